//
// Generated by NVIDIA NVVM Compiler
//
// Compiler Build ID: CL-36424714
// Cuda compilation tools, release 13.0, V13.0.88
// Based on NVVM 20.0.0
//

.version 9.0
.target sm_100
.address_size 64

	// .globl	_Z29get_monoliths_world_per_blockiiPf
.extern .func  (.param .b32 func_retval0) vprintf
(
	.param .b64 vprintf_param_0,
	.param .b64 vprintf_param_1
)
;
// _ZZ29get_monoliths_world_per_blockiiPfE5world has been demoted
.global .align 1 .b8 $str[18] = {66, 108, 111, 99, 107, 32, 37, 100, 32, 115, 101, 101, 100, 32, 37, 100, 10};

.visible .entry _Z29get_monoliths_world_per_blockiiPf(
	.param .u32 _Z29get_monoliths_world_per_blockiiPf_param_0,
	.param .u32 _Z29get_monoliths_world_per_blockiiPf_param_1,
	.param .u64 .ptr .align 1 _Z29get_monoliths_world_per_blockiiPf_param_2
)
{
	.local .align 8 .b8 	__local_depot0[8];
	.reg .b64 	%SP;
	.reg .b64 	%SPL;
	.reg .pred 	%p<185>;
	.reg .b16 	%rs<169>;
	.reg .b32 	%r<575>;
	.reg .b32 	%f<528>;
	.reg .b64 	%rd<121>;
	.reg .b64 	%fd<79>;
	// demoted variable
	.shared .align 4 .b8 _ZZ29get_monoliths_world_per_blockiiPfE5world[6968];
	mov.u64 	%SPL, __local_depot0;
	cvta.local.u64 	%SP, %SPL;
	ld.param.u32 	%r53, [_Z29get_monoliths_world_per_blockiiPf_param_0];
	mov.u32 	%r54, %tid.x;
	mov.u32 	%r1, %ctaid.x;
	add.s32 	%r2, %r53, %r1;
	setp.ne.s32 	%p1, %r54, 0;
	@%p1 bra 	$L__BB0_39;
	cvt.s64.s32 	%rd30, %r2;
	xor.b64  	%rd31, %rd30, 25214903917;
	mad.lo.s64 	%rd32, %rd31, 249870891710593, 44331453843488;
	and.b64  	%rd116, %rd32, 281474976710655;
	mov.b32 	%r557, 0;
	mov.u32 	%r57, _ZZ29get_monoliths_world_per_blockiiPfE5world;
$L__BB0_2:
	mad.lo.s32 	%r4, %r557, 268, %r57;
	mad.lo.s64 	%rd33, %rd116, 806876925344, 352;
	and.b64  	%rd34, %rd33, 9007199120523264;
	mad.lo.s64 	%rd35, %rd116, 8602081037417187945, 277363943098;
	shr.u64 	%rd36, %rd35, 21;
	and.b64  	%rd37, %rd36, 134217727;
	or.b64  	%rd38, %rd37, %rd34;
	cvt.rn.f64.u64 	%fd1, %rd38;
	mul.f64 	%fd2, %fd1, 0d3CA0000000000000;
	mul.f64 	%fd3, %fd2, 0d4070000000000000;
	cvt.rn.f32.f64 	%f18, %fd3;
	st.shared.f32 	[%r4+256], %f18;
	mad.lo.s64 	%rd39, %rd116, 1736862336005215904, 2666505958129870752;
	and.b64  	%rd40, %rd39, 9007199120523264;
	mad.lo.s64 	%rd41, %rd116, 5985058416696778513, -8542997297661424380;
	shr.u64 	%rd42, %rd41, 21;
	and.b64  	%rd43, %rd42, 134217727;
	or.b64  	%rd44, %rd43, %rd40;
	cvt.rn.f64.u64 	%fd4, %rd44;
	mul.f64 	%fd5, %fd4, 0d3CA0000000000000;
	mul.f64 	%fd6, %fd5, 0d4070000000000000;
	cvt.rn.f32.f64 	%f19, %fd6;
	st.shared.f32 	[%r4+260], %f19;
	mad.lo.s64 	%rd45, %rd116, 8074320948992935840, 7136985854854846432;
	and.b64  	%rd46, %rd45, 9007199120523264;
	mad.lo.s64 	%rd47, %rd116, 3291645168302270457, 7610264652607923550;
	and.b64  	%rd116, %rd47, 281474976710655;
	shr.u64 	%rd48, %rd116, 21;
	or.b64  	%rd49, %rd48, %rd46;
	cvt.rn.f64.u64 	%fd7, %rd49;
	mul.f64 	%fd8, %fd7, 0d3CA0000000000000;
	mul.f64 	%fd9, %fd8, 0d4070000000000000;
	cvt.rn.f32.f64 	%f20, %fd9;
	st.shared.f32 	[%r4+264], %f20;
	mov.b32 	%r58, 50462976;
	st.shared.u32 	[%r4], %r58;
	mov.b32 	%r59, 117835012;
	st.shared.u32 	[%r4+4], %r59;
	mov.b32 	%r60, 185207048;
	st.shared.u32 	[%r4+8], %r60;
	mov.b32 	%r61, 252579084;
	st.shared.u32 	[%r4+12], %r61;
	mov.b32 	%r62, 319951120;
	st.shared.u32 	[%r4+16], %r62;
	mov.b32 	%r63, 387323156;
	st.shared.u32 	[%r4+20], %r63;
	mov.b32 	%r64, 454695192;
	st.shared.u32 	[%r4+24], %r64;
	mov.b32 	%r65, 522067228;
	st.shared.u32 	[%r4+28], %r65;
	mov.b32 	%r66, 589439264;
	st.shared.u32 	[%r4+32], %r66;
	mov.b32 	%r67, 656811300;
	st.shared.u32 	[%r4+36], %r67;
	mov.b32 	%r68, 724183336;
	st.shared.u32 	[%r4+40], %r68;
	mov.b32 	%r69, 791555372;
	st.shared.u32 	[%r4+44], %r69;
	mov.b32 	%r70, 858927408;
	st.shared.u32 	[%r4+48], %r70;
	mov.b32 	%r71, 926299444;
	st.shared.u32 	[%r4+52], %r71;
	mov.b32 	%r72, 993671480;
	st.shared.u32 	[%r4+56], %r72;
	mov.b32 	%r73, 1061043516;
	st.shared.u32 	[%r4+60], %r73;
	mov.b32 	%r74, 1128415552;
	st.shared.u32 	[%r4+64], %r74;
	mov.b32 	%r75, 1195787588;
	st.shared.u32 	[%r4+68], %r75;
	mov.b32 	%r76, 1263159624;
	st.shared.u32 	[%r4+72], %r76;
	mov.b32 	%r77, 1330531660;
	st.shared.u32 	[%r4+76], %r77;
	mov.b32 	%r78, 1397903696;
	st.shared.u32 	[%r4+80], %r78;
	mov.b32 	%r79, 1465275732;
	st.shared.u32 	[%r4+84], %r79;
	mov.b32 	%r80, 1532647768;
	st.shared.u32 	[%r4+88], %r80;
	mov.b32 	%r81, 1600019804;
	st.shared.u32 	[%r4+92], %r81;
	mov.b32 	%r82, 1667391840;
	st.shared.u32 	[%r4+96], %r82;
	mov.b32 	%r83, 1734763876;
	st.shared.u32 	[%r4+100], %r83;
	mov.b32 	%r84, 1802135912;
	st.shared.u32 	[%r4+104], %r84;
	mov.b32 	%r85, 1869507948;
	st.shared.u32 	[%r4+108], %r85;
	mov.b32 	%r86, 1936879984;
	st.shared.u32 	[%r4+112], %r86;
	mov.b32 	%r87, 2004252020;
	st.shared.u32 	[%r4+116], %r87;
	mov.b32 	%r88, 2071624056;
	st.shared.u32 	[%r4+120], %r88;
	mov.b32 	%r89, 2138996092;
	st.shared.u32 	[%r4+124], %r89;
	mov.b32 	%r90, -2088599168;
	st.shared.u32 	[%r4+128], %r90;
	mov.b32 	%r91, -2021227132;
	st.shared.u32 	[%r4+132], %r91;
	mov.b32 	%r92, -1953855096;
	st.shared.u32 	[%r4+136], %r92;
	mov.b32 	%r93, -1886483060;
	st.shared.u32 	[%r4+140], %r93;
	mov.b32 	%r94, -1819111024;
	st.shared.u32 	[%r4+144], %r94;
	mov.b32 	%r95, -1751738988;
	st.shared.u32 	[%r4+148], %r95;
	mov.b32 	%r96, -1684366952;
	st.shared.u32 	[%r4+152], %r96;
	mov.b32 	%r97, -1616994916;
	st.shared.u32 	[%r4+156], %r97;
	mov.b32 	%r98, -1549622880;
	st.shared.u32 	[%r4+160], %r98;
	mov.b32 	%r99, -1482250844;
	st.shared.u32 	[%r4+164], %r99;
	mov.b32 	%r100, -1414878808;
	st.shared.u32 	[%r4+168], %r100;
	mov.b32 	%r101, -1347506772;
	st.shared.u32 	[%r4+172], %r101;
	mov.b32 	%r102, -1280134736;
	st.shared.u32 	[%r4+176], %r102;
	mov.b32 	%r103, -1212762700;
	st.shared.u32 	[%r4+180], %r103;
	mov.b32 	%r104, -1145390664;
	st.shared.u32 	[%r4+184], %r104;
	mov.b32 	%r105, -1078018628;
	st.shared.u32 	[%r4+188], %r105;
	mov.b32 	%r106, -1010646592;
	st.shared.u32 	[%r4+192], %r106;
	mov.b32 	%r107, -943274556;
	st.shared.u32 	[%r4+196], %r107;
	mov.b32 	%r108, -875902520;
	st.shared.u32 	[%r4+200], %r108;
	mov.b32 	%r109, -808530484;
	st.shared.u32 	[%r4+204], %r109;
	mov.b32 	%r110, -741158448;
	st.shared.u32 	[%r4+208], %r110;
	mov.b32 	%r111, -673786412;
	st.shared.u32 	[%r4+212], %r111;
	mov.b32 	%r112, -606414376;
	st.shared.u32 	[%r4+216], %r112;
	mov.b32 	%r113, -539042340;
	st.shared.u32 	[%r4+220], %r113;
	mov.b32 	%r114, -471670304;
	st.shared.u32 	[%r4+224], %r114;
	mov.b32 	%r115, -404298268;
	st.shared.u32 	[%r4+228], %r115;
	mov.b32 	%r116, -336926232;
	st.shared.u32 	[%r4+232], %r116;
	mov.b32 	%r117, -269554196;
	st.shared.u32 	[%r4+236], %r117;
	mov.b32 	%r118, -202182160;
	st.shared.u32 	[%r4+240], %r118;
	mov.b32 	%r119, -134810124;
	st.shared.u32 	[%r4+244], %r119;
	mov.b32 	%r120, -67438088;
	st.shared.u32 	[%r4+248], %r120;
	mov.b32 	%r121, -66052;
	st.shared.u32 	[%r4+252], %r121;
	mov.b32 	%r558, 0;
$L__BB0_3:
	sub.s32 	%r6, 256, %r558;
	sub.s32 	%r122, 255, %r558;
	and.b32  	%r123, %r6, %r122;
	setp.ne.s32 	%p2, %r123, 0;
	@%p2 bra 	$L__BB0_5;
	cvt.u64.u32 	%rd52, %r6;
	mad.lo.s64 	%rd53, %rd116, 25214903917, 11;
	and.b64  	%rd113, %rd53, 281474976710655;
	shr.u64 	%rd54, %rd113, 17;
	mul.lo.s64 	%rd55, %rd54, %rd52;
	shr.u64 	%rd56, %rd55, 31;
	cvt.u32.u64 	%r559, %rd56;
	bra.uni 	$L__BB0_6;
$L__BB0_5:
	mad.lo.s64 	%rd50, %rd116, 25214903917, 11;
	and.b64  	%rd113, %rd50, 281474976710655;
	shr.u64 	%rd51, %rd113, 17;
	cvt.u32.u64 	%r124, %rd51;
	rem.u32 	%r559, %r124, %r6;
$L__BB0_6:
	add.s32 	%r10, %r4, %r558;
	ld.shared.u8 	%rs1, [%r10];
	add.s32 	%r125, %r10, %r559;
	ld.shared.u8 	%rs2, [%r125];
	st.shared.u8 	[%r10], %rs2;
	st.shared.u8 	[%r125], %rs1;
	mad.lo.s64 	%rd57, %rd113, 25214903917, 11;
	shr.u64 	%rd58, %rd57, 17;
	cvt.u32.u64 	%r127, %rd58;
	and.b32  	%r128, %r127, 2147483647;
	rem.u32 	%r129, %r128, %r122;
	mad.lo.s64 	%rd8, %rd113, 8602081037417187945, 277363943098;
	and.b64  	%rd9, %rd8, 281474976710655;
	ld.shared.u8 	%rs3, [%r10+1];
	add.s32 	%r130, %r10, %r129;
	ld.shared.u8 	%rs4, [%r130+1];
	st.shared.u8 	[%r10+1], %rs4;
	st.shared.u8 	[%r130+1], %rs3;
	sub.s32 	%r11, 254, %r558;
	and.b32  	%r131, %r11, 252;
	setp.eq.s32 	%p3, %r131, 0;
	@%p3 bra 	$L__BB0_8;
	shr.u64 	%rd59, %rd9, 17;
	cvt.u32.u64 	%r132, %rd59;
	rem.u32 	%r560, %r132, %r11;
	bra.uni 	$L__BB0_9;
$L__BB0_8:
	shr.u64 	%rd60, %rd9, 47;
	cvt.u32.u64 	%r560, %rd60;
$L__BB0_9:
	ld.shared.u8 	%rs5, [%r10+2];
	add.s32 	%r133, %r10, %r560;
	ld.shared.u8 	%rs6, [%r133+2];
	st.shared.u8 	[%r10+2], %rs6;
	st.shared.u8 	[%r133+2], %rs5;
	sub.s32 	%r15, 253, %r558;
	and.b32  	%r134, %r15, 252;
	setp.eq.s32 	%p4, %r134, 0;
	@%p4 bra 	$L__BB0_11;
	mad.lo.s64 	%rd61, %rd8, 25214903917, 11;
	and.b64  	%rd116, %rd61, 281474976710655;
	shr.u64 	%rd62, %rd116, 17;
	cvt.u32.u64 	%r135, %rd62;
	rem.u32 	%r561, %r135, %r15;
	bra.uni 	$L__BB0_12;
$L__BB0_11:
	mad.lo.s64 	%rd63, %rd8, 25214903917, 11;
	and.b64  	%rd116, %rd63, 281474976710655;
	mov.b32 	%r561, 0;
$L__BB0_12:
	ld.shared.u8 	%rs7, [%r10+3];
	add.s32 	%r137, %r10, %r561;
	ld.shared.u8 	%rs8, [%r137+3];
	st.shared.u8 	[%r10+3], %rs8;
	st.shared.u8 	[%r137+3], %rs7;
	add.s32 	%r558, %r558, 4;
	setp.ne.s32 	%p5, %r558, 256;
	@%p5 bra 	$L__BB0_3;
	add.s32 	%r557, %r557, 1;
	setp.ne.s32 	%p6, %r557, 10;
	@%p6 bra 	$L__BB0_2;
	mov.b32 	%r562, 0;
$L__BB0_15:
	mad.lo.s32 	%r141, %r562, 268, %r57;
	add.s32 	%r21, %r141, 2680;
	mad.lo.s64 	%rd64, %rd116, 806876925344, 352;
	and.b64  	%rd65, %rd64, 9007199120523264;
	mad.lo.s64 	%rd66, %rd116, 8602081037417187945, 277363943098;
	shr.u64 	%rd67, %rd66, 21;
	and.b64  	%rd68, %rd67, 134217727;
	or.b64  	%rd69, %rd68, %rd65;
	cvt.rn.f64.u64 	%fd10, %rd69;
	mul.f64 	%fd11, %fd10, 0d3CA0000000000000;
	mul.f64 	%fd12, %fd11, 0d4070000000000000;
	cvt.rn.f32.f64 	%f21, %fd12;
	st.shared.f32 	[%r141+2936], %f21;
	mad.lo.s64 	%rd70, %rd116, 1736862336005215904, 2666505958129870752;
	and.b64  	%rd71, %rd70, 9007199120523264;
	mad.lo.s64 	%rd72, %rd116, 5985058416696778513, -8542997297661424380;
	shr.u64 	%rd73, %rd72, 21;
	and.b64  	%rd74, %rd73, 134217727;
	or.b64  	%rd75, %rd74, %rd71;
	cvt.rn.f64.u64 	%fd13, %rd75;
	mul.f64 	%fd14, %fd13, 0d3CA0000000000000;
	mul.f64 	%fd15, %fd14, 0d4070000000000000;
	cvt.rn.f32.f64 	%f22, %fd15;
	st.shared.f32 	[%r141+2940], %f22;
	mad.lo.s64 	%rd76, %rd116, 8074320948992935840, 7136985854854846432;
	and.b64  	%rd77, %rd76, 9007199120523264;
	mad.lo.s64 	%rd78, %rd116, 3291645168302270457, 7610264652607923550;
	and.b64  	%rd116, %rd78, 281474976710655;
	shr.u64 	%rd79, %rd116, 21;
	or.b64  	%rd80, %rd79, %rd77;
	cvt.rn.f64.u64 	%fd16, %rd80;
	mul.f64 	%fd17, %fd16, 0d3CA0000000000000;
	mul.f64 	%fd18, %fd17, 0d4070000000000000;
	cvt.rn.f32.f64 	%f23, %fd18;
	st.shared.f32 	[%r141+2944], %f23;
	mov.b32 	%r142, 50462976;
	st.shared.u32 	[%r141+2680], %r142;
	mov.b32 	%r143, 117835012;
	st.shared.u32 	[%r141+2684], %r143;
	mov.b32 	%r144, 185207048;
	st.shared.u32 	[%r141+2688], %r144;
	mov.b32 	%r145, 252579084;
	st.shared.u32 	[%r141+2692], %r145;
	mov.b32 	%r146, 319951120;
	st.shared.u32 	[%r141+2696], %r146;
	mov.b32 	%r147, 387323156;
	st.shared.u32 	[%r141+2700], %r147;
	mov.b32 	%r148, 454695192;
	st.shared.u32 	[%r141+2704], %r148;
	mov.b32 	%r149, 522067228;
	st.shared.u32 	[%r141+2708], %r149;
	mov.b32 	%r150, 589439264;
	st.shared.u32 	[%r141+2712], %r150;
	mov.b32 	%r151, 656811300;
	st.shared.u32 	[%r141+2716], %r151;
	mov.b32 	%r152, 724183336;
	st.shared.u32 	[%r141+2720], %r152;
	mov.b32 	%r153, 791555372;
	st.shared.u32 	[%r141+2724], %r153;
	mov.b32 	%r154, 858927408;
	st.shared.u32 	[%r141+2728], %r154;
	mov.b32 	%r155, 926299444;
	st.shared.u32 	[%r141+2732], %r155;
	mov.b32 	%r156, 993671480;
	st.shared.u32 	[%r141+2736], %r156;
	mov.b32 	%r157, 1061043516;
	st.shared.u32 	[%r141+2740], %r157;
	mov.b32 	%r158, 1128415552;
	st.shared.u32 	[%r141+2744], %r158;
	mov.b32 	%r159, 1195787588;
	st.shared.u32 	[%r141+2748], %r159;
	mov.b32 	%r160, 1263159624;
	st.shared.u32 	[%r141+2752], %r160;
	mov.b32 	%r161, 1330531660;
	st.shared.u32 	[%r141+2756], %r161;
	mov.b32 	%r162, 1397903696;
	st.shared.u32 	[%r141+2760], %r162;
	mov.b32 	%r163, 1465275732;
	st.shared.u32 	[%r141+2764], %r163;
	mov.b32 	%r164, 1532647768;
	st.shared.u32 	[%r141+2768], %r164;
	mov.b32 	%r165, 1600019804;
	st.shared.u32 	[%r141+2772], %r165;
	mov.b32 	%r166, 1667391840;
	st.shared.u32 	[%r141+2776], %r166;
	mov.b32 	%r167, 1734763876;
	st.shared.u32 	[%r141+2780], %r167;
	mov.b32 	%r168, 1802135912;
	st.shared.u32 	[%r141+2784], %r168;
	mov.b32 	%r169, 1869507948;
	st.shared.u32 	[%r141+2788], %r169;
	mov.b32 	%r170, 1936879984;
	st.shared.u32 	[%r141+2792], %r170;
	mov.b32 	%r171, 2004252020;
	st.shared.u32 	[%r141+2796], %r171;
	mov.b32 	%r172, 2071624056;
	st.shared.u32 	[%r141+2800], %r172;
	mov.b32 	%r173, 2138996092;
	st.shared.u32 	[%r141+2804], %r173;
	mov.b32 	%r174, -2088599168;
	st.shared.u32 	[%r141+2808], %r174;
	mov.b32 	%r175, -2021227132;
	st.shared.u32 	[%r141+2812], %r175;
	mov.b32 	%r176, -1953855096;
	st.shared.u32 	[%r141+2816], %r176;
	mov.b32 	%r177, -1886483060;
	st.shared.u32 	[%r141+2820], %r177;
	mov.b32 	%r178, -1819111024;
	st.shared.u32 	[%r141+2824], %r178;
	mov.b32 	%r179, -1751738988;
	st.shared.u32 	[%r141+2828], %r179;
	mov.b32 	%r180, -1684366952;
	st.shared.u32 	[%r141+2832], %r180;
	mov.b32 	%r181, -1616994916;
	st.shared.u32 	[%r141+2836], %r181;
	mov.b32 	%r182, -1549622880;
	st.shared.u32 	[%r141+2840], %r182;
	mov.b32 	%r183, -1482250844;
	st.shared.u32 	[%r141+2844], %r183;
	mov.b32 	%r184, -1414878808;
	st.shared.u32 	[%r141+2848], %r184;
	mov.b32 	%r185, -1347506772;
	st.shared.u32 	[%r141+2852], %r185;
	mov.b32 	%r186, -1280134736;
	st.shared.u32 	[%r141+2856], %r186;
	mov.b32 	%r187, -1212762700;
	st.shared.u32 	[%r141+2860], %r187;
	mov.b32 	%r188, -1145390664;
	st.shared.u32 	[%r141+2864], %r188;
	mov.b32 	%r189, -1078018628;
	st.shared.u32 	[%r141+2868], %r189;
	mov.b32 	%r190, -1010646592;
	st.shared.u32 	[%r141+2872], %r190;
	mov.b32 	%r191, -943274556;
	st.shared.u32 	[%r141+2876], %r191;
	mov.b32 	%r192, -875902520;
	st.shared.u32 	[%r141+2880], %r192;
	mov.b32 	%r193, -808530484;
	st.shared.u32 	[%r141+2884], %r193;
	mov.b32 	%r194, -741158448;
	st.shared.u32 	[%r141+2888], %r194;
	mov.b32 	%r195, -673786412;
	st.shared.u32 	[%r141+2892], %r195;
	mov.b32 	%r196, -606414376;
	st.shared.u32 	[%r141+2896], %r196;
	mov.b32 	%r197, -539042340;
	st.shared.u32 	[%r141+2900], %r197;
	mov.b32 	%r198, -471670304;
	st.shared.u32 	[%r141+2904], %r198;
	mov.b32 	%r199, -404298268;
	st.shared.u32 	[%r141+2908], %r199;
	mov.b32 	%r200, -336926232;
	st.shared.u32 	[%r141+2912], %r200;
	mov.b32 	%r201, -269554196;
	st.shared.u32 	[%r141+2916], %r201;
	mov.b32 	%r202, -202182160;
	st.shared.u32 	[%r141+2920], %r202;
	mov.b32 	%r203, -134810124;
	st.shared.u32 	[%r141+2924], %r203;
	mov.b32 	%r204, -67438088;
	st.shared.u32 	[%r141+2928], %r204;
	mov.b32 	%r205, -66052;
	st.shared.u32 	[%r141+2932], %r205;
	mov.b32 	%r563, 0;
$L__BB0_16:
	sub.s32 	%r23, 256, %r563;
	sub.s32 	%r206, 255, %r563;
	and.b32  	%r207, %r23, %r206;
	setp.ne.s32 	%p7, %r207, 0;
	@%p7 bra 	$L__BB0_18;
	cvt.u64.u32 	%rd83, %r23;
	mad.lo.s64 	%rd84, %rd116, 25214903917, 11;
	and.b64  	%rd117, %rd84, 281474976710655;
	shr.u64 	%rd85, %rd117, 17;
	mul.lo.s64 	%rd86, %rd85, %rd83;
	shr.u64 	%rd87, %rd86, 31;
	cvt.u32.u64 	%r564, %rd87;
	bra.uni 	$L__BB0_19;
$L__BB0_18:
	mad.lo.s64 	%rd81, %rd116, 25214903917, 11;
	and.b64  	%rd117, %rd81, 281474976710655;
	shr.u64 	%rd82, %rd117, 17;
	cvt.u32.u64 	%r208, %rd82;
	rem.u32 	%r564, %r208, %r23;
$L__BB0_19:
	add.s32 	%r27, %r21, %r563;
	ld.shared.u8 	%rs9, [%r27];
	add.s32 	%r209, %r27, %r564;
	ld.shared.u8 	%rs10, [%r209];
	st.shared.u8 	[%r27], %rs10;
	st.shared.u8 	[%r209], %rs9;
	mad.lo.s64 	%rd88, %rd117, 25214903917, 11;
	shr.u64 	%rd89, %rd88, 17;
	cvt.u32.u64 	%r211, %rd89;
	and.b32  	%r212, %r211, 2147483647;
	rem.u32 	%r213, %r212, %r206;
	mad.lo.s64 	%rd19, %rd117, 8602081037417187945, 277363943098;
	and.b64  	%rd20, %rd19, 281474976710655;
	ld.shared.u8 	%rs11, [%r27+1];
	add.s32 	%r214, %r27, %r213;
	ld.shared.u8 	%rs12, [%r214+1];
	st.shared.u8 	[%r27+1], %rs12;
	st.shared.u8 	[%r214+1], %rs11;
	sub.s32 	%r28, 254, %r563;
	and.b32  	%r215, %r28, 252;
	setp.eq.s32 	%p8, %r215, 0;
	@%p8 bra 	$L__BB0_21;
	shr.u64 	%rd90, %rd20, 17;
	cvt.u32.u64 	%r216, %rd90;
	rem.u32 	%r565, %r216, %r28;
	bra.uni 	$L__BB0_22;
$L__BB0_21:
	shr.u64 	%rd91, %rd20, 47;
	cvt.u32.u64 	%r565, %rd91;
$L__BB0_22:
	ld.shared.u8 	%rs13, [%r27+2];
	add.s32 	%r217, %r27, %r565;
	ld.shared.u8 	%rs14, [%r217+2];
	st.shared.u8 	[%r27+2], %rs14;
	st.shared.u8 	[%r217+2], %rs13;
	sub.s32 	%r32, 253, %r563;
	and.b32  	%r218, %r32, 252;
	setp.eq.s32 	%p9, %r218, 0;
	@%p9 bra 	$L__BB0_24;
	mad.lo.s64 	%rd92, %rd19, 25214903917, 11;
	and.b64  	%rd116, %rd92, 281474976710655;
	shr.u64 	%rd93, %rd116, 17;
	cvt.u32.u64 	%r219, %rd93;
	rem.u32 	%r566, %r219, %r32;
	bra.uni 	$L__BB0_25;
$L__BB0_24:
	mad.lo.s64 	%rd94, %rd19, 25214903917, 11;
	and.b64  	%rd116, %rd94, 281474976710655;
	mov.b32 	%r566, 0;
$L__BB0_25:
	ld.shared.u8 	%rs15, [%r27+3];
	add.s32 	%r221, %r27, %r566;
	ld.shared.u8 	%rs16, [%r221+3];
	st.shared.u8 	[%r27+3], %rs16;
	st.shared.u8 	[%r221+3], %rs15;
	add.s32 	%r563, %r563, 4;
	setp.ne.s32 	%p10, %r563, 256;
	@%p10 bra 	$L__BB0_16;
	add.s32 	%r562, %r562, 1;
	setp.ne.s32 	%p11, %r562, 16;
	@%p11 bra 	$L__BB0_15;
	mul.lo.s32 	%r222, %r1, 652835029;
	shf.l.wrap.b32 	%r223, %r222, %r222, 29;
	setp.gt.u32 	%p12, %r223, 4294967;
	@%p12 bra 	$L__BB0_29;
	add.u64 	%rd95, %SP, 0;
	add.u64 	%rd96, %SPL, 0;
	st.local.v2.u32 	[%rd96], {%r1, %r2};
	mov.u64 	%rd97, $str;
	cvta.global.u64 	%rd98, %rd97;
	{ // callseq 0, 0
	.param .b64 param0;
	st.param.b64 	[param0], %rd98;
	.param .b64 param1;
	st.param.b64 	[param1], %rd95;
	.param .b32 retval0;
	call.uni (retval0), 
	vprintf, 
	(
	param0, 
	param1
	);
	ld.param.b32 	%r224, [retval0];
	} // callseq 0
$L__BB0_29:
	mov.b32 	%r567, -200;
$L__BB0_30:
	shr.s32 	%r228, %r567, 2;
	cvt.rn.f32.s32 	%f1, %r228;
	mov.b32 	%r568, -200;
	mul.f32 	%f26, %f1, 0f42C80000;
$L__BB0_31:
	mov.u32 	%r38, %r568;
	shr.s32 	%r230, %r38, 2;
	cvt.rn.f32.s32 	%f2, %r230;
	mov.f32 	%f521, 0f00000000;
	mov.b32 	%r569, 0;
$L__BB0_32:
	sub.s32 	%r231, 15, %r569;
	neg.s32 	%r232, %r569;
	mov.b32 	%r233, 1;
	shl.b32 	%r234, %r233, %r231;
	cvt.rn.f32.u32 	%f25, %r234;
	div.rn.f32 	%f27, %f26, %f25;
	mov.f32 	%f28, 0f00000000;
	div.rn.f32 	%f29, %f28, %f25;
	mul.f32 	%f30, %f2, 0f42C80000;
	div.rn.f32 	%f31, %f30, %f25;
	mad.lo.s32 	%r236, %r232, 268, %r57;
	add.s32 	%r237, %r236, 2680;
	ld.shared.f32 	%f32, [%r236+6956];
	add.f32 	%f33, %f27, %f32;
	ld.shared.f32 	%f34, [%r236+6960];
	add.f32 	%f35, %f29, %f34;
	ld.shared.f32 	%f36, [%r236+6964];
	add.f32 	%f37, %f31, %f36;
	cvt.rmi.s32.f32 	%r238, %f33;
	and.b32  	%r239, %r238, 255;
	cvt.rmi.s32.f32 	%r240, %f35;
	cvt.rmi.s32.f32 	%r241, %f37;
	cvt.rmi.f32.f32 	%f38, %f33;
	sub.f32 	%f39, %f33, %f38;
	cvt.rmi.f32.f32 	%f40, %f35;
	sub.f32 	%f41, %f35, %f40;
	cvt.rmi.f32.f32 	%f42, %f37;
	sub.f32 	%f43, %f37, %f42;
	mul.f32 	%f44, %f39, %f39;
	mul.f32 	%f45, %f39, %f44;
	cvt.f64.f32 	%fd19, %f45;
	cvt.f64.f32 	%fd20, %f39;
	fma.rn.f64 	%fd21, %fd20, 0d4018000000000000, 0dC02E000000000000;
	fma.rn.f64 	%fd22, %fd21, %fd20, 0d4024000000000000;
	mul.f64 	%fd23, %fd22, %fd19;
	cvt.rn.f32.f64 	%f46, %fd23;
	mul.f32 	%f47, %f41, %f41;
	mul.f32 	%f48, %f41, %f47;
	cvt.f64.f32 	%fd24, %f48;
	cvt.f64.f32 	%fd25, %f41;
	fma.rn.f64 	%fd26, %fd25, 0d4018000000000000, 0dC02E000000000000;
	fma.rn.f64 	%fd27, %fd26, %fd25, 0d4024000000000000;
	mul.f64 	%fd28, %fd27, %fd24;
	cvt.rn.f32.f64 	%f49, %fd28;
	mul.f32 	%f50, %f43, %f43;
	mul.f32 	%f51, %f43, %f50;
	cvt.f64.f32 	%fd29, %f51;
	cvt.f64.f32 	%fd30, %f43;
	fma.rn.f64 	%fd31, %fd30, 0d4018000000000000, 0dC02E000000000000;
	fma.rn.f64 	%fd32, %fd31, %fd30, 0d4024000000000000;
	mul.f64 	%fd33, %fd32, %fd29;
	cvt.rn.f32.f64 	%f52, %fd33;
	add.s32 	%r242, %r237, %r239;
	ld.shared.u8 	%rs17, [%r242+4020];
	cvt.rn.f32.u16 	%f53, %rs17;
	cvt.rzi.s32.f32 	%r243, %f53;
	add.s32 	%r244, %r243, %r240;
	and.b32  	%r245, %r244, 255;
	add.s32 	%r246, %r237, %r245;
	ld.shared.u8 	%rs18, [%r246+4020];
	cvt.rn.f32.u16 	%f54, %rs18;
	cvt.rzi.s32.f32 	%r247, %f54;
	add.s32 	%r248, %r244, 1;
	and.b32  	%r249, %r248, 255;
	add.s32 	%r250, %r237, %r249;
	ld.shared.u8 	%rs19, [%r250+4020];
	cvt.rn.f32.u16 	%f55, %rs19;
	cvt.rzi.s32.f32 	%r251, %f55;
	add.s32 	%r252, %r238, 1;
	and.b32  	%r253, %r252, 255;
	add.s32 	%r254, %r237, %r253;
	ld.shared.u8 	%rs20, [%r254+4020];
	cvt.rn.f32.u16 	%f56, %rs20;
	cvt.rzi.s32.f32 	%r255, %f56;
	add.s32 	%r256, %r255, %r240;
	and.b32  	%r257, %r256, 255;
	add.s32 	%r258, %r237, %r257;
	ld.shared.u8 	%rs21, [%r258+4020];
	cvt.rn.f32.u16 	%f57, %rs21;
	cvt.rzi.s32.f32 	%r259, %f57;
	add.s32 	%r260, %r256, 1;
	and.b32  	%r261, %r260, 255;
	add.s32 	%r262, %r237, %r261;
	ld.shared.u8 	%rs22, [%r262+4020];
	cvt.rn.f32.u16 	%f58, %rs22;
	cvt.rzi.s32.f32 	%r263, %f58;
	add.s32 	%r264, %r247, %r241;
	and.b32  	%r265, %r264, 255;
	add.s32 	%r266, %r237, %r265;
	ld.shared.u8 	%rs23, [%r266+4020];
	cvt.rn.f32.u16 	%f59, %rs23;
	cvt.rzi.u32.f32 	%r267, %f59;
	cvt.u16.u32 	%rs24, %r267;
	and.b16  	%rs25, %rs24, 15;
	setp.lt.u16 	%p13, %rs25, 8;
	selp.f32 	%f60, %f39, %f41, %p13;
	setp.lt.u16 	%p14, %rs25, 4;
	and.b16  	%rs26, %rs24, 13;
	setp.eq.s16 	%p15, %rs26, 12;
	selp.f32 	%f61, %f39, %f43, %p15;
	selp.f32 	%f62, %f41, %f61, %p14;
	and.b32  	%r268, %r267, 1;
	setp.eq.b32 	%p16, %r268, 1;
	neg.f32 	%f63, %f60;
	selp.f32 	%f64, %f63, %f60, %p16;
	and.b32  	%r269, %r267, 2;
	setp.eq.s32 	%p17, %r269, 0;
	neg.f32 	%f65, %f62;
	selp.f32 	%f66, %f62, %f65, %p17;
	add.f32 	%f67, %f64, %f66;
	add.s32 	%r270, %r259, %r241;
	and.b32  	%r271, %r270, 255;
	add.s32 	%r272, %r237, %r271;
	ld.shared.u8 	%rs27, [%r272+4020];
	cvt.rn.f32.u16 	%f68, %rs27;
	cvt.rzi.u32.f32 	%r273, %f68;
	cvt.u16.u32 	%rs28, %r273;
	add.f32 	%f69, %f39, 0fBF800000;
	and.b16  	%rs29, %rs28, 15;
	setp.lt.u16 	%p18, %rs29, 8;
	selp.f32 	%f70, %f69, %f41, %p18;
	setp.lt.u16 	%p19, %rs29, 4;
	and.b16  	%rs30, %rs28, 13;
	setp.eq.s16 	%p20, %rs30, 12;
	selp.f32 	%f71, %f69, %f43, %p20;
	selp.f32 	%f72, %f41, %f71, %p19;
	and.b32  	%r274, %r273, 1;
	setp.eq.b32 	%p21, %r274, 1;
	neg.f32 	%f73, %f70;
	selp.f32 	%f74, %f73, %f70, %p21;
	and.b32  	%r275, %r273, 2;
	setp.eq.s32 	%p22, %r275, 0;
	neg.f32 	%f75, %f72;
	selp.f32 	%f76, %f72, %f75, %p22;
	add.f32 	%f77, %f74, %f76;
	sub.f32 	%f78, %f77, %f67;
	fma.rn.f32 	%f79, %f46, %f78, %f67;
	add.s32 	%r276, %r251, %r241;
	and.b32  	%r277, %r276, 255;
	add.s32 	%r278, %r237, %r277;
	ld.shared.u8 	%rs31, [%r278+4020];
	cvt.rn.f32.u16 	%f80, %rs31;
	cvt.rzi.u32.f32 	%r279, %f80;
	cvt.u16.u32 	%rs32, %r279;
	add.f32 	%f81, %f41, 0fBF800000;
	and.b16  	%rs33, %rs32, 15;
	setp.lt.u16 	%p23, %rs33, 8;
	selp.f32 	%f82, %f39, %f81, %p23;
	setp.lt.u16 	%p24, %rs33, 4;
	and.b16  	%rs34, %rs32, 13;
	setp.eq.s16 	%p25, %rs34, 12;
	selp.f32 	%f83, %f39, %f43, %p25;
	selp.f32 	%f84, %f81, %f83, %p24;
	and.b32  	%r280, %r279, 1;
	setp.eq.b32 	%p26, %r280, 1;
	neg.f32 	%f85, %f82;
	selp.f32 	%f86, %f85, %f82, %p26;
	and.b32  	%r281, %r279, 2;
	setp.eq.s32 	%p27, %r281, 0;
	neg.f32 	%f87, %f84;
	selp.f32 	%f88, %f84, %f87, %p27;
	add.f32 	%f89, %f86, %f88;
	add.s32 	%r282, %r263, %r241;
	and.b32  	%r283, %r282, 255;
	add.s32 	%r284, %r237, %r283;
	ld.shared.u8 	%rs35, [%r284+4020];
	cvt.rn.f32.u16 	%f90, %rs35;
	cvt.rzi.u32.f32 	%r285, %f90;
	cvt.u16.u32 	%rs36, %r285;
	and.b16  	%rs37, %rs36, 15;
	setp.lt.u16 	%p28, %rs37, 8;
	selp.f32 	%f91, %f69, %f81, %p28;
	setp.lt.u16 	%p29, %rs37, 4;
	and.b16  	%rs38, %rs36, 13;
	setp.eq.s16 	%p30, %rs38, 12;
	selp.f32 	%f92, %f69, %f43, %p30;
	selp.f32 	%f93, %f81, %f92, %p29;
	and.b32  	%r286, %r285, 1;
	setp.eq.b32 	%p31, %r286, 1;
	neg.f32 	%f94, %f91;
	selp.f32 	%f95, %f94, %f91, %p31;
	and.b32  	%r287, %r285, 2;
	setp.eq.s32 	%p32, %r287, 0;
	neg.f32 	%f96, %f93;
	selp.f32 	%f97, %f93, %f96, %p32;
	add.f32 	%f98, %f95, %f97;
	sub.f32 	%f99, %f98, %f89;
	fma.rn.f32 	%f100, %f46, %f99, %f89;
	sub.f32 	%f101, %f100, %f79;
	fma.rn.f32 	%f102, %f49, %f101, %f79;
	add.s32 	%r288, %r264, 1;
	and.b32  	%r289, %r288, 255;
	add.s32 	%r290, %r237, %r289;
	ld.shared.u8 	%rs39, [%r290+4020];
	cvt.rn.f32.u16 	%f103, %rs39;
	cvt.rzi.u32.f32 	%r291, %f103;
	cvt.u16.u32 	%rs40, %r291;
	add.f32 	%f104, %f43, 0fBF800000;
	and.b16  	%rs41, %rs40, 15;
	setp.lt.u16 	%p33, %rs41, 8;
	selp.f32 	%f105, %f39, %f41, %p33;
	setp.lt.u16 	%p34, %rs41, 4;
	and.b16  	%rs42, %rs40, 13;
	setp.eq.s16 	%p35, %rs42, 12;
	selp.f32 	%f106, %f39, %f104, %p35;
	selp.f32 	%f107, %f41, %f106, %p34;
	and.b32  	%r292, %r291, 1;
	setp.eq.b32 	%p36, %r292, 1;
	neg.f32 	%f108, %f105;
	selp.f32 	%f109, %f108, %f105, %p36;
	and.b32  	%r293, %r291, 2;
	setp.eq.s32 	%p37, %r293, 0;
	neg.f32 	%f110, %f107;
	selp.f32 	%f111, %f107, %f110, %p37;
	add.f32 	%f112, %f109, %f111;
	add.s32 	%r294, %r270, 1;
	and.b32  	%r295, %r294, 255;
	add.s32 	%r296, %r237, %r295;
	ld.shared.u8 	%rs43, [%r296+4020];
	cvt.rn.f32.u16 	%f113, %rs43;
	cvt.rzi.u32.f32 	%r297, %f113;
	cvt.u16.u32 	%rs44, %r297;
	and.b16  	%rs45, %rs44, 15;
	setp.lt.u16 	%p38, %rs45, 8;
	selp.f32 	%f114, %f69, %f41, %p38;
	setp.lt.u16 	%p39, %rs45, 4;
	and.b16  	%rs46, %rs44, 13;
	setp.eq.s16 	%p40, %rs46, 12;
	selp.f32 	%f115, %f69, %f104, %p40;
	selp.f32 	%f116, %f41, %f115, %p39;
	and.b32  	%r298, %r297, 1;
	setp.eq.b32 	%p41, %r298, 1;
	neg.f32 	%f117, %f114;
	selp.f32 	%f118, %f117, %f114, %p41;
	and.b32  	%r299, %r297, 2;
	setp.eq.s32 	%p42, %r299, 0;
	neg.f32 	%f119, %f116;
	selp.f32 	%f120, %f116, %f119, %p42;
	add.f32 	%f121, %f118, %f120;
	sub.f32 	%f122, %f121, %f112;
	fma.rn.f32 	%f123, %f46, %f122, %f112;
	add.s32 	%r300, %r276, 1;
	and.b32  	%r301, %r300, 255;
	add.s32 	%r302, %r237, %r301;
	ld.shared.u8 	%rs47, [%r302+4020];
	cvt.rn.f32.u16 	%f124, %rs47;
	cvt.rzi.u32.f32 	%r303, %f124;
	cvt.u16.u32 	%rs48, %r303;
	and.b16  	%rs49, %rs48, 15;
	setp.lt.u16 	%p43, %rs49, 8;
	selp.f32 	%f125, %f39, %f81, %p43;
	setp.lt.u16 	%p44, %rs49, 4;
	and.b16  	%rs50, %rs48, 13;
	setp.eq.s16 	%p45, %rs50, 12;
	selp.f32 	%f126, %f39, %f104, %p45;
	selp.f32 	%f127, %f81, %f126, %p44;
	and.b32  	%r304, %r303, 1;
	setp.eq.b32 	%p46, %r304, 1;
	neg.f32 	%f128, %f125;
	selp.f32 	%f129, %f128, %f125, %p46;
	and.b32  	%r305, %r303, 2;
	setp.eq.s32 	%p47, %r305, 0;
	neg.f32 	%f130, %f127;
	selp.f32 	%f131, %f127, %f130, %p47;
	add.f32 	%f132, %f129, %f131;
	add.s32 	%r306, %r282, 1;
	and.b32  	%r307, %r306, 255;
	add.s32 	%r308, %r237, %r307;
	ld.shared.u8 	%rs51, [%r308+4020];
	cvt.rn.f32.u16 	%f133, %rs51;
	cvt.rzi.u32.f32 	%r309, %f133;
	cvt.u16.u32 	%rs52, %r309;
	and.b16  	%rs53, %rs52, 15;
	setp.lt.u16 	%p48, %rs53, 8;
	selp.f32 	%f134, %f69, %f81, %p48;
	setp.lt.u16 	%p49, %rs53, 4;
	and.b16  	%rs54, %rs52, 13;
	setp.eq.s16 	%p50, %rs54, 12;
	selp.f32 	%f135, %f69, %f104, %p50;
	selp.f32 	%f136, %f81, %f135, %p49;
	and.b32  	%r310, %r309, 1;
	setp.eq.b32 	%p51, %r310, 1;
	neg.f32 	%f137, %f134;
	selp.f32 	%f138, %f137, %f134, %p51;
	and.b32  	%r311, %r309, 2;
	setp.eq.s32 	%p52, %r311, 0;
	neg.f32 	%f139, %f136;
	selp.f32 	%f140, %f136, %f139, %p52;
	add.f32 	%f141, %f138, %f140;
	sub.f32 	%f142, %f141, %f132;
	fma.rn.f32 	%f143, %f46, %f142, %f132;
	sub.f32 	%f144, %f143, %f123;
	fma.rn.f32 	%f145, %f49, %f144, %f123;
	sub.f32 	%f146, %f145, %f102;
	fma.rn.f32 	%f147, %f52, %f146, %f102;
	fma.rn.f32 	%f521, %f147, %f25, %f521;
	add.s32 	%r569, %r569, 1;
	setp.ne.s32 	%p53, %r569, 16;
	@%p53 bra 	$L__BB0_32;
	abs.f32 	%f148, %f521;
	setp.lt.f32 	%p54, %f148, 0f45FA0000;
	@%p54 bra 	$L__BB0_37;
	mov.f32 	%f522, 0f00000000;
	mov.b32 	%r570, 0;
$L__BB0_35:
	sub.s32 	%r313, 9, %r570;
	neg.s32 	%r314, %r570;
	mov.b32 	%r315, 1;
	shl.b32 	%r316, %r315, %r313;
	cvt.rn.f32.u32 	%f150, %r316;
	div.rn.f32 	%f151, %f1, %f150;
	mov.f32 	%f152, 0f00000000;
	div.rn.f32 	%f153, %f152, %f150;
	div.rn.f32 	%f154, %f2, %f150;
	mad.lo.s32 	%r318, %r314, 268, %r57;
	ld.shared.f32 	%f155, [%r318+2668];
	add.f32 	%f156, %f151, %f155;
	ld.shared.f32 	%f157, [%r318+2672];
	add.f32 	%f158, %f153, %f157;
	ld.shared.f32 	%f159, [%r318+2676];
	add.f32 	%f160, %f154, %f159;
	cvt.rmi.s32.f32 	%r319, %f156;
	and.b32  	%r320, %r319, 255;
	cvt.rmi.s32.f32 	%r321, %f158;
	cvt.rmi.s32.f32 	%r322, %f160;
	cvt.rmi.f32.f32 	%f161, %f156;
	sub.f32 	%f162, %f156, %f161;
	cvt.rmi.f32.f32 	%f163, %f158;
	sub.f32 	%f164, %f158, %f163;
	cvt.rmi.f32.f32 	%f165, %f160;
	sub.f32 	%f166, %f160, %f165;
	mul.f32 	%f167, %f162, %f162;
	mul.f32 	%f168, %f162, %f167;
	cvt.f64.f32 	%fd34, %f168;
	cvt.f64.f32 	%fd35, %f162;
	fma.rn.f64 	%fd36, %fd35, 0d4018000000000000, 0dC02E000000000000;
	fma.rn.f64 	%fd37, %fd36, %fd35, 0d4024000000000000;
	mul.f64 	%fd38, %fd37, %fd34;
	cvt.rn.f32.f64 	%f169, %fd38;
	mul.f32 	%f170, %f164, %f164;
	mul.f32 	%f171, %f164, %f170;
	cvt.f64.f32 	%fd39, %f171;
	cvt.f64.f32 	%fd40, %f164;
	fma.rn.f64 	%fd41, %fd40, 0d4018000000000000, 0dC02E000000000000;
	fma.rn.f64 	%fd42, %fd41, %fd40, 0d4024000000000000;
	mul.f64 	%fd43, %fd42, %fd39;
	cvt.rn.f32.f64 	%f172, %fd43;
	mul.f32 	%f173, %f166, %f166;
	mul.f32 	%f174, %f166, %f173;
	cvt.f64.f32 	%fd44, %f174;
	cvt.f64.f32 	%fd45, %f166;
	fma.rn.f64 	%fd46, %fd45, 0d4018000000000000, 0dC02E000000000000;
	fma.rn.f64 	%fd47, %fd46, %fd45, 0d4024000000000000;
	mul.f64 	%fd48, %fd47, %fd44;
	cvt.rn.f32.f64 	%f175, %fd48;
	add.s32 	%r323, %r318, %r320;
	ld.shared.u8 	%rs55, [%r323+2412];
	cvt.rn.f32.u16 	%f176, %rs55;
	cvt.rzi.s32.f32 	%r324, %f176;
	add.s32 	%r325, %r324, %r321;
	and.b32  	%r326, %r325, 255;
	add.s32 	%r327, %r318, %r326;
	ld.shared.u8 	%rs56, [%r327+2412];
	cvt.rn.f32.u16 	%f177, %rs56;
	cvt.rzi.s32.f32 	%r328, %f177;
	add.s32 	%r329, %r325, 1;
	and.b32  	%r330, %r329, 255;
	add.s32 	%r331, %r318, %r330;
	ld.shared.u8 	%rs57, [%r331+2412];
	cvt.rn.f32.u16 	%f178, %rs57;
	cvt.rzi.s32.f32 	%r332, %f178;
	add.s32 	%r333, %r319, 1;
	and.b32  	%r334, %r333, 255;
	add.s32 	%r335, %r318, %r334;
	ld.shared.u8 	%rs58, [%r335+2412];
	cvt.rn.f32.u16 	%f179, %rs58;
	cvt.rzi.s32.f32 	%r336, %f179;
	add.s32 	%r337, %r336, %r321;
	and.b32  	%r338, %r337, 255;
	add.s32 	%r339, %r318, %r338;
	ld.shared.u8 	%rs59, [%r339+2412];
	cvt.rn.f32.u16 	%f180, %rs59;
	cvt.rzi.s32.f32 	%r340, %f180;
	add.s32 	%r341, %r337, 1;
	and.b32  	%r342, %r341, 255;
	add.s32 	%r343, %r318, %r342;
	ld.shared.u8 	%rs60, [%r343+2412];
	cvt.rn.f32.u16 	%f181, %rs60;
	cvt.rzi.s32.f32 	%r344, %f181;
	add.s32 	%r345, %r328, %r322;
	and.b32  	%r346, %r345, 255;
	add.s32 	%r347, %r318, %r346;
	ld.shared.u8 	%rs61, [%r347+2412];
	cvt.rn.f32.u16 	%f182, %rs61;
	cvt.rzi.u32.f32 	%r348, %f182;
	cvt.u16.u32 	%rs62, %r348;
	and.b16  	%rs63, %rs62, 15;
	setp.lt.u16 	%p55, %rs63, 8;
	selp.f32 	%f183, %f162, %f164, %p55;
	setp.lt.u16 	%p56, %rs63, 4;
	and.b16  	%rs64, %rs62, 13;
	setp.eq.s16 	%p57, %rs64, 12;
	selp.f32 	%f184, %f162, %f166, %p57;
	selp.f32 	%f185, %f164, %f184, %p56;
	and.b32  	%r349, %r348, 1;
	setp.eq.b32 	%p58, %r349, 1;
	neg.f32 	%f186, %f183;
	selp.f32 	%f187, %f186, %f183, %p58;
	and.b32  	%r350, %r348, 2;
	setp.eq.s32 	%p59, %r350, 0;
	neg.f32 	%f188, %f185;
	selp.f32 	%f189, %f185, %f188, %p59;
	add.f32 	%f190, %f187, %f189;
	add.s32 	%r351, %r340, %r322;
	and.b32  	%r352, %r351, 255;
	add.s32 	%r353, %r318, %r352;
	ld.shared.u8 	%rs65, [%r353+2412];
	cvt.rn.f32.u16 	%f191, %rs65;
	cvt.rzi.u32.f32 	%r354, %f191;
	cvt.u16.u32 	%rs66, %r354;
	add.f32 	%f192, %f162, 0fBF800000;
	and.b16  	%rs67, %rs66, 15;
	setp.lt.u16 	%p60, %rs67, 8;
	selp.f32 	%f193, %f192, %f164, %p60;
	setp.lt.u16 	%p61, %rs67, 4;
	and.b16  	%rs68, %rs66, 13;
	setp.eq.s16 	%p62, %rs68, 12;
	selp.f32 	%f194, %f192, %f166, %p62;
	selp.f32 	%f195, %f164, %f194, %p61;
	and.b32  	%r355, %r354, 1;
	setp.eq.b32 	%p63, %r355, 1;
	neg.f32 	%f196, %f193;
	selp.f32 	%f197, %f196, %f193, %p63;
	and.b32  	%r356, %r354, 2;
	setp.eq.s32 	%p64, %r356, 0;
	neg.f32 	%f198, %f195;
	selp.f32 	%f199, %f195, %f198, %p64;
	add.f32 	%f200, %f197, %f199;
	sub.f32 	%f201, %f200, %f190;
	fma.rn.f32 	%f202, %f169, %f201, %f190;
	add.s32 	%r357, %r332, %r322;
	and.b32  	%r358, %r357, 255;
	add.s32 	%r359, %r318, %r358;
	ld.shared.u8 	%rs69, [%r359+2412];
	cvt.rn.f32.u16 	%f203, %rs69;
	cvt.rzi.u32.f32 	%r360, %f203;
	cvt.u16.u32 	%rs70, %r360;
	add.f32 	%f204, %f164, 0fBF800000;
	and.b16  	%rs71, %rs70, 15;
	setp.lt.u16 	%p65, %rs71, 8;
	selp.f32 	%f205, %f162, %f204, %p65;
	setp.lt.u16 	%p66, %rs71, 4;
	and.b16  	%rs72, %rs70, 13;
	setp.eq.s16 	%p67, %rs72, 12;
	selp.f32 	%f206, %f162, %f166, %p67;
	selp.f32 	%f207, %f204, %f206, %p66;
	and.b32  	%r361, %r360, 1;
	setp.eq.b32 	%p68, %r361, 1;
	neg.f32 	%f208, %f205;
	selp.f32 	%f209, %f208, %f205, %p68;
	and.b32  	%r362, %r360, 2;
	setp.eq.s32 	%p69, %r362, 0;
	neg.f32 	%f210, %f207;
	selp.f32 	%f211, %f207, %f210, %p69;
	add.f32 	%f212, %f209, %f211;
	add.s32 	%r363, %r344, %r322;
	and.b32  	%r364, %r363, 255;
	add.s32 	%r365, %r318, %r364;
	ld.shared.u8 	%rs73, [%r365+2412];
	cvt.rn.f32.u16 	%f213, %rs73;
	cvt.rzi.u32.f32 	%r366, %f213;
	cvt.u16.u32 	%rs74, %r366;
	and.b16  	%rs75, %rs74, 15;
	setp.lt.u16 	%p70, %rs75, 8;
	selp.f32 	%f214, %f192, %f204, %p70;
	setp.lt.u16 	%p71, %rs75, 4;
	and.b16  	%rs76, %rs74, 13;
	setp.eq.s16 	%p72, %rs76, 12;
	selp.f32 	%f215, %f192, %f166, %p72;
	selp.f32 	%f216, %f204, %f215, %p71;
	and.b32  	%r367, %r366, 1;
	setp.eq.b32 	%p73, %r367, 1;
	neg.f32 	%f217, %f214;
	selp.f32 	%f218, %f217, %f214, %p73;
	and.b32  	%r368, %r366, 2;
	setp.eq.s32 	%p74, %r368, 0;
	neg.f32 	%f219, %f216;
	selp.f32 	%f220, %f216, %f219, %p74;
	add.f32 	%f221, %f218, %f220;
	sub.f32 	%f222, %f221, %f212;
	fma.rn.f32 	%f223, %f169, %f222, %f212;
	sub.f32 	%f224, %f223, %f202;
	fma.rn.f32 	%f225, %f172, %f224, %f202;
	add.s32 	%r369, %r345, 1;
	and.b32  	%r370, %r369, 255;
	add.s32 	%r371, %r318, %r370;
	ld.shared.u8 	%rs77, [%r371+2412];
	cvt.rn.f32.u16 	%f226, %rs77;
	cvt.rzi.u32.f32 	%r372, %f226;
	cvt.u16.u32 	%rs78, %r372;
	add.f32 	%f227, %f166, 0fBF800000;
	and.b16  	%rs79, %rs78, 15;
	setp.lt.u16 	%p75, %rs79, 8;
	selp.f32 	%f228, %f162, %f164, %p75;
	setp.lt.u16 	%p76, %rs79, 4;
	and.b16  	%rs80, %rs78, 13;
	setp.eq.s16 	%p77, %rs80, 12;
	selp.f32 	%f229, %f162, %f227, %p77;
	selp.f32 	%f230, %f164, %f229, %p76;
	and.b32  	%r373, %r372, 1;
	setp.eq.b32 	%p78, %r373, 1;
	neg.f32 	%f231, %f228;
	selp.f32 	%f232, %f231, %f228, %p78;
	and.b32  	%r374, %r372, 2;
	setp.eq.s32 	%p79, %r374, 0;
	neg.f32 	%f233, %f230;
	selp.f32 	%f234, %f230, %f233, %p79;
	add.f32 	%f235, %f232, %f234;
	add.s32 	%r375, %r351, 1;
	and.b32  	%r376, %r375, 255;
	add.s32 	%r377, %r318, %r376;
	ld.shared.u8 	%rs81, [%r377+2412];
	cvt.rn.f32.u16 	%f236, %rs81;
	cvt.rzi.u32.f32 	%r378, %f236;
	cvt.u16.u32 	%rs82, %r378;
	and.b16  	%rs83, %rs82, 15;
	setp.lt.u16 	%p80, %rs83, 8;
	selp.f32 	%f237, %f192, %f164, %p80;
	setp.lt.u16 	%p81, %rs83, 4;
	and.b16  	%rs84, %rs82, 13;
	setp.eq.s16 	%p82, %rs84, 12;
	selp.f32 	%f238, %f192, %f227, %p82;
	selp.f32 	%f239, %f164, %f238, %p81;
	and.b32  	%r379, %r378, 1;
	setp.eq.b32 	%p83, %r379, 1;
	neg.f32 	%f240, %f237;
	selp.f32 	%f241, %f240, %f237, %p83;
	and.b32  	%r380, %r378, 2;
	setp.eq.s32 	%p84, %r380, 0;
	neg.f32 	%f242, %f239;
	selp.f32 	%f243, %f239, %f242, %p84;
	add.f32 	%f244, %f241, %f243;
	sub.f32 	%f245, %f244, %f235;
	fma.rn.f32 	%f246, %f169, %f245, %f235;
	add.s32 	%r381, %r357, 1;
	and.b32  	%r382, %r381, 255;
	add.s32 	%r383, %r318, %r382;
	ld.shared.u8 	%rs85, [%r383+2412];
	cvt.rn.f32.u16 	%f247, %rs85;
	cvt.rzi.u32.f32 	%r384, %f247;
	cvt.u16.u32 	%rs86, %r384;
	and.b16  	%rs87, %rs86, 15;
	setp.lt.u16 	%p85, %rs87, 8;
	selp.f32 	%f248, %f162, %f204, %p85;
	setp.lt.u16 	%p86, %rs87, 4;
	and.b16  	%rs88, %rs86, 13;
	setp.eq.s16 	%p87, %rs88, 12;
	selp.f32 	%f249, %f162, %f227, %p87;
	selp.f32 	%f250, %f204, %f249, %p86;
	and.b32  	%r385, %r384, 1;
	setp.eq.b32 	%p88, %r385, 1;
	neg.f32 	%f251, %f248;
	selp.f32 	%f252, %f251, %f248, %p88;
	and.b32  	%r386, %r384, 2;
	setp.eq.s32 	%p89, %r386, 0;
	neg.f32 	%f253, %f250;
	selp.f32 	%f254, %f250, %f253, %p89;
	add.f32 	%f255, %f252, %f254;
	add.s32 	%r387, %r363, 1;
	and.b32  	%r388, %r387, 255;
	add.s32 	%r389, %r318, %r388;
	ld.shared.u8 	%rs89, [%r389+2412];
	cvt.rn.f32.u16 	%f256, %rs89;
	cvt.rzi.u32.f32 	%r390, %f256;
	cvt.u16.u32 	%rs90, %r390;
	and.b16  	%rs91, %rs90, 15;
	setp.lt.u16 	%p90, %rs91, 8;
	selp.f32 	%f257, %f192, %f204, %p90;
	setp.lt.u16 	%p91, %rs91, 4;
	and.b16  	%rs92, %rs90, 13;
	setp.eq.s16 	%p92, %rs92, 12;
	selp.f32 	%f258, %f192, %f227, %p92;
	selp.f32 	%f259, %f204, %f258, %p91;
	and.b32  	%r391, %r390, 1;
	setp.eq.b32 	%p93, %r391, 1;
	neg.f32 	%f260, %f257;
	selp.f32 	%f261, %f260, %f257, %p93;
	and.b32  	%r392, %r390, 2;
	setp.eq.s32 	%p94, %r392, 0;
	neg.f32 	%f262, %f259;
	selp.f32 	%f263, %f259, %f262, %p94;
	add.f32 	%f264, %f261, %f263;
	sub.f32 	%f265, %f264, %f255;
	fma.rn.f32 	%f266, %f169, %f265, %f255;
	sub.f32 	%f267, %f266, %f246;
	fma.rn.f32 	%f268, %f172, %f267, %f246;
	sub.f32 	%f269, %f268, %f225;
	fma.rn.f32 	%f270, %f175, %f269, %f225;
	fma.rn.f32 	%f522, %f270, %f150, %f522;
	add.s32 	%r570, %r570, 1;
	setp.ne.s32 	%p95, %r570, 10;
	@%p95 bra 	$L__BB0_35;
	setp.lt.f32 	%p96, %f522, 0fC4000000;
	@%p96 bra 	$L__BB0_39;
$L__BB0_37:
	add.s32 	%r568, %r38, 100;
	setp.lt.s32 	%p183, %r38, 101;
	@%p183 bra 	$L__BB0_31;
	add.s32 	%r44, %r567, 100;
	setp.gt.s32 	%p184, %r567, 100;
	mov.u32 	%r567, %r44;
	@%p184 bra 	$L__BB0_50;
	bra.uni 	$L__BB0_30;
$L__BB0_39:
	bar.sync 	0;
	cvt.u64.u32 	%rd99, %r54;
	or.b64  	%rd119, %rd99, -4096;
	mov.f32 	%f524, 0f00000000;
	mov.u32 	%r397, _ZZ29get_monoliths_world_per_blockiiPfE5world;
	add.s32 	%r396, %r397, 6964;
$L__BB0_40:
	shr.s64 	%rd101, %rd119, 63;
	shr.u64 	%rd102, %rd101, 62;
	add.s64 	%rd103, %rd119, %rd102;
	shr.s64 	%rd104, %rd103, 2;
	cvt.rn.f32.s64 	%f8, %rd104;
	mov.b64 	%rd120, -4096;
$L__BB0_41:
	mov.u64 	%rd26, %rd120;
	shr.s64 	%rd105, %rd26, 2;
	cvt.rn.f32.s64 	%f10, %rd105;
	mov.f32 	%f525, 0f00000000;
	mov.b32 	%r572, 16;
	mov.b32 	%r571, 6964;
	mov.u32 	%r573, %r396;
$L__BB0_42:
	add.s32 	%r572, %r572, -1;
	mov.b32 	%r398, 1;
	shl.b32 	%r399, %r398, %r572;
	cvt.rn.f32.u32 	%f273, %r399;
	mul.f32 	%f274, %f8, 0f42C80000;
	div.rn.f32 	%f275, %f274, %f273;
	mov.f32 	%f276, 0f00000000;
	div.rn.f32 	%f277, %f276, %f273;
	mul.f32 	%f278, %f10, 0f42C80000;
	div.rn.f32 	%f279, %f278, %f273;
	ld.shared.f32 	%f280, [%r573+-8];
	add.f32 	%f281, %f275, %f280;
	ld.shared.f32 	%f282, [%r573+-4];
	add.f32 	%f283, %f277, %f282;
	ld.shared.f32 	%f284, [%r573];
	add.f32 	%f285, %f279, %f284;
	cvt.rmi.s32.f32 	%r400, %f281;
	and.b32  	%r401, %r400, 255;
	cvt.rmi.s32.f32 	%r402, %f283;
	cvt.rmi.s32.f32 	%r403, %f285;
	cvt.rmi.f32.f32 	%f286, %f281;
	sub.f32 	%f287, %f281, %f286;
	cvt.rmi.f32.f32 	%f288, %f283;
	sub.f32 	%f289, %f283, %f288;
	cvt.rmi.f32.f32 	%f290, %f285;
	sub.f32 	%f291, %f285, %f290;
	mul.f32 	%f292, %f287, %f287;
	mul.f32 	%f293, %f287, %f292;
	cvt.f64.f32 	%fd49, %f293;
	cvt.f64.f32 	%fd50, %f287;
	fma.rn.f64 	%fd51, %fd50, 0d4018000000000000, 0dC02E000000000000;
	fma.rn.f64 	%fd52, %fd51, %fd50, 0d4024000000000000;
	mul.f64 	%fd53, %fd52, %fd49;
	cvt.rn.f32.f64 	%f294, %fd53;
	mul.f32 	%f295, %f289, %f289;
	mul.f32 	%f296, %f289, %f295;
	cvt.f64.f32 	%fd54, %f296;
	cvt.f64.f32 	%fd55, %f289;
	fma.rn.f64 	%fd56, %fd55, 0d4018000000000000, 0dC02E000000000000;
	fma.rn.f64 	%fd57, %fd56, %fd55, 0d4024000000000000;
	mul.f64 	%fd58, %fd57, %fd54;
	cvt.rn.f32.f64 	%f297, %fd58;
	mul.f32 	%f298, %f291, %f291;
	mul.f32 	%f299, %f291, %f298;
	cvt.f64.f32 	%fd59, %f299;
	cvt.f64.f32 	%fd60, %f291;
	fma.rn.f64 	%fd61, %fd60, 0d4018000000000000, 0dC02E000000000000;
	fma.rn.f64 	%fd62, %fd61, %fd60, 0d4024000000000000;
	mul.f64 	%fd63, %fd62, %fd59;
	cvt.rn.f32.f64 	%f300, %fd63;
	add.s32 	%r404, %r573, %r401;
	ld.shared.u8 	%rs93, [%r404+-264];
	cvt.rn.f32.u16 	%f301, %rs93;
	cvt.rzi.s32.f32 	%r405, %f301;
	add.s32 	%r406, %r405, %r402;
	and.b32  	%r407, %r406, 255;
	add.s32 	%r408, %r573, %r407;
	ld.shared.u8 	%rs94, [%r408+-264];
	cvt.rn.f32.u16 	%f302, %rs94;
	cvt.rzi.s32.f32 	%r409, %f302;
	add.s32 	%r410, %r406, 1;
	and.b32  	%r411, %r410, 255;
	add.s32 	%r412, %r573, %r411;
	ld.shared.u8 	%rs95, [%r412+-264];
	cvt.rn.f32.u16 	%f303, %rs95;
	cvt.rzi.s32.f32 	%r413, %f303;
	add.s32 	%r414, %r400, 1;
	and.b32  	%r415, %r414, 255;
	add.s32 	%r416, %r573, %r415;
	ld.shared.u8 	%rs96, [%r416+-264];
	cvt.rn.f32.u16 	%f304, %rs96;
	cvt.rzi.s32.f32 	%r417, %f304;
	add.s32 	%r418, %r417, %r402;
	and.b32  	%r419, %r418, 255;
	add.s32 	%r420, %r573, %r419;
	ld.shared.u8 	%rs97, [%r420+-264];
	cvt.rn.f32.u16 	%f305, %rs97;
	cvt.rzi.s32.f32 	%r421, %f305;
	add.s32 	%r422, %r418, 1;
	and.b32  	%r423, %r422, 255;
	add.s32 	%r424, %r573, %r423;
	ld.shared.u8 	%rs98, [%r424+-264];
	cvt.rn.f32.u16 	%f306, %rs98;
	cvt.rzi.s32.f32 	%r425, %f306;
	add.s32 	%r426, %r409, %r403;
	and.b32  	%r427, %r426, 255;
	add.s32 	%r428, %r573, %r427;
	ld.shared.u8 	%rs99, [%r428+-264];
	cvt.rn.f32.u16 	%f307, %rs99;
	cvt.rzi.u32.f32 	%r429, %f307;
	cvt.u16.u32 	%rs100, %r429;
	and.b16  	%rs101, %rs100, 15;
	setp.lt.u16 	%p97, %rs101, 8;
	selp.f32 	%f308, %f287, %f289, %p97;
	setp.lt.u16 	%p98, %rs101, 4;
	and.b16  	%rs102, %rs100, 13;
	setp.eq.s16 	%p99, %rs102, 12;
	selp.f32 	%f309, %f287, %f291, %p99;
	selp.f32 	%f310, %f289, %f309, %p98;
	and.b32  	%r430, %r429, 1;
	setp.eq.b32 	%p100, %r430, 1;
	neg.f32 	%f311, %f308;
	selp.f32 	%f312, %f311, %f308, %p100;
	and.b32  	%r431, %r429, 2;
	setp.eq.s32 	%p101, %r431, 0;
	neg.f32 	%f313, %f310;
	selp.f32 	%f314, %f310, %f313, %p101;
	add.f32 	%f315, %f312, %f314;
	add.s32 	%r432, %r421, %r403;
	and.b32  	%r433, %r432, 255;
	add.s32 	%r434, %r573, %r433;
	ld.shared.u8 	%rs103, [%r434+-264];
	cvt.rn.f32.u16 	%f316, %rs103;
	cvt.rzi.u32.f32 	%r435, %f316;
	cvt.u16.u32 	%rs104, %r435;
	add.f32 	%f317, %f287, 0fBF800000;
	and.b16  	%rs105, %rs104, 15;
	setp.lt.u16 	%p102, %rs105, 8;
	selp.f32 	%f318, %f317, %f289, %p102;
	setp.lt.u16 	%p103, %rs105, 4;
	and.b16  	%rs106, %rs104, 13;
	setp.eq.s16 	%p104, %rs106, 12;
	selp.f32 	%f319, %f317, %f291, %p104;
	selp.f32 	%f320, %f289, %f319, %p103;
	and.b32  	%r436, %r435, 1;
	setp.eq.b32 	%p105, %r436, 1;
	neg.f32 	%f321, %f318;
	selp.f32 	%f322, %f321, %f318, %p105;
	and.b32  	%r437, %r435, 2;
	setp.eq.s32 	%p106, %r437, 0;
	neg.f32 	%f323, %f320;
	selp.f32 	%f324, %f320, %f323, %p106;
	add.f32 	%f325, %f322, %f324;
	sub.f32 	%f326, %f325, %f315;
	fma.rn.f32 	%f327, %f294, %f326, %f315;
	add.s32 	%r438, %r413, %r403;
	and.b32  	%r439, %r438, 255;
	add.s32 	%r440, %r573, %r439;
	ld.shared.u8 	%rs107, [%r440+-264];
	cvt.rn.f32.u16 	%f328, %rs107;
	cvt.rzi.u32.f32 	%r441, %f328;
	cvt.u16.u32 	%rs108, %r441;
	add.f32 	%f329, %f289, 0fBF800000;
	and.b16  	%rs109, %rs108, 15;
	setp.lt.u16 	%p107, %rs109, 8;
	selp.f32 	%f330, %f287, %f329, %p107;
	setp.lt.u16 	%p108, %rs109, 4;
	and.b16  	%rs110, %rs108, 13;
	setp.eq.s16 	%p109, %rs110, 12;
	selp.f32 	%f331, %f287, %f291, %p109;
	selp.f32 	%f332, %f329, %f331, %p108;
	and.b32  	%r442, %r441, 1;
	setp.eq.b32 	%p110, %r442, 1;
	neg.f32 	%f333, %f330;
	selp.f32 	%f334, %f333, %f330, %p110;
	and.b32  	%r443, %r441, 2;
	setp.eq.s32 	%p111, %r443, 0;
	neg.f32 	%f335, %f332;
	selp.f32 	%f336, %f332, %f335, %p111;
	add.f32 	%f337, %f334, %f336;
	add.s32 	%r444, %r425, %r403;
	and.b32  	%r445, %r444, 255;
	add.s32 	%r446, %r573, %r445;
	ld.shared.u8 	%rs111, [%r446+-264];
	cvt.rn.f32.u16 	%f338, %rs111;
	cvt.rzi.u32.f32 	%r447, %f338;
	cvt.u16.u32 	%rs112, %r447;
	and.b16  	%rs113, %rs112, 15;
	setp.lt.u16 	%p112, %rs113, 8;
	selp.f32 	%f339, %f317, %f329, %p112;
	setp.lt.u16 	%p113, %rs113, 4;
	and.b16  	%rs114, %rs112, 13;
	setp.eq.s16 	%p114, %rs114, 12;
	selp.f32 	%f340, %f317, %f291, %p114;
	selp.f32 	%f341, %f329, %f340, %p113;
	and.b32  	%r448, %r447, 1;
	setp.eq.b32 	%p115, %r448, 1;
	neg.f32 	%f342, %f339;
	selp.f32 	%f343, %f342, %f339, %p115;
	and.b32  	%r449, %r447, 2;
	setp.eq.s32 	%p116, %r449, 0;
	neg.f32 	%f344, %f341;
	selp.f32 	%f345, %f341, %f344, %p116;
	add.f32 	%f346, %f343, %f345;
	sub.f32 	%f347, %f346, %f337;
	fma.rn.f32 	%f348, %f294, %f347, %f337;
	sub.f32 	%f349, %f348, %f327;
	fma.rn.f32 	%f350, %f297, %f349, %f327;
	add.s32 	%r450, %r426, 1;
	and.b32  	%r451, %r450, 255;
	add.s32 	%r452, %r573, %r451;
	ld.shared.u8 	%rs115, [%r452+-264];
	cvt.rn.f32.u16 	%f351, %rs115;
	cvt.rzi.u32.f32 	%r453, %f351;
	cvt.u16.u32 	%rs116, %r453;
	add.f32 	%f352, %f291, 0fBF800000;
	and.b16  	%rs117, %rs116, 15;
	setp.lt.u16 	%p117, %rs117, 8;
	selp.f32 	%f353, %f287, %f289, %p117;
	setp.lt.u16 	%p118, %rs117, 4;
	and.b16  	%rs118, %rs116, 13;
	setp.eq.s16 	%p119, %rs118, 12;
	selp.f32 	%f354, %f287, %f352, %p119;
	selp.f32 	%f355, %f289, %f354, %p118;
	and.b32  	%r454, %r453, 1;
	setp.eq.b32 	%p120, %r454, 1;
	neg.f32 	%f356, %f353;
	selp.f32 	%f357, %f356, %f353, %p120;
	and.b32  	%r455, %r453, 2;
	setp.eq.s32 	%p121, %r455, 0;
	neg.f32 	%f358, %f355;
	selp.f32 	%f359, %f355, %f358, %p121;
	add.f32 	%f360, %f357, %f359;
	add.s32 	%r456, %r432, 1;
	and.b32  	%r457, %r456, 255;
	add.s32 	%r458, %r573, %r457;
	ld.shared.u8 	%rs119, [%r458+-264];
	cvt.rn.f32.u16 	%f361, %rs119;
	cvt.rzi.u32.f32 	%r459, %f361;
	cvt.u16.u32 	%rs120, %r459;
	and.b16  	%rs121, %rs120, 15;
	setp.lt.u16 	%p122, %rs121, 8;
	selp.f32 	%f362, %f317, %f289, %p122;
	setp.lt.u16 	%p123, %rs121, 4;
	and.b16  	%rs122, %rs120, 13;
	setp.eq.s16 	%p124, %rs122, 12;
	selp.f32 	%f363, %f317, %f352, %p124;
	selp.f32 	%f364, %f289, %f363, %p123;
	and.b32  	%r460, %r459, 1;
	setp.eq.b32 	%p125, %r460, 1;
	neg.f32 	%f365, %f362;
	selp.f32 	%f366, %f365, %f362, %p125;
	and.b32  	%r461, %r459, 2;
	setp.eq.s32 	%p126, %r461, 0;
	neg.f32 	%f367, %f364;
	selp.f32 	%f368, %f364, %f367, %p126;
	add.f32 	%f369, %f366, %f368;
	sub.f32 	%f370, %f369, %f360;
	fma.rn.f32 	%f371, %f294, %f370, %f360;
	add.s32 	%r462, %r438, 1;
	and.b32  	%r463, %r462, 255;
	add.s32 	%r464, %r573, %r463;
	ld.shared.u8 	%rs123, [%r464+-264];
	cvt.rn.f32.u16 	%f372, %rs123;
	cvt.rzi.u32.f32 	%r465, %f372;
	cvt.u16.u32 	%rs124, %r465;
	and.b16  	%rs125, %rs124, 15;
	setp.lt.u16 	%p127, %rs125, 8;
	selp.f32 	%f373, %f287, %f329, %p127;
	setp.lt.u16 	%p128, %rs125, 4;
	and.b16  	%rs126, %rs124, 13;
	setp.eq.s16 	%p129, %rs126, 12;
	selp.f32 	%f374, %f287, %f352, %p129;
	selp.f32 	%f375, %f329, %f374, %p128;
	and.b32  	%r466, %r465, 1;
	setp.eq.b32 	%p130, %r466, 1;
	neg.f32 	%f376, %f373;
	selp.f32 	%f377, %f376, %f373, %p130;
	and.b32  	%r467, %r465, 2;
	setp.eq.s32 	%p131, %r467, 0;
	neg.f32 	%f378, %f375;
	selp.f32 	%f379, %f375, %f378, %p131;
	add.f32 	%f380, %f377, %f379;
	add.s32 	%r468, %r444, 1;
	and.b32  	%r469, %r468, 255;
	add.s32 	%r470, %r573, %r469;
	ld.shared.u8 	%rs127, [%r470+-264];
	cvt.rn.f32.u16 	%f381, %rs127;
	cvt.rzi.u32.f32 	%r471, %f381;
	cvt.u16.u32 	%rs128, %r471;
	and.b16  	%rs129, %rs128, 15;
	setp.lt.u16 	%p132, %rs129, 8;
	selp.f32 	%f382, %f317, %f329, %p132;
	setp.lt.u16 	%p133, %rs129, 4;
	and.b16  	%rs130, %rs128, 13;
	setp.eq.s16 	%p134, %rs130, 12;
	selp.f32 	%f383, %f317, %f352, %p134;
	selp.f32 	%f384, %f329, %f383, %p133;
	and.b32  	%r472, %r471, 1;
	setp.eq.b32 	%p135, %r472, 1;
	neg.f32 	%f385, %f382;
	selp.f32 	%f386, %f385, %f382, %p135;
	and.b32  	%r473, %r471, 2;
	setp.eq.s32 	%p136, %r473, 0;
	neg.f32 	%f387, %f384;
	selp.f32 	%f388, %f384, %f387, %p136;
	add.f32 	%f389, %f386, %f388;
	sub.f32 	%f390, %f389, %f380;
	fma.rn.f32 	%f391, %f294, %f390, %f380;
	sub.f32 	%f392, %f391, %f371;
	fma.rn.f32 	%f393, %f297, %f392, %f371;
	sub.f32 	%f394, %f393, %f350;
	fma.rn.f32 	%f395, %f300, %f394, %f350;
	fma.rn.f32 	%f525, %f395, %f273, %f525;
	add.s32 	%r573, %r573, -268;
	add.s32 	%r571, %r571, -268;
	setp.ne.s32 	%p137, %r571, 2676;
	@%p137 bra 	$L__BB0_42;
	abs.f32 	%f397, %f525;
	setp.lt.f32 	%p138, %f397, 0f45FA0000;
	mov.f32 	%f527, 0f00000000;
	@%p138 bra 	$L__BB0_47;
	mov.f32 	%f526, 0f00000000;
	mov.b32 	%r574, 0;
$L__BB0_45:
	sub.s32 	%r475, 9, %r574;
	neg.s32 	%r476, %r574;
	mov.b32 	%r477, 1;
	shl.b32 	%r478, %r477, %r475;
	cvt.rn.f32.u32 	%f399, %r478;
	div.rn.f32 	%f400, %f8, %f399;
	mov.f32 	%f401, 0f00000000;
	div.rn.f32 	%f402, %f401, %f399;
	div.rn.f32 	%f403, %f10, %f399;
	mov.u32 	%r479, _ZZ29get_monoliths_world_per_blockiiPfE5world;
	mad.lo.s32 	%r480, %r476, 268, %r479;
	ld.shared.f32 	%f404, [%r480+2668];
	add.f32 	%f405, %f400, %f404;
	ld.shared.f32 	%f406, [%r480+2672];
	add.f32 	%f407, %f402, %f406;
	ld.shared.f32 	%f408, [%r480+2676];
	add.f32 	%f409, %f403, %f408;
	cvt.rmi.s32.f32 	%r481, %f405;
	and.b32  	%r482, %r481, 255;
	cvt.rmi.s32.f32 	%r483, %f407;
	cvt.rmi.s32.f32 	%r484, %f409;
	cvt.rmi.f32.f32 	%f410, %f405;
	sub.f32 	%f411, %f405, %f410;
	cvt.rmi.f32.f32 	%f412, %f407;
	sub.f32 	%f413, %f407, %f412;
	cvt.rmi.f32.f32 	%f414, %f409;
	sub.f32 	%f415, %f409, %f414;
	mul.f32 	%f416, %f411, %f411;
	mul.f32 	%f417, %f411, %f416;
	cvt.f64.f32 	%fd64, %f417;
	cvt.f64.f32 	%fd65, %f411;
	fma.rn.f64 	%fd66, %fd65, 0d4018000000000000, 0dC02E000000000000;
	fma.rn.f64 	%fd67, %fd66, %fd65, 0d4024000000000000;
	mul.f64 	%fd68, %fd67, %fd64;
	cvt.rn.f32.f64 	%f418, %fd68;
	mul.f32 	%f419, %f413, %f413;
	mul.f32 	%f420, %f413, %f419;
	cvt.f64.f32 	%fd69, %f420;
	cvt.f64.f32 	%fd70, %f413;
	fma.rn.f64 	%fd71, %fd70, 0d4018000000000000, 0dC02E000000000000;
	fma.rn.f64 	%fd72, %fd71, %fd70, 0d4024000000000000;
	mul.f64 	%fd73, %fd72, %fd69;
	cvt.rn.f32.f64 	%f421, %fd73;
	mul.f32 	%f422, %f415, %f415;
	mul.f32 	%f423, %f415, %f422;
	cvt.f64.f32 	%fd74, %f423;
	cvt.f64.f32 	%fd75, %f415;
	fma.rn.f64 	%fd76, %fd75, 0d4018000000000000, 0dC02E000000000000;
	fma.rn.f64 	%fd77, %fd76, %fd75, 0d4024000000000000;
	mul.f64 	%fd78, %fd77, %fd74;
	cvt.rn.f32.f64 	%f424, %fd78;
	add.s32 	%r485, %r480, %r482;
	ld.shared.u8 	%rs131, [%r485+2412];
	cvt.rn.f32.u16 	%f425, %rs131;
	cvt.rzi.s32.f32 	%r486, %f425;
	add.s32 	%r487, %r486, %r483;
	and.b32  	%r488, %r487, 255;
	add.s32 	%r489, %r480, %r488;
	ld.shared.u8 	%rs132, [%r489+2412];
	cvt.rn.f32.u16 	%f426, %rs132;
	cvt.rzi.s32.f32 	%r490, %f426;
	add.s32 	%r491, %r487, 1;
	and.b32  	%r492, %r491, 255;
	add.s32 	%r493, %r480, %r492;
	ld.shared.u8 	%rs133, [%r493+2412];
	cvt.rn.f32.u16 	%f427, %rs133;
	cvt.rzi.s32.f32 	%r494, %f427;
	add.s32 	%r495, %r481, 1;
	and.b32  	%r496, %r495, 255;
	add.s32 	%r497, %r480, %r496;
	ld.shared.u8 	%rs134, [%r497+2412];
	cvt.rn.f32.u16 	%f428, %rs134;
	cvt.rzi.s32.f32 	%r498, %f428;
	add.s32 	%r499, %r498, %r483;
	and.b32  	%r500, %r499, 255;
	add.s32 	%r501, %r480, %r500;
	ld.shared.u8 	%rs135, [%r501+2412];
	cvt.rn.f32.u16 	%f429, %rs135;
	cvt.rzi.s32.f32 	%r502, %f429;
	add.s32 	%r503, %r499, 1;
	and.b32  	%r504, %r503, 255;
	add.s32 	%r505, %r480, %r504;
	ld.shared.u8 	%rs136, [%r505+2412];
	cvt.rn.f32.u16 	%f430, %rs136;
	cvt.rzi.s32.f32 	%r506, %f430;
	add.s32 	%r507, %r490, %r484;
	and.b32  	%r508, %r507, 255;
	add.s32 	%r509, %r480, %r508;
	ld.shared.u8 	%rs137, [%r509+2412];
	cvt.rn.f32.u16 	%f431, %rs137;
	cvt.rzi.u32.f32 	%r510, %f431;
	cvt.u16.u32 	%rs138, %r510;
	and.b16  	%rs139, %rs138, 15;
	setp.lt.u16 	%p139, %rs139, 8;
	selp.f32 	%f432, %f411, %f413, %p139;
	setp.lt.u16 	%p140, %rs139, 4;
	and.b16  	%rs140, %rs138, 13;
	setp.eq.s16 	%p141, %rs140, 12;
	selp.f32 	%f433, %f411, %f415, %p141;
	selp.f32 	%f434, %f413, %f433, %p140;
	and.b32  	%r511, %r510, 1;
	setp.eq.b32 	%p142, %r511, 1;
	neg.f32 	%f435, %f432;
	selp.f32 	%f436, %f435, %f432, %p142;
	and.b32  	%r512, %r510, 2;
	setp.eq.s32 	%p143, %r512, 0;
	neg.f32 	%f437, %f434;
	selp.f32 	%f438, %f434, %f437, %p143;
	add.f32 	%f439, %f436, %f438;
	add.s32 	%r513, %r502, %r484;
	and.b32  	%r514, %r513, 255;
	add.s32 	%r515, %r480, %r514;
	ld.shared.u8 	%rs141, [%r515+2412];
	cvt.rn.f32.u16 	%f440, %rs141;
	cvt.rzi.u32.f32 	%r516, %f440;
	cvt.u16.u32 	%rs142, %r516;
	add.f32 	%f441, %f411, 0fBF800000;
	and.b16  	%rs143, %rs142, 15;
	setp.lt.u16 	%p144, %rs143, 8;
	selp.f32 	%f442, %f441, %f413, %p144;
	setp.lt.u16 	%p145, %rs143, 4;
	and.b16  	%rs144, %rs142, 13;
	setp.eq.s16 	%p146, %rs144, 12;
	selp.f32 	%f443, %f441, %f415, %p146;
	selp.f32 	%f444, %f413, %f443, %p145;
	and.b32  	%r517, %r516, 1;
	setp.eq.b32 	%p147, %r517, 1;
	neg.f32 	%f445, %f442;
	selp.f32 	%f446, %f445, %f442, %p147;
	and.b32  	%r518, %r516, 2;
	setp.eq.s32 	%p148, %r518, 0;
	neg.f32 	%f447, %f444;
	selp.f32 	%f448, %f444, %f447, %p148;
	add.f32 	%f449, %f446, %f448;
	sub.f32 	%f450, %f449, %f439;
	fma.rn.f32 	%f451, %f418, %f450, %f439;
	add.s32 	%r519, %r494, %r484;
	and.b32  	%r520, %r519, 255;
	add.s32 	%r521, %r480, %r520;
	ld.shared.u8 	%rs145, [%r521+2412];
	cvt.rn.f32.u16 	%f452, %rs145;
	cvt.rzi.u32.f32 	%r522, %f452;
	cvt.u16.u32 	%rs146, %r522;
	add.f32 	%f453, %f413, 0fBF800000;
	and.b16  	%rs147, %rs146, 15;
	setp.lt.u16 	%p149, %rs147, 8;
	selp.f32 	%f454, %f411, %f453, %p149;
	setp.lt.u16 	%p150, %rs147, 4;
	and.b16  	%rs148, %rs146, 13;
	setp.eq.s16 	%p151, %rs148, 12;
	selp.f32 	%f455, %f411, %f415, %p151;
	selp.f32 	%f456, %f453, %f455, %p150;
	and.b32  	%r523, %r522, 1;
	setp.eq.b32 	%p152, %r523, 1;
	neg.f32 	%f457, %f454;
	selp.f32 	%f458, %f457, %f454, %p152;
	and.b32  	%r524, %r522, 2;
	setp.eq.s32 	%p153, %r524, 0;
	neg.f32 	%f459, %f456;
	selp.f32 	%f460, %f456, %f459, %p153;
	add.f32 	%f461, %f458, %f460;
	add.s32 	%r525, %r506, %r484;
	and.b32  	%r526, %r525, 255;
	add.s32 	%r527, %r480, %r526;
	ld.shared.u8 	%rs149, [%r527+2412];
	cvt.rn.f32.u16 	%f462, %rs149;
	cvt.rzi.u32.f32 	%r528, %f462;
	cvt.u16.u32 	%rs150, %r528;
	and.b16  	%rs151, %rs150, 15;
	setp.lt.u16 	%p154, %rs151, 8;
	selp.f32 	%f463, %f441, %f453, %p154;
	setp.lt.u16 	%p155, %rs151, 4;
	and.b16  	%rs152, %rs150, 13;
	setp.eq.s16 	%p156, %rs152, 12;
	selp.f32 	%f464, %f441, %f415, %p156;
	selp.f32 	%f465, %f453, %f464, %p155;
	and.b32  	%r529, %r528, 1;
	setp.eq.b32 	%p157, %r529, 1;
	neg.f32 	%f466, %f463;
	selp.f32 	%f467, %f466, %f463, %p157;
	and.b32  	%r530, %r528, 2;
	setp.eq.s32 	%p158, %r530, 0;
	neg.f32 	%f468, %f465;
	selp.f32 	%f469, %f465, %f468, %p158;
	add.f32 	%f470, %f467, %f469;
	sub.f32 	%f471, %f470, %f461;
	fma.rn.f32 	%f472, %f418, %f471, %f461;
	sub.f32 	%f473, %f472, %f451;
	fma.rn.f32 	%f474, %f421, %f473, %f451;
	add.s32 	%r531, %r507, 1;
	and.b32  	%r532, %r531, 255;
	add.s32 	%r533, %r480, %r532;
	ld.shared.u8 	%rs153, [%r533+2412];
	cvt.rn.f32.u16 	%f475, %rs153;
	cvt.rzi.u32.f32 	%r534, %f475;
	cvt.u16.u32 	%rs154, %r534;
	add.f32 	%f476, %f415, 0fBF800000;
	and.b16  	%rs155, %rs154, 15;
	setp.lt.u16 	%p159, %rs155, 8;
	selp.f32 	%f477, %f411, %f413, %p159;
	setp.lt.u16 	%p160, %rs155, 4;
	and.b16  	%rs156, %rs154, 13;
	setp.eq.s16 	%p161, %rs156, 12;
	selp.f32 	%f478, %f411, %f476, %p161;
	selp.f32 	%f479, %f413, %f478, %p160;
	and.b32  	%r535, %r534, 1;
	setp.eq.b32 	%p162, %r535, 1;
	neg.f32 	%f480, %f477;
	selp.f32 	%f481, %f480, %f477, %p162;
	and.b32  	%r536, %r534, 2;
	setp.eq.s32 	%p163, %r536, 0;
	neg.f32 	%f482, %f479;
	selp.f32 	%f483, %f479, %f482, %p163;
	add.f32 	%f484, %f481, %f483;
	add.s32 	%r537, %r513, 1;
	and.b32  	%r538, %r537, 255;
	add.s32 	%r539, %r480, %r538;
	ld.shared.u8 	%rs157, [%r539+2412];
	cvt.rn.f32.u16 	%f485, %rs157;
	cvt.rzi.u32.f32 	%r540, %f485;
	cvt.u16.u32 	%rs158, %r540;
	and.b16  	%rs159, %rs158, 15;
	setp.lt.u16 	%p164, %rs159, 8;
	selp.f32 	%f486, %f441, %f413, %p164;
	setp.lt.u16 	%p165, %rs159, 4;
	and.b16  	%rs160, %rs158, 13;
	setp.eq.s16 	%p166, %rs160, 12;
	selp.f32 	%f487, %f441, %f476, %p166;
	selp.f32 	%f488, %f413, %f487, %p165;
	and.b32  	%r541, %r540, 1;
	setp.eq.b32 	%p167, %r541, 1;
	neg.f32 	%f489, %f486;
	selp.f32 	%f490, %f489, %f486, %p167;
	and.b32  	%r542, %r540, 2;
	setp.eq.s32 	%p168, %r542, 0;
	neg.f32 	%f491, %f488;
	selp.f32 	%f492, %f488, %f491, %p168;
	add.f32 	%f493, %f490, %f492;
	sub.f32 	%f494, %f493, %f484;
	fma.rn.f32 	%f495, %f418, %f494, %f484;
	add.s32 	%r543, %r519, 1;
	and.b32  	%r544, %r543, 255;
	add.s32 	%r545, %r480, %r544;
	ld.shared.u8 	%rs161, [%r545+2412];
	cvt.rn.f32.u16 	%f496, %rs161;
	cvt.rzi.u32.f32 	%r546, %f496;
	cvt.u16.u32 	%rs162, %r546;
	and.b16  	%rs163, %rs162, 15;
	setp.lt.u16 	%p169, %rs163, 8;
	selp.f32 	%f497, %f411, %f453, %p169;
	setp.lt.u16 	%p170, %rs163, 4;
	and.b16  	%rs164, %rs162, 13;
	setp.eq.s16 	%p171, %rs164, 12;
	selp.f32 	%f498, %f411, %f476, %p171;
	selp.f32 	%f499, %f453, %f498, %p170;
	and.b32  	%r547, %r546, 1;
	setp.eq.b32 	%p172, %r547, 1;
	neg.f32 	%f500, %f497;
	selp.f32 	%f501, %f500, %f497, %p172;
	and.b32  	%r548, %r546, 2;
	setp.eq.s32 	%p173, %r548, 0;
	neg.f32 	%f502, %f499;
	selp.f32 	%f503, %f499, %f502, %p173;
	add.f32 	%f504, %f501, %f503;
	add.s32 	%r549, %r525, 1;
	and.b32  	%r550, %r549, 255;
	add.s32 	%r551, %r480, %r550;
	ld.shared.u8 	%rs165, [%r551+2412];
	cvt.rn.f32.u16 	%f505, %rs165;
	cvt.rzi.u32.f32 	%r552, %f505;
	cvt.u16.u32 	%rs166, %r552;
	and.b16  	%rs167, %rs166, 15;
	setp.lt.u16 	%p174, %rs167, 8;
	selp.f32 	%f506, %f441, %f453, %p174;
	setp.lt.u16 	%p175, %rs167, 4;
	and.b16  	%rs168, %rs166, 13;
	setp.eq.s16 	%p176, %rs168, 12;
	selp.f32 	%f507, %f441, %f476, %p176;
	selp.f32 	%f508, %f453, %f507, %p175;
	and.b32  	%r553, %r552, 1;
	setp.eq.b32 	%p177, %r553, 1;
	neg.f32 	%f509, %f506;
	selp.f32 	%f510, %f509, %f506, %p177;
	and.b32  	%r554, %r552, 2;
	setp.eq.s32 	%p178, %r554, 0;
	neg.f32 	%f511, %f508;
	selp.f32 	%f512, %f508, %f511, %p178;
	add.f32 	%f513, %f510, %f512;
	sub.f32 	%f514, %f513, %f504;
	fma.rn.f32 	%f515, %f418, %f514, %f504;
	sub.f32 	%f516, %f515, %f495;
	fma.rn.f32 	%f517, %f421, %f516, %f495;
	sub.f32 	%f518, %f517, %f474;
	fma.rn.f32 	%f519, %f424, %f518, %f474;
	fma.rn.f32 	%f526, %f519, %f399, %f526;
	add.s32 	%r574, %r574, 1;
	setp.ne.s32 	%p179, %r574, 10;
	@%p179 bra 	$L__BB0_45;
	setp.geu.f32 	%p180, %f526, 0fC4000000;
	selp.f32 	%f527, 0f00000000, 0f44800000, %p180;
$L__BB0_47:
	add.f32 	%f524, %f524, %f527;
	add.s64 	%rd120, %rd26, 32;
	setp.lt.s64 	%p181, %rd26, 4065;
	@%p181 bra 	$L__BB0_41;
	mov.u32 	%r555, %ntid.x;
	shl.b32 	%r556, %r555, 5;
	cvt.u64.u32 	%rd106, %r556;
	add.s64 	%rd119, %rd119, %rd106;
	setp.lt.s64 	%p182, %rd119, 4097;
	@%p182 bra 	$L__BB0_40;
	ld.param.u64 	%rd110, [_Z29get_monoliths_world_per_blockiiPf_param_2];
	cvta.to.global.u64 	%rd107, %rd110;
	mul.wide.u32 	%rd108, %r1, 4;
	add.s64 	%rd109, %rd107, %rd108;
	atom.global.add.f32 	%f520, [%rd109], %f524;
$L__BB0_50:
	ret;

}
	// .globl	_Z30get_monoliths_world_per_threadiiPf
.visible .entry _Z30get_monoliths_world_per_threadiiPf(
	.param .u32 _Z30get_monoliths_world_per_threadiiPf_param_0,
	.param .u32 _Z30get_monoliths_world_per_threadiiPf_param_1,
	.param .u64 .ptr .align 1 _Z30get_monoliths_world_per_threadiiPf_param_2
)
{
	.local .align 8 .b8 	__local_depot1[6976];
	.reg .b64 	%SP;
	.reg .b64 	%SPL;
	.reg .pred 	%p<386>;
	.reg .b16 	%rs<393>;
	.reg .b32 	%r<1590>;
	.reg .b32 	%f<1053>;
	.reg .b64 	%rd<912>;
	.reg .b64 	%fd<220>;

	mov.u64 	%SPL, __local_depot1;
	cvta.local.u64 	%SP, %SPL;
	ld.param.u32 	%r146, [_Z30get_monoliths_world_per_threadiiPf_param_0];
	add.u64 	%rd1, %SPL, 0;
	mov.u32 	%r147, %tid.x;
	mov.u32 	%r148, %ntid.x;
	mov.u32 	%r1, %ctaid.x;
	mad.lo.s32 	%r2, %r1, %r148, %r147;
	add.s32 	%r3, %r146, %r2;
	cvt.s64.s32 	%rd163, %r3;
	xor.b64  	%rd164, %rd163, 25214903917;
	mad.lo.s64 	%rd165, %rd164, 249870891710593, 44331453843488;
	and.b64  	%rd166, %rd165, 281474976710655;
	mad.lo.s64 	%rd167, %rd164, 2423736857621077408, 1080165078426629472;
	and.b64  	%rd168, %rd167, 9007199120523264;
	mad.lo.s64 	%rd169, %rd164, 2883975918346008297, 1071265536600013786;
	shr.u64 	%rd170, %rd169, 21;
	and.b64  	%rd171, %rd170, 134217727;
	or.b64  	%rd172, %rd171, %rd168;
	cvt.rn.f64.u64 	%fd1, %rd172;
	mul.f64 	%fd2, %fd1, 0d3CA0000000000000;
	mul.f64 	%fd3, %fd2, 0d4070000000000000;
	cvt.rn.f32.f64 	%f26, %fd3;
	st.local.f32 	[%rd1+256], %f26;
	mad.lo.s64 	%rd173, %rd166, 1736862336005215904, 2666505958129870752;
	and.b64  	%rd174, %rd173, 9007199120523264;
	mad.lo.s64 	%rd175, %rd164, -1790251872612196463, -5187274999495903452;
	shr.u64 	%rd176, %rd175, 21;
	and.b64  	%rd177, %rd176, 134217727;
	or.b64  	%rd178, %rd177, %rd174;
	cvt.rn.f64.u64 	%fd4, %rd178;
	mul.f64 	%fd5, %fd4, 0d3CA0000000000000;
	mul.f64 	%fd6, %fd5, 0d4070000000000000;
	cvt.rn.f32.f64 	%f27, %fd6;
	st.local.f32 	[%rd1+260], %f27;
	mad.lo.s64 	%rd179, %rd166, 8074320948992935840, 7136985854854846432;
	and.b64  	%rd180, %rd179, 9007199120523264;
	mad.lo.s64 	%rd181, %rd164, 4549299020915235961, 4978285921745235070;
	and.b64  	%rd865, %rd181, 281474976710655;
	shr.u64 	%rd182, %rd865, 21;
	or.b64  	%rd183, %rd182, %rd180;
	cvt.rn.f64.u64 	%fd7, %rd183;
	mul.f64 	%fd8, %fd7, 0d3CA0000000000000;
	mul.f64 	%fd9, %fd8, 0d4070000000000000;
	cvt.rn.f32.f64 	%f28, %fd9;
	st.local.f32 	[%rd1+264], %f28;
	mov.b32 	%r149, 50462976;
	st.local.u32 	[%rd1], %r149;
	mov.b32 	%r150, 117835012;
	st.local.u32 	[%rd1+4], %r150;
	mov.b32 	%r151, 185207048;
	st.local.u32 	[%rd1+8], %r151;
	mov.b32 	%r152, 252579084;
	st.local.u32 	[%rd1+12], %r152;
	mov.b32 	%r153, 319951120;
	st.local.u32 	[%rd1+16], %r153;
	mov.b32 	%r154, 387323156;
	st.local.u32 	[%rd1+20], %r154;
	mov.b32 	%r155, 454695192;
	st.local.u32 	[%rd1+24], %r155;
	mov.b32 	%r156, 522067228;
	st.local.u32 	[%rd1+28], %r156;
	mov.b32 	%r157, 589439264;
	st.local.u32 	[%rd1+32], %r157;
	mov.b32 	%r158, 656811300;
	st.local.u32 	[%rd1+36], %r158;
	mov.b32 	%r159, 724183336;
	st.local.u32 	[%rd1+40], %r159;
	mov.b32 	%r160, 791555372;
	st.local.u32 	[%rd1+44], %r160;
	mov.b32 	%r161, 858927408;
	st.local.u32 	[%rd1+48], %r161;
	mov.b32 	%r162, 926299444;
	st.local.u32 	[%rd1+52], %r162;
	mov.b32 	%r163, 993671480;
	st.local.u32 	[%rd1+56], %r163;
	mov.b32 	%r164, 1061043516;
	st.local.u32 	[%rd1+60], %r164;
	mov.b32 	%r165, 1128415552;
	st.local.u32 	[%rd1+64], %r165;
	mov.b32 	%r166, 1195787588;
	st.local.u32 	[%rd1+68], %r166;
	mov.b32 	%r167, 1263159624;
	st.local.u32 	[%rd1+72], %r167;
	mov.b32 	%r168, 1330531660;
	st.local.u32 	[%rd1+76], %r168;
	mov.b32 	%r169, 1397903696;
	st.local.u32 	[%rd1+80], %r169;
	mov.b32 	%r170, 1465275732;
	st.local.u32 	[%rd1+84], %r170;
	mov.b32 	%r171, 1532647768;
	st.local.u32 	[%rd1+88], %r171;
	mov.b32 	%r172, 1600019804;
	st.local.u32 	[%rd1+92], %r172;
	mov.b32 	%r173, 1667391840;
	st.local.u32 	[%rd1+96], %r173;
	mov.b32 	%r174, 1734763876;
	st.local.u32 	[%rd1+100], %r174;
	mov.b32 	%r175, 1802135912;
	st.local.u32 	[%rd1+104], %r175;
	mov.b32 	%r176, 1869507948;
	st.local.u32 	[%rd1+108], %r176;
	mov.b32 	%r177, 1936879984;
	st.local.u32 	[%rd1+112], %r177;
	mov.b32 	%r178, 2004252020;
	st.local.u32 	[%rd1+116], %r178;
	mov.b32 	%r179, 2071624056;
	st.local.u32 	[%rd1+120], %r179;
	mov.b32 	%r180, 2138996092;
	st.local.u32 	[%rd1+124], %r180;
	mov.b32 	%r181, -2088599168;
	st.local.u32 	[%rd1+128], %r181;
	mov.b32 	%r182, -2021227132;
	st.local.u32 	[%rd1+132], %r182;
	mov.b32 	%r183, -1953855096;
	st.local.u32 	[%rd1+136], %r183;
	mov.b32 	%r184, -1886483060;
	st.local.u32 	[%rd1+140], %r184;
	mov.b32 	%r185, -1819111024;
	st.local.u32 	[%rd1+144], %r185;
	mov.b32 	%r186, -1751738988;
	st.local.u32 	[%rd1+148], %r186;
	mov.b32 	%r187, -1684366952;
	st.local.u32 	[%rd1+152], %r187;
	mov.b32 	%r188, -1616994916;
	st.local.u32 	[%rd1+156], %r188;
	mov.b32 	%r189, -1549622880;
	st.local.u32 	[%rd1+160], %r189;
	mov.b32 	%r190, -1482250844;
	st.local.u32 	[%rd1+164], %r190;
	mov.b32 	%r191, -1414878808;
	st.local.u32 	[%rd1+168], %r191;
	mov.b32 	%r192, -1347506772;
	st.local.u32 	[%rd1+172], %r192;
	mov.b32 	%r193, -1280134736;
	st.local.u32 	[%rd1+176], %r193;
	mov.b32 	%r194, -1212762700;
	st.local.u32 	[%rd1+180], %r194;
	mov.b32 	%r195, -1145390664;
	st.local.u32 	[%rd1+184], %r195;
	mov.b32 	%r196, -1078018628;
	st.local.u32 	[%rd1+188], %r196;
	mov.b32 	%r197, -1010646592;
	st.local.u32 	[%rd1+192], %r197;
	mov.b32 	%r198, -943274556;
	st.local.u32 	[%rd1+196], %r198;
	mov.b32 	%r199, -875902520;
	st.local.u32 	[%rd1+200], %r199;
	mov.b32 	%r200, -808530484;
	st.local.u32 	[%rd1+204], %r200;
	mov.b32 	%r201, -741158448;
	st.local.u32 	[%rd1+208], %r201;
	mov.b32 	%r202, -673786412;
	st.local.u32 	[%rd1+212], %r202;
	mov.b32 	%r203, -606414376;
	st.local.u32 	[%rd1+216], %r203;
	mov.b32 	%r204, -539042340;
	st.local.u32 	[%rd1+220], %r204;
	mov.b32 	%r205, -471670304;
	st.local.u32 	[%rd1+224], %r205;
	mov.b32 	%r206, -404298268;
	st.local.u32 	[%rd1+228], %r206;
	mov.b32 	%r207, -336926232;
	st.local.u32 	[%rd1+232], %r207;
	mov.b32 	%r208, -269554196;
	st.local.u32 	[%rd1+236], %r208;
	mov.b32 	%r209, -202182160;
	st.local.u32 	[%rd1+240], %r209;
	mov.b32 	%r210, -134810124;
	st.local.u32 	[%rd1+244], %r210;
	mov.b32 	%r211, -67438088;
	st.local.u32 	[%rd1+248], %r211;
	mov.b32 	%r212, -66052;
	st.local.u32 	[%rd1+252], %r212;
	mov.b32 	%r1547, 0;
$L__BB1_1:
	sub.s32 	%r5, 256, %r1547;
	sub.s32 	%r213, 255, %r1547;
	and.b32  	%r214, %r5, %r213;
	setp.ne.s32 	%p1, %r214, 0;
	@%p1 bra 	$L__BB1_3;
	cvt.u64.u32 	%rd186, %r5;
	mad.lo.s64 	%rd187, %rd865, 25214903917, 11;
	and.b64  	%rd866, %rd187, 281474976710655;
	shr.u64 	%rd188, %rd866, 17;
	mul.lo.s64 	%rd189, %rd188, %rd186;
	shr.u64 	%rd190, %rd189, 31;
	cvt.u32.u64 	%r1548, %rd190;
	bra.uni 	$L__BB1_4;
$L__BB1_3:
	mad.lo.s64 	%rd184, %rd865, 25214903917, 11;
	and.b64  	%rd866, %rd184, 281474976710655;
	shr.u64 	%rd185, %rd866, 17;
	cvt.u32.u64 	%r215, %rd185;
	rem.u32 	%r1548, %r215, %r5;
$L__BB1_4:
	add.s32 	%r216, %r1548, %r1547;
	cvt.u64.u32 	%rd191, %r1547;
	add.s64 	%rd7, %rd1, %rd191;
	ld.local.u8 	%rs1, [%rd7];
	cvt.u64.u32 	%rd192, %r216;
	add.s64 	%rd193, %rd1, %rd192;
	ld.local.u8 	%rs2, [%rd193];
	st.local.u8 	[%rd7], %rs2;
	st.local.u8 	[%rd193], %rs1;
	mad.lo.s64 	%rd194, %rd866, 25214903917, 11;
	shr.u64 	%rd195, %rd194, 17;
	cvt.u32.u64 	%r218, %rd195;
	and.b32  	%r219, %r218, 2147483647;
	rem.u32 	%r220, %r219, %r213;
	mad.lo.s64 	%rd8, %rd866, 8602081037417187945, 277363943098;
	and.b64  	%rd9, %rd8, 281474976710655;
	ld.local.u8 	%rs3, [%rd7+1];
	cvt.u64.u32 	%rd196, %r220;
	add.s64 	%rd197, %rd7, %rd196;
	ld.local.u8 	%rs4, [%rd197+1];
	st.local.u8 	[%rd7+1], %rs4;
	st.local.u8 	[%rd197+1], %rs3;
	sub.s32 	%r9, 254, %r1547;
	and.b32  	%r221, %r9, 252;
	setp.eq.s32 	%p2, %r221, 0;
	@%p2 bra 	$L__BB1_6;
	shr.u64 	%rd198, %rd9, 17;
	cvt.u32.u64 	%r222, %rd198;
	rem.u32 	%r1549, %r222, %r9;
	bra.uni 	$L__BB1_7;
$L__BB1_6:
	shr.u64 	%rd199, %rd9, 47;
	cvt.u32.u64 	%r1549, %rd199;
$L__BB1_7:
	ld.local.u8 	%rs5, [%rd7+2];
	cvt.u64.u32 	%rd200, %r1549;
	add.s64 	%rd201, %rd7, %rd200;
	ld.local.u8 	%rs6, [%rd201+2];
	st.local.u8 	[%rd7+2], %rs6;
	st.local.u8 	[%rd201+2], %rs5;
	sub.s32 	%r13, 253, %r1547;
	and.b32  	%r223, %r13, 252;
	setp.eq.s32 	%p3, %r223, 0;
	@%p3 bra 	$L__BB1_9;
	mad.lo.s64 	%rd202, %rd8, 25214903917, 11;
	and.b64  	%rd865, %rd202, 281474976710655;
	shr.u64 	%rd203, %rd865, 17;
	cvt.u32.u64 	%r224, %rd203;
	rem.u32 	%r225, %r224, %r13;
	cvt.u64.u32 	%rd868, %r225;
	bra.uni 	$L__BB1_10;
$L__BB1_9:
	mad.lo.s64 	%rd205, %rd8, 25214903917, 11;
	and.b64  	%rd865, %rd205, 281474976710655;
	mov.b64 	%rd868, 0;
$L__BB1_10:
	ld.local.u8 	%rs7, [%rd7+3];
	add.s64 	%rd206, %rd7, %rd868;
	ld.local.u8 	%rs8, [%rd206+3];
	st.local.u8 	[%rd7+3], %rs8;
	st.local.u8 	[%rd206+3], %rs7;
	add.s32 	%r1547, %r1547, 4;
	setp.ne.s32 	%p4, %r1547, 256;
	@%p4 bra 	$L__BB1_1;
	mad.lo.s64 	%rd207, %rd865, 806876925344, 352;
	and.b64  	%rd208, %rd207, 9007199120523264;
	mad.lo.s64 	%rd209, %rd865, 8602081037417187945, 277363943098;
	shr.u64 	%rd210, %rd209, 21;
	and.b64  	%rd211, %rd210, 134217727;
	or.b64  	%rd212, %rd211, %rd208;
	cvt.rn.f64.u64 	%fd10, %rd212;
	mul.f64 	%fd11, %fd10, 0d3CA0000000000000;
	mul.f64 	%fd12, %fd11, 0d4070000000000000;
	cvt.rn.f32.f64 	%f29, %fd12;
	st.local.f32 	[%rd1+524], %f29;
	mad.lo.s64 	%rd213, %rd865, 1736862336005215904, 2666505958129870752;
	and.b64  	%rd214, %rd213, 9007199120523264;
	mad.lo.s64 	%rd215, %rd865, 5985058416696778513, -8542997297661424380;
	shr.u64 	%rd216, %rd215, 21;
	and.b64  	%rd217, %rd216, 134217727;
	or.b64  	%rd218, %rd217, %rd214;
	cvt.rn.f64.u64 	%fd13, %rd218;
	mul.f64 	%fd14, %fd13, 0d3CA0000000000000;
	mul.f64 	%fd15, %fd14, 0d4070000000000000;
	cvt.rn.f32.f64 	%f30, %fd15;
	st.local.f32 	[%rd1+528], %f30;
	mad.lo.s64 	%rd219, %rd865, 8074320948992935840, 7136985854854846432;
	and.b64  	%rd220, %rd219, 9007199120523264;
	mad.lo.s64 	%rd221, %rd865, 3291645168302270457, 7610264652607923550;
	and.b64  	%rd869, %rd221, 281474976710655;
	shr.u64 	%rd222, %rd869, 21;
	or.b64  	%rd223, %rd222, %rd220;
	cvt.rn.f64.u64 	%fd16, %rd223;
	mul.f64 	%fd17, %fd16, 0d3CA0000000000000;
	mul.f64 	%fd18, %fd17, 0d4070000000000000;
	cvt.rn.f32.f64 	%f31, %fd18;
	st.local.f32 	[%rd1+532], %f31;
	mov.b32 	%r227, 50462976;
	st.local.u32 	[%rd1+268], %r227;
	mov.b32 	%r228, 117835012;
	st.local.u32 	[%rd1+272], %r228;
	mov.b32 	%r229, 185207048;
	st.local.u32 	[%rd1+276], %r229;
	mov.b32 	%r230, 252579084;
	st.local.u32 	[%rd1+280], %r230;
	mov.b32 	%r231, 319951120;
	st.local.u32 	[%rd1+284], %r231;
	mov.b32 	%r232, 387323156;
	st.local.u32 	[%rd1+288], %r232;
	mov.b32 	%r233, 454695192;
	st.local.u32 	[%rd1+292], %r233;
	mov.b32 	%r234, 522067228;
	st.local.u32 	[%rd1+296], %r234;
	mov.b32 	%r235, 589439264;
	st.local.u32 	[%rd1+300], %r235;
	mov.b32 	%r236, 656811300;
	st.local.u32 	[%rd1+304], %r236;
	mov.b32 	%r237, 724183336;
	st.local.u32 	[%rd1+308], %r237;
	mov.b32 	%r238, 791555372;
	st.local.u32 	[%rd1+312], %r238;
	mov.b32 	%r239, 858927408;
	st.local.u32 	[%rd1+316], %r239;
	mov.b32 	%r240, 926299444;
	st.local.u32 	[%rd1+320], %r240;
	mov.b32 	%r241, 993671480;
	st.local.u32 	[%rd1+324], %r241;
	mov.b32 	%r242, 1061043516;
	st.local.u32 	[%rd1+328], %r242;
	mov.b32 	%r243, 1128415552;
	st.local.u32 	[%rd1+332], %r243;
	mov.b32 	%r244, 1195787588;
	st.local.u32 	[%rd1+336], %r244;
	mov.b32 	%r245, 1263159624;
	st.local.u32 	[%rd1+340], %r245;
	mov.b32 	%r246, 1330531660;
	st.local.u32 	[%rd1+344], %r246;
	mov.b32 	%r247, 1397903696;
	st.local.u32 	[%rd1+348], %r247;
	mov.b32 	%r248, 1465275732;
	st.local.u32 	[%rd1+352], %r248;
	mov.b32 	%r249, 1532647768;
	st.local.u32 	[%rd1+356], %r249;
	mov.b32 	%r250, 1600019804;
	st.local.u32 	[%rd1+360], %r250;
	mov.b32 	%r251, 1667391840;
	st.local.u32 	[%rd1+364], %r251;
	mov.b32 	%r252, 1734763876;
	st.local.u32 	[%rd1+368], %r252;
	mov.b32 	%r253, 1802135912;
	st.local.u32 	[%rd1+372], %r253;
	mov.b32 	%r254, 1869507948;
	st.local.u32 	[%rd1+376], %r254;
	mov.b32 	%r255, 1936879984;
	st.local.u32 	[%rd1+380], %r255;
	mov.b32 	%r256, 2004252020;
	st.local.u32 	[%rd1+384], %r256;
	mov.b32 	%r257, 2071624056;
	st.local.u32 	[%rd1+388], %r257;
	mov.b32 	%r258, 2138996092;
	st.local.u32 	[%rd1+392], %r258;
	mov.b32 	%r259, -2088599168;
	st.local.u32 	[%rd1+396], %r259;
	mov.b32 	%r260, -2021227132;
	st.local.u32 	[%rd1+400], %r260;
	mov.b32 	%r261, -1953855096;
	st.local.u32 	[%rd1+404], %r261;
	mov.b32 	%r262, -1886483060;
	st.local.u32 	[%rd1+408], %r262;
	mov.b32 	%r263, -1819111024;
	st.local.u32 	[%rd1+412], %r263;
	mov.b32 	%r264, -1751738988;
	st.local.u32 	[%rd1+416], %r264;
	mov.b32 	%r265, -1684366952;
	st.local.u32 	[%rd1+420], %r265;
	mov.b32 	%r266, -1616994916;
	st.local.u32 	[%rd1+424], %r266;
	mov.b32 	%r267, -1549622880;
	st.local.u32 	[%rd1+428], %r267;
	mov.b32 	%r268, -1482250844;
	st.local.u32 	[%rd1+432], %r268;
	mov.b32 	%r269, -1414878808;
	st.local.u32 	[%rd1+436], %r269;
	mov.b32 	%r270, -1347506772;
	st.local.u32 	[%rd1+440], %r270;
	mov.b32 	%r271, -1280134736;
	st.local.u32 	[%rd1+444], %r271;
	mov.b32 	%r272, -1212762700;
	st.local.u32 	[%rd1+448], %r272;
	mov.b32 	%r273, -1145390664;
	st.local.u32 	[%rd1+452], %r273;
	mov.b32 	%r274, -1078018628;
	st.local.u32 	[%rd1+456], %r274;
	mov.b32 	%r275, -1010646592;
	st.local.u32 	[%rd1+460], %r275;
	mov.b32 	%r276, -943274556;
	st.local.u32 	[%rd1+464], %r276;
	mov.b32 	%r277, -875902520;
	st.local.u32 	[%rd1+468], %r277;
	mov.b32 	%r278, -808530484;
	st.local.u32 	[%rd1+472], %r278;
	mov.b32 	%r279, -741158448;
	st.local.u32 	[%rd1+476], %r279;
	mov.b32 	%r280, -673786412;
	st.local.u32 	[%rd1+480], %r280;
	mov.b32 	%r281, -606414376;
	st.local.u32 	[%rd1+484], %r281;
	mov.b32 	%r282, -539042340;
	st.local.u32 	[%rd1+488], %r282;
	mov.b32 	%r283, -471670304;
	st.local.u32 	[%rd1+492], %r283;
	mov.b32 	%r284, -404298268;
	st.local.u32 	[%rd1+496], %r284;
	mov.b32 	%r285, -336926232;
	st.local.u32 	[%rd1+500], %r285;
	mov.b32 	%r286, -269554196;
	st.local.u32 	[%rd1+504], %r286;
	mov.b32 	%r287, -202182160;
	st.local.u32 	[%rd1+508], %r287;
	mov.b32 	%r288, -134810124;
	st.local.u32 	[%rd1+512], %r288;
	mov.b32 	%r289, -67438088;
	st.local.u32 	[%rd1+516], %r289;
	mov.b32 	%r290, -66052;
	st.local.u32 	[%rd1+520], %r290;
	mov.b32 	%r1550, 0;
$L__BB1_12:
	sub.s32 	%r16, 256, %r1550;
	sub.s32 	%r291, 255, %r1550;
	and.b32  	%r292, %r16, %r291;
	setp.eq.s32 	%p5, %r292, 0;
	@%p5 bra 	$L__BB1_14;
	mad.lo.s64 	%rd224, %rd869, 25214903917, 11;
	and.b64  	%rd870, %rd224, 281474976710655;
	shr.u64 	%rd225, %rd870, 17;
	cvt.u32.u64 	%r293, %rd225;
	rem.u32 	%r1551, %r293, %r16;
	bra.uni 	$L__BB1_15;
$L__BB1_14:
	cvt.u64.u32 	%rd226, %r16;
	mad.lo.s64 	%rd227, %rd869, 25214903917, 11;
	and.b64  	%rd870, %rd227, 281474976710655;
	shr.u64 	%rd228, %rd870, 17;
	mul.lo.s64 	%rd229, %rd228, %rd226;
	shr.u64 	%rd230, %rd229, 31;
	cvt.u32.u64 	%r1551, %rd230;
$L__BB1_15:
	add.s32 	%r294, %r1551, %r1550;
	cvt.u64.u32 	%rd231, %r1550;
	add.s64 	%rd20, %rd1, %rd231;
	add.s64 	%rd21, %rd20, 268;
	ld.local.u8 	%rs9, [%rd20+268];
	cvt.u64.u32 	%rd232, %r294;
	add.s64 	%rd233, %rd1, %rd232;
	ld.local.u8 	%rs10, [%rd233+268];
	st.local.u8 	[%rd20+268], %rs10;
	st.local.u8 	[%rd233+268], %rs9;
	mad.lo.s64 	%rd234, %rd870, 25214903917, 11;
	shr.u64 	%rd235, %rd234, 17;
	cvt.u32.u64 	%r296, %rd235;
	and.b32  	%r297, %r296, 2147483647;
	rem.u32 	%r298, %r297, %r291;
	mad.lo.s64 	%rd22, %rd870, 8602081037417187945, 277363943098;
	and.b64  	%rd23, %rd22, 281474976710655;
	ld.local.u8 	%rs11, [%rd20+269];
	cvt.u64.u32 	%rd236, %r298;
	add.s64 	%rd237, %rd21, %rd236;
	ld.local.u8 	%rs12, [%rd237+1];
	st.local.u8 	[%rd20+269], %rs12;
	st.local.u8 	[%rd237+1], %rs11;
	sub.s32 	%r20, 254, %r1550;
	and.b32  	%r299, %r20, 252;
	setp.eq.s32 	%p6, %r299, 0;
	@%p6 bra 	$L__BB1_17;
	shr.u64 	%rd238, %rd23, 17;
	cvt.u32.u64 	%r300, %rd238;
	rem.u32 	%r1552, %r300, %r20;
	bra.uni 	$L__BB1_18;
$L__BB1_17:
	shr.u64 	%rd239, %rd23, 47;
	cvt.u32.u64 	%r1552, %rd239;
$L__BB1_18:
	ld.local.u8 	%rs13, [%rd20+270];
	cvt.u64.u32 	%rd240, %r1552;
	add.s64 	%rd241, %rd21, %rd240;
	ld.local.u8 	%rs14, [%rd241+2];
	st.local.u8 	[%rd20+270], %rs14;
	st.local.u8 	[%rd241+2], %rs13;
	sub.s32 	%r24, 253, %r1550;
	and.b32  	%r301, %r24, 252;
	setp.eq.s32 	%p7, %r301, 0;
	@%p7 bra 	$L__BB1_20;
	mad.lo.s64 	%rd242, %rd22, 25214903917, 11;
	and.b64  	%rd869, %rd242, 281474976710655;
	shr.u64 	%rd243, %rd869, 17;
	cvt.u32.u64 	%r302, %rd243;
	rem.u32 	%r303, %r302, %r24;
	add.s32 	%r304, %r303, 268;
	cvt.u64.u32 	%rd872, %r304;
	bra.uni 	$L__BB1_21;
$L__BB1_20:
	mad.lo.s64 	%rd245, %rd22, 25214903917, 11;
	and.b64  	%rd869, %rd245, 281474976710655;
	mov.b64 	%rd872, 268;
$L__BB1_21:
	ld.local.u8 	%rs15, [%rd20+271];
	add.s64 	%rd246, %rd20, %rd872;
	ld.local.u8 	%rs16, [%rd246+3];
	st.local.u8 	[%rd20+271], %rs16;
	st.local.u8 	[%rd246+3], %rs15;
	add.s32 	%r1550, %r1550, 4;
	setp.ne.s32 	%p8, %r1550, 256;
	@%p8 bra 	$L__BB1_12;
	mad.lo.s64 	%rd247, %rd869, 806876925344, 352;
	and.b64  	%rd248, %rd247, 9007199120523264;
	mad.lo.s64 	%rd249, %rd869, 8602081037417187945, 277363943098;
	shr.u64 	%rd250, %rd249, 21;
	and.b64  	%rd251, %rd250, 134217727;
	or.b64  	%rd252, %rd251, %rd248;
	cvt.rn.f64.u64 	%fd19, %rd252;
	mul.f64 	%fd20, %fd19, 0d3CA0000000000000;
	mul.f64 	%fd21, %fd20, 0d4070000000000000;
	cvt.rn.f32.f64 	%f32, %fd21;
	st.local.f32 	[%rd1+792], %f32;
	mad.lo.s64 	%rd253, %rd869, 1736862336005215904, 2666505958129870752;
	and.b64  	%rd254, %rd253, 9007199120523264;
	mad.lo.s64 	%rd255, %rd869, 5985058416696778513, -8542997297661424380;
	shr.u64 	%rd256, %rd255, 21;
	and.b64  	%rd257, %rd256, 134217727;
	or.b64  	%rd258, %rd257, %rd254;
	cvt.rn.f64.u64 	%fd22, %rd258;
	mul.f64 	%fd23, %fd22, 0d3CA0000000000000;
	mul.f64 	%fd24, %fd23, 0d4070000000000000;
	cvt.rn.f32.f64 	%f33, %fd24;
	st.local.f32 	[%rd1+796], %f33;
	mad.lo.s64 	%rd259, %rd869, 8074320948992935840, 7136985854854846432;
	and.b64  	%rd260, %rd259, 9007199120523264;
	mad.lo.s64 	%rd261, %rd869, 3291645168302270457, 7610264652607923550;
	and.b64  	%rd873, %rd261, 281474976710655;
	shr.u64 	%rd262, %rd873, 21;
	or.b64  	%rd263, %rd262, %rd260;
	cvt.rn.f64.u64 	%fd25, %rd263;
	mul.f64 	%fd26, %fd25, 0d3CA0000000000000;
	mul.f64 	%fd27, %fd26, 0d4070000000000000;
	cvt.rn.f32.f64 	%f34, %fd27;
	st.local.f32 	[%rd1+800], %f34;
	mov.b32 	%r306, 50462976;
	st.local.u32 	[%rd1+536], %r306;
	mov.b32 	%r307, 117835012;
	st.local.u32 	[%rd1+540], %r307;
	mov.b32 	%r308, 185207048;
	st.local.u32 	[%rd1+544], %r308;
	mov.b32 	%r309, 252579084;
	st.local.u32 	[%rd1+548], %r309;
	mov.b32 	%r310, 319951120;
	st.local.u32 	[%rd1+552], %r310;
	mov.b32 	%r311, 387323156;
	st.local.u32 	[%rd1+556], %r311;
	mov.b32 	%r312, 454695192;
	st.local.u32 	[%rd1+560], %r312;
	mov.b32 	%r313, 522067228;
	st.local.u32 	[%rd1+564], %r313;
	mov.b32 	%r314, 589439264;
	st.local.u32 	[%rd1+568], %r314;
	mov.b32 	%r315, 656811300;
	st.local.u32 	[%rd1+572], %r315;
	mov.b32 	%r316, 724183336;
	st.local.u32 	[%rd1+576], %r316;
	mov.b32 	%r317, 791555372;
	st.local.u32 	[%rd1+580], %r317;
	mov.b32 	%r318, 858927408;
	st.local.u32 	[%rd1+584], %r318;
	mov.b32 	%r319, 926299444;
	st.local.u32 	[%rd1+588], %r319;
	mov.b32 	%r320, 993671480;
	st.local.u32 	[%rd1+592], %r320;
	mov.b32 	%r321, 1061043516;
	st.local.u32 	[%rd1+596], %r321;
	mov.b32 	%r322, 1128415552;
	st.local.u32 	[%rd1+600], %r322;
	mov.b32 	%r323, 1195787588;
	st.local.u32 	[%rd1+604], %r323;
	mov.b32 	%r324, 1263159624;
	st.local.u32 	[%rd1+608], %r324;
	mov.b32 	%r325, 1330531660;
	st.local.u32 	[%rd1+612], %r325;
	mov.b32 	%r326, 1397903696;
	st.local.u32 	[%rd1+616], %r326;
	mov.b32 	%r327, 1465275732;
	st.local.u32 	[%rd1+620], %r327;
	mov.b32 	%r328, 1532647768;
	st.local.u32 	[%rd1+624], %r328;
	mov.b32 	%r329, 1600019804;
	st.local.u32 	[%rd1+628], %r329;
	mov.b32 	%r330, 1667391840;
	st.local.u32 	[%rd1+632], %r330;
	mov.b32 	%r331, 1734763876;
	st.local.u32 	[%rd1+636], %r331;
	mov.b32 	%r332, 1802135912;
	st.local.u32 	[%rd1+640], %r332;
	mov.b32 	%r333, 1869507948;
	st.local.u32 	[%rd1+644], %r333;
	mov.b32 	%r334, 1936879984;
	st.local.u32 	[%rd1+648], %r334;
	mov.b32 	%r335, 2004252020;
	st.local.u32 	[%rd1+652], %r335;
	mov.b32 	%r336, 2071624056;
	st.local.u32 	[%rd1+656], %r336;
	mov.b32 	%r337, 2138996092;
	st.local.u32 	[%rd1+660], %r337;
	mov.b32 	%r338, -2088599168;
	st.local.u32 	[%rd1+664], %r338;
	mov.b32 	%r339, -2021227132;
	st.local.u32 	[%rd1+668], %r339;
	mov.b32 	%r340, -1953855096;
	st.local.u32 	[%rd1+672], %r340;
	mov.b32 	%r341, -1886483060;
	st.local.u32 	[%rd1+676], %r341;
	mov.b32 	%r342, -1819111024;
	st.local.u32 	[%rd1+680], %r342;
	mov.b32 	%r343, -1751738988;
	st.local.u32 	[%rd1+684], %r343;
	mov.b32 	%r344, -1684366952;
	st.local.u32 	[%rd1+688], %r344;
	mov.b32 	%r345, -1616994916;
	st.local.u32 	[%rd1+692], %r345;
	mov.b32 	%r346, -1549622880;
	st.local.u32 	[%rd1+696], %r346;
	mov.b32 	%r347, -1482250844;
	st.local.u32 	[%rd1+700], %r347;
	mov.b32 	%r348, -1414878808;
	st.local.u32 	[%rd1+704], %r348;
	mov.b32 	%r349, -1347506772;
	st.local.u32 	[%rd1+708], %r349;
	mov.b32 	%r350, -1280134736;
	st.local.u32 	[%rd1+712], %r350;
	mov.b32 	%r351, -1212762700;
	st.local.u32 	[%rd1+716], %r351;
	mov.b32 	%r352, -1145390664;
	st.local.u32 	[%rd1+720], %r352;
	mov.b32 	%r353, -1078018628;
	st.local.u32 	[%rd1+724], %r353;
	mov.b32 	%r354, -1010646592;
	st.local.u32 	[%rd1+728], %r354;
	mov.b32 	%r355, -943274556;
	st.local.u32 	[%rd1+732], %r355;
	mov.b32 	%r356, -875902520;
	st.local.u32 	[%rd1+736], %r356;
	mov.b32 	%r357, -808530484;
	st.local.u32 	[%rd1+740], %r357;
	mov.b32 	%r358, -741158448;
	st.local.u32 	[%rd1+744], %r358;
	mov.b32 	%r359, -673786412;
	st.local.u32 	[%rd1+748], %r359;
	mov.b32 	%r360, -606414376;
	st.local.u32 	[%rd1+752], %r360;
	mov.b32 	%r361, -539042340;
	st.local.u32 	[%rd1+756], %r361;
	mov.b32 	%r362, -471670304;
	st.local.u32 	[%rd1+760], %r362;
	mov.b32 	%r363, -404298268;
	st.local.u32 	[%rd1+764], %r363;
	mov.b32 	%r364, -336926232;
	st.local.u32 	[%rd1+768], %r364;
	mov.b32 	%r365, -269554196;
	st.local.u32 	[%rd1+772], %r365;
	mov.b32 	%r366, -202182160;
	st.local.u32 	[%rd1+776], %r366;
	mov.b32 	%r367, -134810124;
	st.local.u32 	[%rd1+780], %r367;
	mov.b32 	%r368, -67438088;
	st.local.u32 	[%rd1+784], %r368;
	mov.b32 	%r369, -66052;
	st.local.u32 	[%rd1+788], %r369;
	mov.b32 	%r1553, 0;
$L__BB1_23:
	sub.s32 	%r27, 256, %r1553;
	sub.s32 	%r370, 255, %r1553;
	and.b32  	%r371, %r27, %r370;
	setp.eq.s32 	%p9, %r371, 0;
	@%p9 bra 	$L__BB1_25;
	mad.lo.s64 	%rd264, %rd873, 25214903917, 11;
	and.b64  	%rd874, %rd264, 281474976710655;
	shr.u64 	%rd265, %rd874, 17;
	cvt.u32.u64 	%r372, %rd265;
	rem.u32 	%r1554, %r372, %r27;
	bra.uni 	$L__BB1_26;
$L__BB1_25:
	cvt.u64.u32 	%rd266, %r27;
	mad.lo.s64 	%rd267, %rd873, 25214903917, 11;
	and.b64  	%rd874, %rd267, 281474976710655;
	shr.u64 	%rd268, %rd874, 17;
	mul.lo.s64 	%rd269, %rd268, %rd266;
	shr.u64 	%rd270, %rd269, 31;
	cvt.u32.u64 	%r1554, %rd270;
$L__BB1_26:
	add.s32 	%r373, %r1554, %r1553;
	cvt.u64.u32 	%rd271, %r1553;
	add.s64 	%rd34, %rd1, %rd271;
	add.s64 	%rd35, %rd34, 536;
	ld.local.u8 	%rs17, [%rd34+536];
	cvt.u64.u32 	%rd272, %r373;
	add.s64 	%rd273, %rd1, %rd272;
	ld.local.u8 	%rs18, [%rd273+536];
	st.local.u8 	[%rd34+536], %rs18;
	st.local.u8 	[%rd273+536], %rs17;
	mad.lo.s64 	%rd274, %rd874, 25214903917, 11;
	shr.u64 	%rd275, %rd274, 17;
	cvt.u32.u64 	%r375, %rd275;
	and.b32  	%r376, %r375, 2147483647;
	rem.u32 	%r377, %r376, %r370;
	mad.lo.s64 	%rd36, %rd874, 8602081037417187945, 277363943098;
	and.b64  	%rd37, %rd36, 281474976710655;
	ld.local.u8 	%rs19, [%rd34+537];
	cvt.u64.u32 	%rd276, %r377;
	add.s64 	%rd277, %rd35, %rd276;
	ld.local.u8 	%rs20, [%rd277+1];
	st.local.u8 	[%rd34+537], %rs20;
	st.local.u8 	[%rd277+1], %rs19;
	sub.s32 	%r31, 254, %r1553;
	and.b32  	%r378, %r31, 252;
	setp.eq.s32 	%p10, %r378, 0;
	@%p10 bra 	$L__BB1_28;
	shr.u64 	%rd278, %rd37, 17;
	cvt.u32.u64 	%r379, %rd278;
	rem.u32 	%r1555, %r379, %r31;
	bra.uni 	$L__BB1_29;
$L__BB1_28:
	shr.u64 	%rd279, %rd37, 47;
	cvt.u32.u64 	%r1555, %rd279;
$L__BB1_29:
	ld.local.u8 	%rs21, [%rd34+538];
	cvt.u64.u32 	%rd280, %r1555;
	add.s64 	%rd281, %rd35, %rd280;
	ld.local.u8 	%rs22, [%rd281+2];
	st.local.u8 	[%rd34+538], %rs22;
	st.local.u8 	[%rd281+2], %rs21;
	sub.s32 	%r35, 253, %r1553;
	and.b32  	%r380, %r35, 252;
	setp.eq.s32 	%p11, %r380, 0;
	@%p11 bra 	$L__BB1_31;
	mad.lo.s64 	%rd282, %rd36, 25214903917, 11;
	and.b64  	%rd873, %rd282, 281474976710655;
	shr.u64 	%rd283, %rd873, 17;
	cvt.u32.u64 	%r381, %rd283;
	rem.u32 	%r382, %r381, %r35;
	add.s32 	%r383, %r382, 536;
	cvt.u64.u32 	%rd876, %r383;
	bra.uni 	$L__BB1_32;
$L__BB1_31:
	mad.lo.s64 	%rd285, %rd36, 25214903917, 11;
	and.b64  	%rd873, %rd285, 281474976710655;
	mov.b64 	%rd876, 536;
$L__BB1_32:
	ld.local.u8 	%rs23, [%rd34+539];
	add.s64 	%rd286, %rd34, %rd876;
	ld.local.u8 	%rs24, [%rd286+3];
	st.local.u8 	[%rd34+539], %rs24;
	st.local.u8 	[%rd286+3], %rs23;
	add.s32 	%r1553, %r1553, 4;
	setp.ne.s32 	%p12, %r1553, 256;
	@%p12 bra 	$L__BB1_23;
	mad.lo.s64 	%rd287, %rd873, 806876925344, 352;
	and.b64  	%rd288, %rd287, 9007199120523264;
	mad.lo.s64 	%rd289, %rd873, 8602081037417187945, 277363943098;
	shr.u64 	%rd290, %rd289, 21;
	and.b64  	%rd291, %rd290, 134217727;
	or.b64  	%rd292, %rd291, %rd288;
	cvt.rn.f64.u64 	%fd28, %rd292;
	mul.f64 	%fd29, %fd28, 0d3CA0000000000000;
	mul.f64 	%fd30, %fd29, 0d4070000000000000;
	cvt.rn.f32.f64 	%f35, %fd30;
	st.local.f32 	[%rd1+1060], %f35;
	mad.lo.s64 	%rd293, %rd873, 1736862336005215904, 2666505958129870752;
	and.b64  	%rd294, %rd293, 9007199120523264;
	mad.lo.s64 	%rd295, %rd873, 5985058416696778513, -8542997297661424380;
	shr.u64 	%rd296, %rd295, 21;
	and.b64  	%rd297, %rd296, 134217727;
	or.b64  	%rd298, %rd297, %rd294;
	cvt.rn.f64.u64 	%fd31, %rd298;
	mul.f64 	%fd32, %fd31, 0d3CA0000000000000;
	mul.f64 	%fd33, %fd32, 0d4070000000000000;
	cvt.rn.f32.f64 	%f36, %fd33;
	st.local.f32 	[%rd1+1064], %f36;
	mad.lo.s64 	%rd299, %rd873, 8074320948992935840, 7136985854854846432;
	and.b64  	%rd300, %rd299, 9007199120523264;
	mad.lo.s64 	%rd301, %rd873, 3291645168302270457, 7610264652607923550;
	and.b64  	%rd877, %rd301, 281474976710655;
	shr.u64 	%rd302, %rd877, 21;
	or.b64  	%rd303, %rd302, %rd300;
	cvt.rn.f64.u64 	%fd34, %rd303;
	mul.f64 	%fd35, %fd34, 0d3CA0000000000000;
	mul.f64 	%fd36, %fd35, 0d4070000000000000;
	cvt.rn.f32.f64 	%f37, %fd36;
	st.local.f32 	[%rd1+1068], %f37;
	mov.b32 	%r385, 50462976;
	st.local.u32 	[%rd1+804], %r385;
	mov.b32 	%r386, 117835012;
	st.local.u32 	[%rd1+808], %r386;
	mov.b32 	%r387, 185207048;
	st.local.u32 	[%rd1+812], %r387;
	mov.b32 	%r388, 252579084;
	st.local.u32 	[%rd1+816], %r388;
	mov.b32 	%r389, 319951120;
	st.local.u32 	[%rd1+820], %r389;
	mov.b32 	%r390, 387323156;
	st.local.u32 	[%rd1+824], %r390;
	mov.b32 	%r391, 454695192;
	st.local.u32 	[%rd1+828], %r391;
	mov.b32 	%r392, 522067228;
	st.local.u32 	[%rd1+832], %r392;
	mov.b32 	%r393, 589439264;
	st.local.u32 	[%rd1+836], %r393;
	mov.b32 	%r394, 656811300;
	st.local.u32 	[%rd1+840], %r394;
	mov.b32 	%r395, 724183336;
	st.local.u32 	[%rd1+844], %r395;
	mov.b32 	%r396, 791555372;
	st.local.u32 	[%rd1+848], %r396;
	mov.b32 	%r397, 858927408;
	st.local.u32 	[%rd1+852], %r397;
	mov.b32 	%r398, 926299444;
	st.local.u32 	[%rd1+856], %r398;
	mov.b32 	%r399, 993671480;
	st.local.u32 	[%rd1+860], %r399;
	mov.b32 	%r400, 1061043516;
	st.local.u32 	[%rd1+864], %r400;
	mov.b32 	%r401, 1128415552;
	st.local.u32 	[%rd1+868], %r401;
	mov.b32 	%r402, 1195787588;
	st.local.u32 	[%rd1+872], %r402;
	mov.b32 	%r403, 1263159624;
	st.local.u32 	[%rd1+876], %r403;
	mov.b32 	%r404, 1330531660;
	st.local.u32 	[%rd1+880], %r404;
	mov.b32 	%r405, 1397903696;
	st.local.u32 	[%rd1+884], %r405;
	mov.b32 	%r406, 1465275732;
	st.local.u32 	[%rd1+888], %r406;
	mov.b32 	%r407, 1532647768;
	st.local.u32 	[%rd1+892], %r407;
	mov.b32 	%r408, 1600019804;
	st.local.u32 	[%rd1+896], %r408;
	mov.b32 	%r409, 1667391840;
	st.local.u32 	[%rd1+900], %r409;
	mov.b32 	%r410, 1734763876;
	st.local.u32 	[%rd1+904], %r410;
	mov.b32 	%r411, 1802135912;
	st.local.u32 	[%rd1+908], %r411;
	mov.b32 	%r412, 1869507948;
	st.local.u32 	[%rd1+912], %r412;
	mov.b32 	%r413, 1936879984;
	st.local.u32 	[%rd1+916], %r413;
	mov.b32 	%r414, 2004252020;
	st.local.u32 	[%rd1+920], %r414;
	mov.b32 	%r415, 2071624056;
	st.local.u32 	[%rd1+924], %r415;
	mov.b32 	%r416, 2138996092;
	st.local.u32 	[%rd1+928], %r416;
	mov.b32 	%r417, -2088599168;
	st.local.u32 	[%rd1+932], %r417;
	mov.b32 	%r418, -2021227132;
	st.local.u32 	[%rd1+936], %r418;
	mov.b32 	%r419, -1953855096;
	st.local.u32 	[%rd1+940], %r419;
	mov.b32 	%r420, -1886483060;
	st.local.u32 	[%rd1+944], %r420;
	mov.b32 	%r421, -1819111024;
	st.local.u32 	[%rd1+948], %r421;
	mov.b32 	%r422, -1751738988;
	st.local.u32 	[%rd1+952], %r422;
	mov.b32 	%r423, -1684366952;
	st.local.u32 	[%rd1+956], %r423;
	mov.b32 	%r424, -1616994916;
	st.local.u32 	[%rd1+960], %r424;
	mov.b32 	%r425, -1549622880;
	st.local.u32 	[%rd1+964], %r425;
	mov.b32 	%r426, -1482250844;
	st.local.u32 	[%rd1+968], %r426;
	mov.b32 	%r427, -1414878808;
	st.local.u32 	[%rd1+972], %r427;
	mov.b32 	%r428, -1347506772;
	st.local.u32 	[%rd1+976], %r428;
	mov.b32 	%r429, -1280134736;
	st.local.u32 	[%rd1+980], %r429;
	mov.b32 	%r430, -1212762700;
	st.local.u32 	[%rd1+984], %r430;
	mov.b32 	%r431, -1145390664;
	st.local.u32 	[%rd1+988], %r431;
	mov.b32 	%r432, -1078018628;
	st.local.u32 	[%rd1+992], %r432;
	mov.b32 	%r433, -1010646592;
	st.local.u32 	[%rd1+996], %r433;
	mov.b32 	%r434, -943274556;
	st.local.u32 	[%rd1+1000], %r434;
	mov.b32 	%r435, -875902520;
	st.local.u32 	[%rd1+1004], %r435;
	mov.b32 	%r436, -808530484;
	st.local.u32 	[%rd1+1008], %r436;
	mov.b32 	%r437, -741158448;
	st.local.u32 	[%rd1+1012], %r437;
	mov.b32 	%r438, -673786412;
	st.local.u32 	[%rd1+1016], %r438;
	mov.b32 	%r439, -606414376;
	st.local.u32 	[%rd1+1020], %r439;
	mov.b32 	%r440, -539042340;
	st.local.u32 	[%rd1+1024], %r440;
	mov.b32 	%r441, -471670304;
	st.local.u32 	[%rd1+1028], %r441;
	mov.b32 	%r442, -404298268;
	st.local.u32 	[%rd1+1032], %r442;
	mov.b32 	%r443, -336926232;
	st.local.u32 	[%rd1+1036], %r443;
	mov.b32 	%r444, -269554196;
	st.local.u32 	[%rd1+1040], %r444;
	mov.b32 	%r445, -202182160;
	st.local.u32 	[%rd1+1044], %r445;
	mov.b32 	%r446, -134810124;
	st.local.u32 	[%rd1+1048], %r446;
	mov.b32 	%r447, -67438088;
	st.local.u32 	[%rd1+1052], %r447;
	mov.b32 	%r448, -66052;
	st.local.u32 	[%rd1+1056], %r448;
	mov.b32 	%r1556, 0;
$L__BB1_34:
	sub.s32 	%r38, 256, %r1556;
	sub.s32 	%r449, 255, %r1556;
	and.b32  	%r450, %r38, %r449;
	setp.eq.s32 	%p13, %r450, 0;
	@%p13 bra 	$L__BB1_36;
	mad.lo.s64 	%rd304, %rd877, 25214903917, 11;
	and.b64  	%rd878, %rd304, 281474976710655;
	shr.u64 	%rd305, %rd878, 17;
	cvt.u32.u64 	%r451, %rd305;
	rem.u32 	%r1557, %r451, %r38;
	bra.uni 	$L__BB1_37;
$L__BB1_36:
	cvt.u64.u32 	%rd306, %r38;
	mad.lo.s64 	%rd307, %rd877, 25214903917, 11;
	and.b64  	%rd878, %rd307, 281474976710655;
	shr.u64 	%rd308, %rd878, 17;
	mul.lo.s64 	%rd309, %rd308, %rd306;
	shr.u64 	%rd310, %rd309, 31;
	cvt.u32.u64 	%r1557, %rd310;
$L__BB1_37:
	add.s32 	%r452, %r1557, %r1556;
	cvt.u64.u32 	%rd311, %r1556;
	add.s64 	%rd48, %rd1, %rd311;
	add.s64 	%rd49, %rd48, 804;
	ld.local.u8 	%rs25, [%rd48+804];
	cvt.u64.u32 	%rd312, %r452;
	add.s64 	%rd313, %rd1, %rd312;
	ld.local.u8 	%rs26, [%rd313+804];
	st.local.u8 	[%rd48+804], %rs26;
	st.local.u8 	[%rd313+804], %rs25;
	mad.lo.s64 	%rd314, %rd878, 25214903917, 11;
	shr.u64 	%rd315, %rd314, 17;
	cvt.u32.u64 	%r454, %rd315;
	and.b32  	%r455, %r454, 2147483647;
	rem.u32 	%r456, %r455, %r449;
	mad.lo.s64 	%rd50, %rd878, 8602081037417187945, 277363943098;
	and.b64  	%rd51, %rd50, 281474976710655;
	ld.local.u8 	%rs27, [%rd48+805];
	cvt.u64.u32 	%rd316, %r456;
	add.s64 	%rd317, %rd49, %rd316;
	ld.local.u8 	%rs28, [%rd317+1];
	st.local.u8 	[%rd48+805], %rs28;
	st.local.u8 	[%rd317+1], %rs27;
	sub.s32 	%r42, 254, %r1556;
	and.b32  	%r457, %r42, 252;
	setp.eq.s32 	%p14, %r457, 0;
	@%p14 bra 	$L__BB1_39;
	shr.u64 	%rd318, %rd51, 17;
	cvt.u32.u64 	%r458, %rd318;
	rem.u32 	%r1558, %r458, %r42;
	bra.uni 	$L__BB1_40;
$L__BB1_39:
	shr.u64 	%rd319, %rd51, 47;
	cvt.u32.u64 	%r1558, %rd319;
$L__BB1_40:
	ld.local.u8 	%rs29, [%rd48+806];
	cvt.u64.u32 	%rd320, %r1558;
	add.s64 	%rd321, %rd49, %rd320;
	ld.local.u8 	%rs30, [%rd321+2];
	st.local.u8 	[%rd48+806], %rs30;
	st.local.u8 	[%rd321+2], %rs29;
	sub.s32 	%r46, 253, %r1556;
	and.b32  	%r459, %r46, 252;
	setp.eq.s32 	%p15, %r459, 0;
	@%p15 bra 	$L__BB1_42;
	mad.lo.s64 	%rd322, %rd50, 25214903917, 11;
	and.b64  	%rd877, %rd322, 281474976710655;
	shr.u64 	%rd323, %rd877, 17;
	cvt.u32.u64 	%r460, %rd323;
	rem.u32 	%r461, %r460, %r46;
	add.s32 	%r462, %r461, 804;
	cvt.u64.u32 	%rd880, %r462;
	bra.uni 	$L__BB1_43;
$L__BB1_42:
	mad.lo.s64 	%rd325, %rd50, 25214903917, 11;
	and.b64  	%rd877, %rd325, 281474976710655;
	mov.b64 	%rd880, 804;
$L__BB1_43:
	ld.local.u8 	%rs31, [%rd48+807];
	add.s64 	%rd326, %rd48, %rd880;
	ld.local.u8 	%rs32, [%rd326+3];
	st.local.u8 	[%rd48+807], %rs32;
	st.local.u8 	[%rd326+3], %rs31;
	add.s32 	%r1556, %r1556, 4;
	setp.ne.s32 	%p16, %r1556, 256;
	@%p16 bra 	$L__BB1_34;
	mad.lo.s64 	%rd327, %rd877, 806876925344, 352;
	and.b64  	%rd328, %rd327, 9007199120523264;
	mad.lo.s64 	%rd329, %rd877, 8602081037417187945, 277363943098;
	shr.u64 	%rd330, %rd329, 21;
	and.b64  	%rd331, %rd330, 134217727;
	or.b64  	%rd332, %rd331, %rd328;
	cvt.rn.f64.u64 	%fd37, %rd332;
	mul.f64 	%fd38, %fd37, 0d3CA0000000000000;
	mul.f64 	%fd39, %fd38, 0d4070000000000000;
	cvt.rn.f32.f64 	%f38, %fd39;
	st.local.f32 	[%rd1+1328], %f38;
	mad.lo.s64 	%rd333, %rd877, 1736862336005215904, 2666505958129870752;
	and.b64  	%rd334, %rd333, 9007199120523264;
	mad.lo.s64 	%rd335, %rd877, 5985058416696778513, -8542997297661424380;
	shr.u64 	%rd336, %rd335, 21;
	and.b64  	%rd337, %rd336, 134217727;
	or.b64  	%rd338, %rd337, %rd334;
	cvt.rn.f64.u64 	%fd40, %rd338;
	mul.f64 	%fd41, %fd40, 0d3CA0000000000000;
	mul.f64 	%fd42, %fd41, 0d4070000000000000;
	cvt.rn.f32.f64 	%f39, %fd42;
	st.local.f32 	[%rd1+1332], %f39;
	mad.lo.s64 	%rd339, %rd877, 8074320948992935840, 7136985854854846432;
	and.b64  	%rd340, %rd339, 9007199120523264;
	mad.lo.s64 	%rd341, %rd877, 3291645168302270457, 7610264652607923550;
	and.b64  	%rd881, %rd341, 281474976710655;
	shr.u64 	%rd342, %rd881, 21;
	or.b64  	%rd343, %rd342, %rd340;
	cvt.rn.f64.u64 	%fd43, %rd343;
	mul.f64 	%fd44, %fd43, 0d3CA0000000000000;
	mul.f64 	%fd45, %fd44, 0d4070000000000000;
	cvt.rn.f32.f64 	%f40, %fd45;
	st.local.f32 	[%rd1+1336], %f40;
	mov.b32 	%r464, 50462976;
	st.local.u32 	[%rd1+1072], %r464;
	mov.b32 	%r465, 117835012;
	st.local.u32 	[%rd1+1076], %r465;
	mov.b32 	%r466, 185207048;
	st.local.u32 	[%rd1+1080], %r466;
	mov.b32 	%r467, 252579084;
	st.local.u32 	[%rd1+1084], %r467;
	mov.b32 	%r468, 319951120;
	st.local.u32 	[%rd1+1088], %r468;
	mov.b32 	%r469, 387323156;
	st.local.u32 	[%rd1+1092], %r469;
	mov.b32 	%r470, 454695192;
	st.local.u32 	[%rd1+1096], %r470;
	mov.b32 	%r471, 522067228;
	st.local.u32 	[%rd1+1100], %r471;
	mov.b32 	%r472, 589439264;
	st.local.u32 	[%rd1+1104], %r472;
	mov.b32 	%r473, 656811300;
	st.local.u32 	[%rd1+1108], %r473;
	mov.b32 	%r474, 724183336;
	st.local.u32 	[%rd1+1112], %r474;
	mov.b32 	%r475, 791555372;
	st.local.u32 	[%rd1+1116], %r475;
	mov.b32 	%r476, 858927408;
	st.local.u32 	[%rd1+1120], %r476;
	mov.b32 	%r477, 926299444;
	st.local.u32 	[%rd1+1124], %r477;
	mov.b32 	%r478, 993671480;
	st.local.u32 	[%rd1+1128], %r478;
	mov.b32 	%r479, 1061043516;
	st.local.u32 	[%rd1+1132], %r479;
	mov.b32 	%r480, 1128415552;
	st.local.u32 	[%rd1+1136], %r480;
	mov.b32 	%r481, 1195787588;
	st.local.u32 	[%rd1+1140], %r481;
	mov.b32 	%r482, 1263159624;
	st.local.u32 	[%rd1+1144], %r482;
	mov.b32 	%r483, 1330531660;
	st.local.u32 	[%rd1+1148], %r483;
	mov.b32 	%r484, 1397903696;
	st.local.u32 	[%rd1+1152], %r484;
	mov.b32 	%r485, 1465275732;
	st.local.u32 	[%rd1+1156], %r485;
	mov.b32 	%r486, 1532647768;
	st.local.u32 	[%rd1+1160], %r486;
	mov.b32 	%r487, 1600019804;
	st.local.u32 	[%rd1+1164], %r487;
	mov.b32 	%r488, 1667391840;
	st.local.u32 	[%rd1+1168], %r488;
	mov.b32 	%r489, 1734763876;
	st.local.u32 	[%rd1+1172], %r489;
	mov.b32 	%r490, 1802135912;
	st.local.u32 	[%rd1+1176], %r490;
	mov.b32 	%r491, 1869507948;
	st.local.u32 	[%rd1+1180], %r491;
	mov.b32 	%r492, 1936879984;
	st.local.u32 	[%rd1+1184], %r492;
	mov.b32 	%r493, 2004252020;
	st.local.u32 	[%rd1+1188], %r493;
	mov.b32 	%r494, 2071624056;
	st.local.u32 	[%rd1+1192], %r494;
	mov.b32 	%r495, 2138996092;
	st.local.u32 	[%rd1+1196], %r495;
	mov.b32 	%r496, -2088599168;
	st.local.u32 	[%rd1+1200], %r496;
	mov.b32 	%r497, -2021227132;
	st.local.u32 	[%rd1+1204], %r497;
	mov.b32 	%r498, -1953855096;
	st.local.u32 	[%rd1+1208], %r498;
	mov.b32 	%r499, -1886483060;
	st.local.u32 	[%rd1+1212], %r499;
	mov.b32 	%r500, -1819111024;
	st.local.u32 	[%rd1+1216], %r500;
	mov.b32 	%r501, -1751738988;
	st.local.u32 	[%rd1+1220], %r501;
	mov.b32 	%r502, -1684366952;
	st.local.u32 	[%rd1+1224], %r502;
	mov.b32 	%r503, -1616994916;
	st.local.u32 	[%rd1+1228], %r503;
	mov.b32 	%r504, -1549622880;
	st.local.u32 	[%rd1+1232], %r504;
	mov.b32 	%r505, -1482250844;
	st.local.u32 	[%rd1+1236], %r505;
	mov.b32 	%r506, -1414878808;
	st.local.u32 	[%rd1+1240], %r506;
	mov.b32 	%r507, -1347506772;
	st.local.u32 	[%rd1+1244], %r507;
	mov.b32 	%r508, -1280134736;
	st.local.u32 	[%rd1+1248], %r508;
	mov.b32 	%r509, -1212762700;
	st.local.u32 	[%rd1+1252], %r509;
	mov.b32 	%r510, -1145390664;
	st.local.u32 	[%rd1+1256], %r510;
	mov.b32 	%r511, -1078018628;
	st.local.u32 	[%rd1+1260], %r511;
	mov.b32 	%r512, -1010646592;
	st.local.u32 	[%rd1+1264], %r512;
	mov.b32 	%r513, -943274556;
	st.local.u32 	[%rd1+1268], %r513;
	mov.b32 	%r514, -875902520;
	st.local.u32 	[%rd1+1272], %r514;
	mov.b32 	%r515, -808530484;
	st.local.u32 	[%rd1+1276], %r515;
	mov.b32 	%r516, -741158448;
	st.local.u32 	[%rd1+1280], %r516;
	mov.b32 	%r517, -673786412;
	st.local.u32 	[%rd1+1284], %r517;
	mov.b32 	%r518, -606414376;
	st.local.u32 	[%rd1+1288], %r518;
	mov.b32 	%r519, -539042340;
	st.local.u32 	[%rd1+1292], %r519;
	mov.b32 	%r520, -471670304;
	st.local.u32 	[%rd1+1296], %r520;
	mov.b32 	%r521, -404298268;
	st.local.u32 	[%rd1+1300], %r521;
	mov.b32 	%r522, -336926232;
	st.local.u32 	[%rd1+1304], %r522;
	mov.b32 	%r523, -269554196;
	st.local.u32 	[%rd1+1308], %r523;
	mov.b32 	%r524, -202182160;
	st.local.u32 	[%rd1+1312], %r524;
	mov.b32 	%r525, -134810124;
	st.local.u32 	[%rd1+1316], %r525;
	mov.b32 	%r526, -67438088;
	st.local.u32 	[%rd1+1320], %r526;
	mov.b32 	%r527, -66052;
	st.local.u32 	[%rd1+1324], %r527;
	mov.b32 	%r1559, 0;
$L__BB1_45:
	sub.s32 	%r49, 256, %r1559;
	sub.s32 	%r528, 255, %r1559;
	and.b32  	%r529, %r49, %r528;
	setp.eq.s32 	%p17, %r529, 0;
	@%p17 bra 	$L__BB1_47;
	mad.lo.s64 	%rd344, %rd881, 25214903917, 11;
	and.b64  	%rd882, %rd344, 281474976710655;
	shr.u64 	%rd345, %rd882, 17;
	cvt.u32.u64 	%r530, %rd345;
	rem.u32 	%r1560, %r530, %r49;
	bra.uni 	$L__BB1_48;
$L__BB1_47:
	cvt.u64.u32 	%rd346, %r49;
	mad.lo.s64 	%rd347, %rd881, 25214903917, 11;
	and.b64  	%rd882, %rd347, 281474976710655;
	shr.u64 	%rd348, %rd882, 17;
	mul.lo.s64 	%rd349, %rd348, %rd346;
	shr.u64 	%rd350, %rd349, 31;
	cvt.u32.u64 	%r1560, %rd350;
$L__BB1_48:
	add.s32 	%r531, %r1560, %r1559;
	cvt.u64.u32 	%rd351, %r1559;
	add.s64 	%rd62, %rd1, %rd351;
	add.s64 	%rd63, %rd62, 1072;
	ld.local.u8 	%rs33, [%rd62+1072];
	cvt.u64.u32 	%rd352, %r531;
	add.s64 	%rd353, %rd1, %rd352;
	ld.local.u8 	%rs34, [%rd353+1072];
	st.local.u8 	[%rd62+1072], %rs34;
	st.local.u8 	[%rd353+1072], %rs33;
	mad.lo.s64 	%rd354, %rd882, 25214903917, 11;
	shr.u64 	%rd355, %rd354, 17;
	cvt.u32.u64 	%r533, %rd355;
	and.b32  	%r534, %r533, 2147483647;
	rem.u32 	%r535, %r534, %r528;
	mad.lo.s64 	%rd64, %rd882, 8602081037417187945, 277363943098;
	and.b64  	%rd65, %rd64, 281474976710655;
	ld.local.u8 	%rs35, [%rd62+1073];
	cvt.u64.u32 	%rd356, %r535;
	add.s64 	%rd357, %rd63, %rd356;
	ld.local.u8 	%rs36, [%rd357+1];
	st.local.u8 	[%rd62+1073], %rs36;
	st.local.u8 	[%rd357+1], %rs35;
	sub.s32 	%r53, 254, %r1559;
	and.b32  	%r536, %r53, 252;
	setp.eq.s32 	%p18, %r536, 0;
	@%p18 bra 	$L__BB1_50;
	shr.u64 	%rd358, %rd65, 17;
	cvt.u32.u64 	%r537, %rd358;
	rem.u32 	%r1561, %r537, %r53;
	bra.uni 	$L__BB1_51;
$L__BB1_50:
	shr.u64 	%rd359, %rd65, 47;
	cvt.u32.u64 	%r1561, %rd359;
$L__BB1_51:
	ld.local.u8 	%rs37, [%rd62+1074];
	cvt.u64.u32 	%rd360, %r1561;
	add.s64 	%rd361, %rd63, %rd360;
	ld.local.u8 	%rs38, [%rd361+2];
	st.local.u8 	[%rd62+1074], %rs38;
	st.local.u8 	[%rd361+2], %rs37;
	sub.s32 	%r57, 253, %r1559;
	and.b32  	%r538, %r57, 252;
	setp.eq.s32 	%p19, %r538, 0;
	@%p19 bra 	$L__BB1_53;
	mad.lo.s64 	%rd362, %rd64, 25214903917, 11;
	and.b64  	%rd881, %rd362, 281474976710655;
	shr.u64 	%rd363, %rd881, 17;
	cvt.u32.u64 	%r539, %rd363;
	rem.u32 	%r540, %r539, %r57;
	add.s32 	%r541, %r540, 1072;
	cvt.u64.u32 	%rd884, %r541;
	bra.uni 	$L__BB1_54;
$L__BB1_53:
	mad.lo.s64 	%rd365, %rd64, 25214903917, 11;
	and.b64  	%rd881, %rd365, 281474976710655;
	mov.b64 	%rd884, 1072;
$L__BB1_54:
	ld.local.u8 	%rs39, [%rd62+1075];
	add.s64 	%rd366, %rd62, %rd884;
	ld.local.u8 	%rs40, [%rd366+3];
	st.local.u8 	[%rd62+1075], %rs40;
	st.local.u8 	[%rd366+3], %rs39;
	add.s32 	%r1559, %r1559, 4;
	setp.ne.s32 	%p20, %r1559, 256;
	@%p20 bra 	$L__BB1_45;
	mad.lo.s64 	%rd367, %rd881, 806876925344, 352;
	and.b64  	%rd368, %rd367, 9007199120523264;
	mad.lo.s64 	%rd369, %rd881, 8602081037417187945, 277363943098;
	shr.u64 	%rd370, %rd369, 21;
	and.b64  	%rd371, %rd370, 134217727;
	or.b64  	%rd372, %rd371, %rd368;
	cvt.rn.f64.u64 	%fd46, %rd372;
	mul.f64 	%fd47, %fd46, 0d3CA0000000000000;
	mul.f64 	%fd48, %fd47, 0d4070000000000000;
	cvt.rn.f32.f64 	%f41, %fd48;
	st.local.f32 	[%rd1+1596], %f41;
	mad.lo.s64 	%rd373, %rd881, 1736862336005215904, 2666505958129870752;
	and.b64  	%rd374, %rd373, 9007199120523264;
	mad.lo.s64 	%rd375, %rd881, 5985058416696778513, -8542997297661424380;
	shr.u64 	%rd376, %rd375, 21;
	and.b64  	%rd377, %rd376, 134217727;
	or.b64  	%rd378, %rd377, %rd374;
	cvt.rn.f64.u64 	%fd49, %rd378;
	mul.f64 	%fd50, %fd49, 0d3CA0000000000000;
	mul.f64 	%fd51, %fd50, 0d4070000000000000;
	cvt.rn.f32.f64 	%f42, %fd51;
	st.local.f32 	[%rd1+1600], %f42;
	mad.lo.s64 	%rd379, %rd881, 8074320948992935840, 7136985854854846432;
	and.b64  	%rd380, %rd379, 9007199120523264;
	mad.lo.s64 	%rd381, %rd881, 3291645168302270457, 7610264652607923550;
	and.b64  	%rd885, %rd381, 281474976710655;
	shr.u64 	%rd382, %rd885, 21;
	or.b64  	%rd383, %rd382, %rd380;
	cvt.rn.f64.u64 	%fd52, %rd383;
	mul.f64 	%fd53, %fd52, 0d3CA0000000000000;
	mul.f64 	%fd54, %fd53, 0d4070000000000000;
	cvt.rn.f32.f64 	%f43, %fd54;
	st.local.f32 	[%rd1+1604], %f43;
	mov.b32 	%r543, 50462976;
	st.local.u32 	[%rd1+1340], %r543;
	mov.b32 	%r544, 117835012;
	st.local.u32 	[%rd1+1344], %r544;
	mov.b32 	%r545, 185207048;
	st.local.u32 	[%rd1+1348], %r545;
	mov.b32 	%r546, 252579084;
	st.local.u32 	[%rd1+1352], %r546;
	mov.b32 	%r547, 319951120;
	st.local.u32 	[%rd1+1356], %r547;
	mov.b32 	%r548, 387323156;
	st.local.u32 	[%rd1+1360], %r548;
	mov.b32 	%r549, 454695192;
	st.local.u32 	[%rd1+1364], %r549;
	mov.b32 	%r550, 522067228;
	st.local.u32 	[%rd1+1368], %r550;
	mov.b32 	%r551, 589439264;
	st.local.u32 	[%rd1+1372], %r551;
	mov.b32 	%r552, 656811300;
	st.local.u32 	[%rd1+1376], %r552;
	mov.b32 	%r553, 724183336;
	st.local.u32 	[%rd1+1380], %r553;
	mov.b32 	%r554, 791555372;
	st.local.u32 	[%rd1+1384], %r554;
	mov.b32 	%r555, 858927408;
	st.local.u32 	[%rd1+1388], %r555;
	mov.b32 	%r556, 926299444;
	st.local.u32 	[%rd1+1392], %r556;
	mov.b32 	%r557, 993671480;
	st.local.u32 	[%rd1+1396], %r557;
	mov.b32 	%r558, 1061043516;
	st.local.u32 	[%rd1+1400], %r558;
	mov.b32 	%r559, 1128415552;
	st.local.u32 	[%rd1+1404], %r559;
	mov.b32 	%r560, 1195787588;
	st.local.u32 	[%rd1+1408], %r560;
	mov.b32 	%r561, 1263159624;
	st.local.u32 	[%rd1+1412], %r561;
	mov.b32 	%r562, 1330531660;
	st.local.u32 	[%rd1+1416], %r562;
	mov.b32 	%r563, 1397903696;
	st.local.u32 	[%rd1+1420], %r563;
	mov.b32 	%r564, 1465275732;
	st.local.u32 	[%rd1+1424], %r564;
	mov.b32 	%r565, 1532647768;
	st.local.u32 	[%rd1+1428], %r565;
	mov.b32 	%r566, 1600019804;
	st.local.u32 	[%rd1+1432], %r566;
	mov.b32 	%r567, 1667391840;
	st.local.u32 	[%rd1+1436], %r567;
	mov.b32 	%r568, 1734763876;
	st.local.u32 	[%rd1+1440], %r568;
	mov.b32 	%r569, 1802135912;
	st.local.u32 	[%rd1+1444], %r569;
	mov.b32 	%r570, 1869507948;
	st.local.u32 	[%rd1+1448], %r570;
	mov.b32 	%r571, 1936879984;
	st.local.u32 	[%rd1+1452], %r571;
	mov.b32 	%r572, 2004252020;
	st.local.u32 	[%rd1+1456], %r572;
	mov.b32 	%r573, 2071624056;
	st.local.u32 	[%rd1+1460], %r573;
	mov.b32 	%r574, 2138996092;
	st.local.u32 	[%rd1+1464], %r574;
	mov.b32 	%r575, -2088599168;
	st.local.u32 	[%rd1+1468], %r575;
	mov.b32 	%r576, -2021227132;
	st.local.u32 	[%rd1+1472], %r576;
	mov.b32 	%r577, -1953855096;
	st.local.u32 	[%rd1+1476], %r577;
	mov.b32 	%r578, -1886483060;
	st.local.u32 	[%rd1+1480], %r578;
	mov.b32 	%r579, -1819111024;
	st.local.u32 	[%rd1+1484], %r579;
	mov.b32 	%r580, -1751738988;
	st.local.u32 	[%rd1+1488], %r580;
	mov.b32 	%r581, -1684366952;
	st.local.u32 	[%rd1+1492], %r581;
	mov.b32 	%r582, -1616994916;
	st.local.u32 	[%rd1+1496], %r582;
	mov.b32 	%r583, -1549622880;
	st.local.u32 	[%rd1+1500], %r583;
	mov.b32 	%r584, -1482250844;
	st.local.u32 	[%rd1+1504], %r584;
	mov.b32 	%r585, -1414878808;
	st.local.u32 	[%rd1+1508], %r585;
	mov.b32 	%r586, -1347506772;
	st.local.u32 	[%rd1+1512], %r586;
	mov.b32 	%r587, -1280134736;
	st.local.u32 	[%rd1+1516], %r587;
	mov.b32 	%r588, -1212762700;
	st.local.u32 	[%rd1+1520], %r588;
	mov.b32 	%r589, -1145390664;
	st.local.u32 	[%rd1+1524], %r589;
	mov.b32 	%r590, -1078018628;
	st.local.u32 	[%rd1+1528], %r590;
	mov.b32 	%r591, -1010646592;
	st.local.u32 	[%rd1+1532], %r591;
	mov.b32 	%r592, -943274556;
	st.local.u32 	[%rd1+1536], %r592;
	mov.b32 	%r593, -875902520;
	st.local.u32 	[%rd1+1540], %r593;
	mov.b32 	%r594, -808530484;
	st.local.u32 	[%rd1+1544], %r594;
	mov.b32 	%r595, -741158448;
	st.local.u32 	[%rd1+1548], %r595;
	mov.b32 	%r596, -673786412;
	st.local.u32 	[%rd1+1552], %r596;
	mov.b32 	%r597, -606414376;
	st.local.u32 	[%rd1+1556], %r597;
	mov.b32 	%r598, -539042340;
	st.local.u32 	[%rd1+1560], %r598;
	mov.b32 	%r599, -471670304;
	st.local.u32 	[%rd1+1564], %r599;
	mov.b32 	%r600, -404298268;
	st.local.u32 	[%rd1+1568], %r600;
	mov.b32 	%r601, -336926232;
	st.local.u32 	[%rd1+1572], %r601;
	mov.b32 	%r602, -269554196;
	st.local.u32 	[%rd1+1576], %r602;
	mov.b32 	%r603, -202182160;
	st.local.u32 	[%rd1+1580], %r603;
	mov.b32 	%r604, -134810124;
	st.local.u32 	[%rd1+1584], %r604;
	mov.b32 	%r605, -67438088;
	st.local.u32 	[%rd1+1588], %r605;
	mov.b32 	%r606, -66052;
	st.local.u32 	[%rd1+1592], %r606;
	mov.b32 	%r1562, 0;
$L__BB1_56:
	sub.s32 	%r60, 256, %r1562;
	sub.s32 	%r607, 255, %r1562;
	and.b32  	%r608, %r60, %r607;
	setp.eq.s32 	%p21, %r608, 0;
	@%p21 bra 	$L__BB1_58;
	mad.lo.s64 	%rd384, %rd885, 25214903917, 11;
	and.b64  	%rd886, %rd384, 281474976710655;
	shr.u64 	%rd385, %rd886, 17;
	cvt.u32.u64 	%r609, %rd385;
	rem.u32 	%r1563, %r609, %r60;
	bra.uni 	$L__BB1_59;
$L__BB1_58:
	cvt.u64.u32 	%rd386, %r60;
	mad.lo.s64 	%rd387, %rd885, 25214903917, 11;
	and.b64  	%rd886, %rd387, 281474976710655;
	shr.u64 	%rd388, %rd886, 17;
	mul.lo.s64 	%rd389, %rd388, %rd386;
	shr.u64 	%rd390, %rd389, 31;
	cvt.u32.u64 	%r1563, %rd390;
$L__BB1_59:
	add.s32 	%r610, %r1563, %r1562;
	cvt.u64.u32 	%rd391, %r1562;
	add.s64 	%rd76, %rd1, %rd391;
	add.s64 	%rd77, %rd76, 1340;
	ld.local.u8 	%rs41, [%rd76+1340];
	cvt.u64.u32 	%rd392, %r610;
	add.s64 	%rd393, %rd1, %rd392;
	ld.local.u8 	%rs42, [%rd393+1340];
	st.local.u8 	[%rd76+1340], %rs42;
	st.local.u8 	[%rd393+1340], %rs41;
	mad.lo.s64 	%rd394, %rd886, 25214903917, 11;
	shr.u64 	%rd395, %rd394, 17;
	cvt.u32.u64 	%r612, %rd395;
	and.b32  	%r613, %r612, 2147483647;
	rem.u32 	%r614, %r613, %r607;
	mad.lo.s64 	%rd78, %rd886, 8602081037417187945, 277363943098;
	and.b64  	%rd79, %rd78, 281474976710655;
	ld.local.u8 	%rs43, [%rd76+1341];
	cvt.u64.u32 	%rd396, %r614;
	add.s64 	%rd397, %rd77, %rd396;
	ld.local.u8 	%rs44, [%rd397+1];
	st.local.u8 	[%rd76+1341], %rs44;
	st.local.u8 	[%rd397+1], %rs43;
	sub.s32 	%r64, 254, %r1562;
	and.b32  	%r615, %r64, 252;
	setp.eq.s32 	%p22, %r615, 0;
	@%p22 bra 	$L__BB1_61;
	shr.u64 	%rd398, %rd79, 17;
	cvt.u32.u64 	%r616, %rd398;
	rem.u32 	%r1564, %r616, %r64;
	bra.uni 	$L__BB1_62;
$L__BB1_61:
	shr.u64 	%rd399, %rd79, 47;
	cvt.u32.u64 	%r1564, %rd399;
$L__BB1_62:
	ld.local.u8 	%rs45, [%rd76+1342];
	cvt.u64.u32 	%rd400, %r1564;
	add.s64 	%rd401, %rd77, %rd400;
	ld.local.u8 	%rs46, [%rd401+2];
	st.local.u8 	[%rd76+1342], %rs46;
	st.local.u8 	[%rd401+2], %rs45;
	sub.s32 	%r68, 253, %r1562;
	and.b32  	%r617, %r68, 252;
	setp.eq.s32 	%p23, %r617, 0;
	@%p23 bra 	$L__BB1_64;
	mad.lo.s64 	%rd402, %rd78, 25214903917, 11;
	and.b64  	%rd885, %rd402, 281474976710655;
	shr.u64 	%rd403, %rd885, 17;
	cvt.u32.u64 	%r618, %rd403;
	rem.u32 	%r619, %r618, %r68;
	add.s32 	%r620, %r619, 1340;
	cvt.u64.u32 	%rd888, %r620;
	bra.uni 	$L__BB1_65;
$L__BB1_64:
	mad.lo.s64 	%rd405, %rd78, 25214903917, 11;
	and.b64  	%rd885, %rd405, 281474976710655;
	mov.b64 	%rd888, 1340;
$L__BB1_65:
	ld.local.u8 	%rs47, [%rd76+1343];
	add.s64 	%rd406, %rd76, %rd888;
	ld.local.u8 	%rs48, [%rd406+3];
	st.local.u8 	[%rd76+1343], %rs48;
	st.local.u8 	[%rd406+3], %rs47;
	add.s32 	%r1562, %r1562, 4;
	setp.ne.s32 	%p24, %r1562, 256;
	@%p24 bra 	$L__BB1_56;
	mad.lo.s64 	%rd407, %rd885, 806876925344, 352;
	and.b64  	%rd408, %rd407, 9007199120523264;
	mad.lo.s64 	%rd409, %rd885, 8602081037417187945, 277363943098;
	shr.u64 	%rd410, %rd409, 21;
	and.b64  	%rd411, %rd410, 134217727;
	or.b64  	%rd412, %rd411, %rd408;
	cvt.rn.f64.u64 	%fd55, %rd412;
	mul.f64 	%fd56, %fd55, 0d3CA0000000000000;
	mul.f64 	%fd57, %fd56, 0d4070000000000000;
	cvt.rn.f32.f64 	%f44, %fd57;
	st.local.f32 	[%rd1+1864], %f44;
	mad.lo.s64 	%rd413, %rd885, 1736862336005215904, 2666505958129870752;
	and.b64  	%rd414, %rd413, 9007199120523264;
	mad.lo.s64 	%rd415, %rd885, 5985058416696778513, -8542997297661424380;
	shr.u64 	%rd416, %rd415, 21;
	and.b64  	%rd417, %rd416, 134217727;
	or.b64  	%rd418, %rd417, %rd414;
	cvt.rn.f64.u64 	%fd58, %rd418;
	mul.f64 	%fd59, %fd58, 0d3CA0000000000000;
	mul.f64 	%fd60, %fd59, 0d4070000000000000;
	cvt.rn.f32.f64 	%f45, %fd60;
	st.local.f32 	[%rd1+1868], %f45;
	mad.lo.s64 	%rd419, %rd885, 8074320948992935840, 7136985854854846432;
	and.b64  	%rd420, %rd419, 9007199120523264;
	mad.lo.s64 	%rd421, %rd885, 3291645168302270457, 7610264652607923550;
	and.b64  	%rd889, %rd421, 281474976710655;
	shr.u64 	%rd422, %rd889, 21;
	or.b64  	%rd423, %rd422, %rd420;
	cvt.rn.f64.u64 	%fd61, %rd423;
	mul.f64 	%fd62, %fd61, 0d3CA0000000000000;
	mul.f64 	%fd63, %fd62, 0d4070000000000000;
	cvt.rn.f32.f64 	%f46, %fd63;
	st.local.f32 	[%rd1+1872], %f46;
	mov.b32 	%r622, 50462976;
	st.local.u32 	[%rd1+1608], %r622;
	mov.b32 	%r623, 117835012;
	st.local.u32 	[%rd1+1612], %r623;
	mov.b32 	%r624, 185207048;
	st.local.u32 	[%rd1+1616], %r624;
	mov.b32 	%r625, 252579084;
	st.local.u32 	[%rd1+1620], %r625;
	mov.b32 	%r626, 319951120;
	st.local.u32 	[%rd1+1624], %r626;
	mov.b32 	%r627, 387323156;
	st.local.u32 	[%rd1+1628], %r627;
	mov.b32 	%r628, 454695192;
	st.local.u32 	[%rd1+1632], %r628;
	mov.b32 	%r629, 522067228;
	st.local.u32 	[%rd1+1636], %r629;
	mov.b32 	%r630, 589439264;
	st.local.u32 	[%rd1+1640], %r630;
	mov.b32 	%r631, 656811300;
	st.local.u32 	[%rd1+1644], %r631;
	mov.b32 	%r632, 724183336;
	st.local.u32 	[%rd1+1648], %r632;
	mov.b32 	%r633, 791555372;
	st.local.u32 	[%rd1+1652], %r633;
	mov.b32 	%r634, 858927408;
	st.local.u32 	[%rd1+1656], %r634;
	mov.b32 	%r635, 926299444;
	st.local.u32 	[%rd1+1660], %r635;
	mov.b32 	%r636, 993671480;
	st.local.u32 	[%rd1+1664], %r636;
	mov.b32 	%r637, 1061043516;
	st.local.u32 	[%rd1+1668], %r637;
	mov.b32 	%r638, 1128415552;
	st.local.u32 	[%rd1+1672], %r638;
	mov.b32 	%r639, 1195787588;
	st.local.u32 	[%rd1+1676], %r639;
	mov.b32 	%r640, 1263159624;
	st.local.u32 	[%rd1+1680], %r640;
	mov.b32 	%r641, 1330531660;
	st.local.u32 	[%rd1+1684], %r641;
	mov.b32 	%r642, 1397903696;
	st.local.u32 	[%rd1+1688], %r642;
	mov.b32 	%r643, 1465275732;
	st.local.u32 	[%rd1+1692], %r643;
	mov.b32 	%r644, 1532647768;
	st.local.u32 	[%rd1+1696], %r644;
	mov.b32 	%r645, 1600019804;
	st.local.u32 	[%rd1+1700], %r645;
	mov.b32 	%r646, 1667391840;
	st.local.u32 	[%rd1+1704], %r646;
	mov.b32 	%r647, 1734763876;
	st.local.u32 	[%rd1+1708], %r647;
	mov.b32 	%r648, 1802135912;
	st.local.u32 	[%rd1+1712], %r648;
	mov.b32 	%r649, 1869507948;
	st.local.u32 	[%rd1+1716], %r649;
	mov.b32 	%r650, 1936879984;
	st.local.u32 	[%rd1+1720], %r650;
	mov.b32 	%r651, 2004252020;
	st.local.u32 	[%rd1+1724], %r651;
	mov.b32 	%r652, 2071624056;
	st.local.u32 	[%rd1+1728], %r652;
	mov.b32 	%r653, 2138996092;
	st.local.u32 	[%rd1+1732], %r653;
	mov.b32 	%r654, -2088599168;
	st.local.u32 	[%rd1+1736], %r654;
	mov.b32 	%r655, -2021227132;
	st.local.u32 	[%rd1+1740], %r655;
	mov.b32 	%r656, -1953855096;
	st.local.u32 	[%rd1+1744], %r656;
	mov.b32 	%r657, -1886483060;
	st.local.u32 	[%rd1+1748], %r657;
	mov.b32 	%r658, -1819111024;
	st.local.u32 	[%rd1+1752], %r658;
	mov.b32 	%r659, -1751738988;
	st.local.u32 	[%rd1+1756], %r659;
	mov.b32 	%r660, -1684366952;
	st.local.u32 	[%rd1+1760], %r660;
	mov.b32 	%r661, -1616994916;
	st.local.u32 	[%rd1+1764], %r661;
	mov.b32 	%r662, -1549622880;
	st.local.u32 	[%rd1+1768], %r662;
	mov.b32 	%r663, -1482250844;
	st.local.u32 	[%rd1+1772], %r663;
	mov.b32 	%r664, -1414878808;
	st.local.u32 	[%rd1+1776], %r664;
	mov.b32 	%r665, -1347506772;
	st.local.u32 	[%rd1+1780], %r665;
	mov.b32 	%r666, -1280134736;
	st.local.u32 	[%rd1+1784], %r666;
	mov.b32 	%r667, -1212762700;
	st.local.u32 	[%rd1+1788], %r667;
	mov.b32 	%r668, -1145390664;
	st.local.u32 	[%rd1+1792], %r668;
	mov.b32 	%r669, -1078018628;
	st.local.u32 	[%rd1+1796], %r669;
	mov.b32 	%r670, -1010646592;
	st.local.u32 	[%rd1+1800], %r670;
	mov.b32 	%r671, -943274556;
	st.local.u32 	[%rd1+1804], %r671;
	mov.b32 	%r672, -875902520;
	st.local.u32 	[%rd1+1808], %r672;
	mov.b32 	%r673, -808530484;
	st.local.u32 	[%rd1+1812], %r673;
	mov.b32 	%r674, -741158448;
	st.local.u32 	[%rd1+1816], %r674;
	mov.b32 	%r675, -673786412;
	st.local.u32 	[%rd1+1820], %r675;
	mov.b32 	%r676, -606414376;
	st.local.u32 	[%rd1+1824], %r676;
	mov.b32 	%r677, -539042340;
	st.local.u32 	[%rd1+1828], %r677;
	mov.b32 	%r678, -471670304;
	st.local.u32 	[%rd1+1832], %r678;
	mov.b32 	%r679, -404298268;
	st.local.u32 	[%rd1+1836], %r679;
	mov.b32 	%r680, -336926232;
	st.local.u32 	[%rd1+1840], %r680;
	mov.b32 	%r681, -269554196;
	st.local.u32 	[%rd1+1844], %r681;
	mov.b32 	%r682, -202182160;
	st.local.u32 	[%rd1+1848], %r682;
	mov.b32 	%r683, -134810124;
	st.local.u32 	[%rd1+1852], %r683;
	mov.b32 	%r684, -67438088;
	st.local.u32 	[%rd1+1856], %r684;
	mov.b32 	%r685, -66052;
	st.local.u32 	[%rd1+1860], %r685;
	mov.b32 	%r1565, 0;
$L__BB1_67:
	sub.s32 	%r71, 256, %r1565;
	sub.s32 	%r686, 255, %r1565;
	and.b32  	%r687, %r71, %r686;
	setp.eq.s32 	%p25, %r687, 0;
	@%p25 bra 	$L__BB1_69;
	mad.lo.s64 	%rd424, %rd889, 25214903917, 11;
	and.b64  	%rd890, %rd424, 281474976710655;
	shr.u64 	%rd425, %rd890, 17;
	cvt.u32.u64 	%r688, %rd425;
	rem.u32 	%r1566, %r688, %r71;
	bra.uni 	$L__BB1_70;
$L__BB1_69:
	cvt.u64.u32 	%rd426, %r71;
	mad.lo.s64 	%rd427, %rd889, 25214903917, 11;
	and.b64  	%rd890, %rd427, 281474976710655;
	shr.u64 	%rd428, %rd890, 17;
	mul.lo.s64 	%rd429, %rd428, %rd426;
	shr.u64 	%rd430, %rd429, 31;
	cvt.u32.u64 	%r1566, %rd430;
$L__BB1_70:
	add.s32 	%r689, %r1566, %r1565;
	cvt.u64.u32 	%rd431, %r1565;
	add.s64 	%rd90, %rd1, %rd431;
	add.s64 	%rd91, %rd90, 1608;
	ld.local.u8 	%rs49, [%rd90+1608];
	cvt.u64.u32 	%rd432, %r689;
	add.s64 	%rd433, %rd1, %rd432;
	ld.local.u8 	%rs50, [%rd433+1608];
	st.local.u8 	[%rd90+1608], %rs50;
	st.local.u8 	[%rd433+1608], %rs49;
	mad.lo.s64 	%rd434, %rd890, 25214903917, 11;
	shr.u64 	%rd435, %rd434, 17;
	cvt.u32.u64 	%r691, %rd435;
	and.b32  	%r692, %r691, 2147483647;
	rem.u32 	%r693, %r692, %r686;
	mad.lo.s64 	%rd92, %rd890, 8602081037417187945, 277363943098;
	and.b64  	%rd93, %rd92, 281474976710655;
	ld.local.u8 	%rs51, [%rd90+1609];
	cvt.u64.u32 	%rd436, %r693;
	add.s64 	%rd437, %rd91, %rd436;
	ld.local.u8 	%rs52, [%rd437+1];
	st.local.u8 	[%rd90+1609], %rs52;
	st.local.u8 	[%rd437+1], %rs51;
	sub.s32 	%r75, 254, %r1565;
	and.b32  	%r694, %r75, 252;
	setp.eq.s32 	%p26, %r694, 0;
	@%p26 bra 	$L__BB1_72;
	shr.u64 	%rd438, %rd93, 17;
	cvt.u32.u64 	%r695, %rd438;
	rem.u32 	%r1567, %r695, %r75;
	bra.uni 	$L__BB1_73;
$L__BB1_72:
	shr.u64 	%rd439, %rd93, 47;
	cvt.u32.u64 	%r1567, %rd439;
$L__BB1_73:
	ld.local.u8 	%rs53, [%rd90+1610];
	cvt.u64.u32 	%rd440, %r1567;
	add.s64 	%rd441, %rd91, %rd440;
	ld.local.u8 	%rs54, [%rd441+2];
	st.local.u8 	[%rd90+1610], %rs54;
	st.local.u8 	[%rd441+2], %rs53;
	sub.s32 	%r79, 253, %r1565;
	and.b32  	%r696, %r79, 252;
	setp.eq.s32 	%p27, %r696, 0;
	@%p27 bra 	$L__BB1_75;
	mad.lo.s64 	%rd442, %rd92, 25214903917, 11;
	and.b64  	%rd889, %rd442, 281474976710655;
	shr.u64 	%rd443, %rd889, 17;
	cvt.u32.u64 	%r697, %rd443;
	rem.u32 	%r698, %r697, %r79;
	add.s32 	%r699, %r698, 1608;
	cvt.u64.u32 	%rd892, %r699;
	bra.uni 	$L__BB1_76;
$L__BB1_75:
	mad.lo.s64 	%rd445, %rd92, 25214903917, 11;
	and.b64  	%rd889, %rd445, 281474976710655;
	mov.b64 	%rd892, 1608;
$L__BB1_76:
	ld.local.u8 	%rs55, [%rd90+1611];
	add.s64 	%rd446, %rd90, %rd892;
	ld.local.u8 	%rs56, [%rd446+3];
	st.local.u8 	[%rd90+1611], %rs56;
	st.local.u8 	[%rd446+3], %rs55;
	add.s32 	%r1565, %r1565, 4;
	setp.ne.s32 	%p28, %r1565, 256;
	@%p28 bra 	$L__BB1_67;
	mad.lo.s64 	%rd447, %rd889, 806876925344, 352;
	and.b64  	%rd448, %rd447, 9007199120523264;
	mad.lo.s64 	%rd449, %rd889, 8602081037417187945, 277363943098;
	shr.u64 	%rd450, %rd449, 21;
	and.b64  	%rd451, %rd450, 134217727;
	or.b64  	%rd452, %rd451, %rd448;
	cvt.rn.f64.u64 	%fd64, %rd452;
	mul.f64 	%fd65, %fd64, 0d3CA0000000000000;
	mul.f64 	%fd66, %fd65, 0d4070000000000000;
	cvt.rn.f32.f64 	%f47, %fd66;
	st.local.f32 	[%rd1+2132], %f47;
	mad.lo.s64 	%rd453, %rd889, 1736862336005215904, 2666505958129870752;
	and.b64  	%rd454, %rd453, 9007199120523264;
	mad.lo.s64 	%rd455, %rd889, 5985058416696778513, -8542997297661424380;
	shr.u64 	%rd456, %rd455, 21;
	and.b64  	%rd457, %rd456, 134217727;
	or.b64  	%rd458, %rd457, %rd454;
	cvt.rn.f64.u64 	%fd67, %rd458;
	mul.f64 	%fd68, %fd67, 0d3CA0000000000000;
	mul.f64 	%fd69, %fd68, 0d4070000000000000;
	cvt.rn.f32.f64 	%f48, %fd69;
	st.local.f32 	[%rd1+2136], %f48;
	mad.lo.s64 	%rd459, %rd889, 8074320948992935840, 7136985854854846432;
	and.b64  	%rd460, %rd459, 9007199120523264;
	mad.lo.s64 	%rd461, %rd889, 3291645168302270457, 7610264652607923550;
	and.b64  	%rd893, %rd461, 281474976710655;
	shr.u64 	%rd462, %rd893, 21;
	or.b64  	%rd463, %rd462, %rd460;
	cvt.rn.f64.u64 	%fd70, %rd463;
	mul.f64 	%fd71, %fd70, 0d3CA0000000000000;
	mul.f64 	%fd72, %fd71, 0d4070000000000000;
	cvt.rn.f32.f64 	%f49, %fd72;
	st.local.f32 	[%rd1+2140], %f49;
	mov.b32 	%r701, 50462976;
	st.local.u32 	[%rd1+1876], %r701;
	mov.b32 	%r702, 117835012;
	st.local.u32 	[%rd1+1880], %r702;
	mov.b32 	%r703, 185207048;
	st.local.u32 	[%rd1+1884], %r703;
	mov.b32 	%r704, 252579084;
	st.local.u32 	[%rd1+1888], %r704;
	mov.b32 	%r705, 319951120;
	st.local.u32 	[%rd1+1892], %r705;
	mov.b32 	%r706, 387323156;
	st.local.u32 	[%rd1+1896], %r706;
	mov.b32 	%r707, 454695192;
	st.local.u32 	[%rd1+1900], %r707;
	mov.b32 	%r708, 522067228;
	st.local.u32 	[%rd1+1904], %r708;
	mov.b32 	%r709, 589439264;
	st.local.u32 	[%rd1+1908], %r709;
	mov.b32 	%r710, 656811300;
	st.local.u32 	[%rd1+1912], %r710;
	mov.b32 	%r711, 724183336;
	st.local.u32 	[%rd1+1916], %r711;
	mov.b32 	%r712, 791555372;
	st.local.u32 	[%rd1+1920], %r712;
	mov.b32 	%r713, 858927408;
	st.local.u32 	[%rd1+1924], %r713;
	mov.b32 	%r714, 926299444;
	st.local.u32 	[%rd1+1928], %r714;
	mov.b32 	%r715, 993671480;
	st.local.u32 	[%rd1+1932], %r715;
	mov.b32 	%r716, 1061043516;
	st.local.u32 	[%rd1+1936], %r716;
	mov.b32 	%r717, 1128415552;
	st.local.u32 	[%rd1+1940], %r717;
	mov.b32 	%r718, 1195787588;
	st.local.u32 	[%rd1+1944], %r718;
	mov.b32 	%r719, 1263159624;
	st.local.u32 	[%rd1+1948], %r719;
	mov.b32 	%r720, 1330531660;
	st.local.u32 	[%rd1+1952], %r720;
	mov.b32 	%r721, 1397903696;
	st.local.u32 	[%rd1+1956], %r721;
	mov.b32 	%r722, 1465275732;
	st.local.u32 	[%rd1+1960], %r722;
	mov.b32 	%r723, 1532647768;
	st.local.u32 	[%rd1+1964], %r723;
	mov.b32 	%r724, 1600019804;
	st.local.u32 	[%rd1+1968], %r724;
	mov.b32 	%r725, 1667391840;
	st.local.u32 	[%rd1+1972], %r725;
	mov.b32 	%r726, 1734763876;
	st.local.u32 	[%rd1+1976], %r726;
	mov.b32 	%r727, 1802135912;
	st.local.u32 	[%rd1+1980], %r727;
	mov.b32 	%r728, 1869507948;
	st.local.u32 	[%rd1+1984], %r728;
	mov.b32 	%r729, 1936879984;
	st.local.u32 	[%rd1+1988], %r729;
	mov.b32 	%r730, 2004252020;
	st.local.u32 	[%rd1+1992], %r730;
	mov.b32 	%r731, 2071624056;
	st.local.u32 	[%rd1+1996], %r731;
	mov.b32 	%r732, 2138996092;
	st.local.u32 	[%rd1+2000], %r732;
	mov.b32 	%r733, -2088599168;
	st.local.u32 	[%rd1+2004], %r733;
	mov.b32 	%r734, -2021227132;
	st.local.u32 	[%rd1+2008], %r734;
	mov.b32 	%r735, -1953855096;
	st.local.u32 	[%rd1+2012], %r735;
	mov.b32 	%r736, -1886483060;
	st.local.u32 	[%rd1+2016], %r736;
	mov.b32 	%r737, -1819111024;
	st.local.u32 	[%rd1+2020], %r737;
	mov.b32 	%r738, -1751738988;
	st.local.u32 	[%rd1+2024], %r738;
	mov.b32 	%r739, -1684366952;
	st.local.u32 	[%rd1+2028], %r739;
	mov.b32 	%r740, -1616994916;
	st.local.u32 	[%rd1+2032], %r740;
	mov.b32 	%r741, -1549622880;
	st.local.u32 	[%rd1+2036], %r741;
	mov.b32 	%r742, -1482250844;
	st.local.u32 	[%rd1+2040], %r742;
	mov.b32 	%r743, -1414878808;
	st.local.u32 	[%rd1+2044], %r743;
	mov.b32 	%r744, -1347506772;
	st.local.u32 	[%rd1+2048], %r744;
	mov.b32 	%r745, -1280134736;
	st.local.u32 	[%rd1+2052], %r745;
	mov.b32 	%r746, -1212762700;
	st.local.u32 	[%rd1+2056], %r746;
	mov.b32 	%r747, -1145390664;
	st.local.u32 	[%rd1+2060], %r747;
	mov.b32 	%r748, -1078018628;
	st.local.u32 	[%rd1+2064], %r748;
	mov.b32 	%r749, -1010646592;
	st.local.u32 	[%rd1+2068], %r749;
	mov.b32 	%r750, -943274556;
	st.local.u32 	[%rd1+2072], %r750;
	mov.b32 	%r751, -875902520;
	st.local.u32 	[%rd1+2076], %r751;
	mov.b32 	%r752, -808530484;
	st.local.u32 	[%rd1+2080], %r752;
	mov.b32 	%r753, -741158448;
	st.local.u32 	[%rd1+2084], %r753;
	mov.b32 	%r754, -673786412;
	st.local.u32 	[%rd1+2088], %r754;
	mov.b32 	%r755, -606414376;
	st.local.u32 	[%rd1+2092], %r755;
	mov.b32 	%r756, -539042340;
	st.local.u32 	[%rd1+2096], %r756;
	mov.b32 	%r757, -471670304;
	st.local.u32 	[%rd1+2100], %r757;
	mov.b32 	%r758, -404298268;
	st.local.u32 	[%rd1+2104], %r758;
	mov.b32 	%r759, -336926232;
	st.local.u32 	[%rd1+2108], %r759;
	mov.b32 	%r760, -269554196;
	st.local.u32 	[%rd1+2112], %r760;
	mov.b32 	%r761, -202182160;
	st.local.u32 	[%rd1+2116], %r761;
	mov.b32 	%r762, -134810124;
	st.local.u32 	[%rd1+2120], %r762;
	mov.b32 	%r763, -67438088;
	st.local.u32 	[%rd1+2124], %r763;
	mov.b32 	%r764, -66052;
	st.local.u32 	[%rd1+2128], %r764;
	mov.b32 	%r1568, 0;
$L__BB1_78:
	sub.s32 	%r82, 256, %r1568;
	sub.s32 	%r765, 255, %r1568;
	and.b32  	%r766, %r82, %r765;
	setp.eq.s32 	%p29, %r766, 0;
	@%p29 bra 	$L__BB1_80;
	mad.lo.s64 	%rd464, %rd893, 25214903917, 11;
	and.b64  	%rd894, %rd464, 281474976710655;
	shr.u64 	%rd465, %rd894, 17;
	cvt.u32.u64 	%r767, %rd465;
	rem.u32 	%r1569, %r767, %r82;
	bra.uni 	$L__BB1_81;
$L__BB1_80:
	cvt.u64.u32 	%rd466, %r82;
	mad.lo.s64 	%rd467, %rd893, 25214903917, 11;
	and.b64  	%rd894, %rd467, 281474976710655;
	shr.u64 	%rd468, %rd894, 17;
	mul.lo.s64 	%rd469, %rd468, %rd466;
	shr.u64 	%rd470, %rd469, 31;
	cvt.u32.u64 	%r1569, %rd470;
$L__BB1_81:
	add.s32 	%r768, %r1569, %r1568;
	cvt.u64.u32 	%rd471, %r1568;
	add.s64 	%rd104, %rd1, %rd471;
	add.s64 	%rd105, %rd104, 1876;
	ld.local.u8 	%rs57, [%rd104+1876];
	cvt.u64.u32 	%rd472, %r768;
	add.s64 	%rd473, %rd1, %rd472;
	ld.local.u8 	%rs58, [%rd473+1876];
	st.local.u8 	[%rd104+1876], %rs58;
	st.local.u8 	[%rd473+1876], %rs57;
	mad.lo.s64 	%rd474, %rd894, 25214903917, 11;
	shr.u64 	%rd475, %rd474, 17;
	cvt.u32.u64 	%r770, %rd475;
	and.b32  	%r771, %r770, 2147483647;
	rem.u32 	%r772, %r771, %r765;
	mad.lo.s64 	%rd106, %rd894, 8602081037417187945, 277363943098;
	and.b64  	%rd107, %rd106, 281474976710655;
	ld.local.u8 	%rs59, [%rd104+1877];
	cvt.u64.u32 	%rd476, %r772;
	add.s64 	%rd477, %rd105, %rd476;
	ld.local.u8 	%rs60, [%rd477+1];
	st.local.u8 	[%rd104+1877], %rs60;
	st.local.u8 	[%rd477+1], %rs59;
	sub.s32 	%r86, 254, %r1568;
	and.b32  	%r773, %r86, 252;
	setp.eq.s32 	%p30, %r773, 0;
	@%p30 bra 	$L__BB1_83;
	shr.u64 	%rd478, %rd107, 17;
	cvt.u32.u64 	%r774, %rd478;
	rem.u32 	%r1570, %r774, %r86;
	bra.uni 	$L__BB1_84;
$L__BB1_83:
	shr.u64 	%rd479, %rd107, 47;
	cvt.u32.u64 	%r1570, %rd479;
$L__BB1_84:
	ld.local.u8 	%rs61, [%rd104+1878];
	cvt.u64.u32 	%rd480, %r1570;
	add.s64 	%rd481, %rd105, %rd480;
	ld.local.u8 	%rs62, [%rd481+2];
	st.local.u8 	[%rd104+1878], %rs62;
	st.local.u8 	[%rd481+2], %rs61;
	sub.s32 	%r90, 253, %r1568;
	and.b32  	%r775, %r90, 252;
	setp.eq.s32 	%p31, %r775, 0;
	@%p31 bra 	$L__BB1_86;
	mad.lo.s64 	%rd482, %rd106, 25214903917, 11;
	and.b64  	%rd893, %rd482, 281474976710655;
	shr.u64 	%rd483, %rd893, 17;
	cvt.u32.u64 	%r776, %rd483;
	rem.u32 	%r777, %r776, %r90;
	add.s32 	%r778, %r777, 1876;
	cvt.u64.u32 	%rd896, %r778;
	bra.uni 	$L__BB1_87;
$L__BB1_86:
	mad.lo.s64 	%rd485, %rd106, 25214903917, 11;
	and.b64  	%rd893, %rd485, 281474976710655;
	mov.b64 	%rd896, 1876;
$L__BB1_87:
	ld.local.u8 	%rs63, [%rd104+1879];
	add.s64 	%rd486, %rd104, %rd896;
	ld.local.u8 	%rs64, [%rd486+3];
	st.local.u8 	[%rd104+1879], %rs64;
	st.local.u8 	[%rd486+3], %rs63;
	add.s32 	%r1568, %r1568, 4;
	setp.ne.s32 	%p32, %r1568, 256;
	@%p32 bra 	$L__BB1_78;
	mad.lo.s64 	%rd487, %rd893, 806876925344, 352;
	and.b64  	%rd488, %rd487, 9007199120523264;
	mad.lo.s64 	%rd489, %rd893, 8602081037417187945, 277363943098;
	shr.u64 	%rd490, %rd489, 21;
	and.b64  	%rd491, %rd490, 134217727;
	or.b64  	%rd492, %rd491, %rd488;
	cvt.rn.f64.u64 	%fd73, %rd492;
	mul.f64 	%fd74, %fd73, 0d3CA0000000000000;
	mul.f64 	%fd75, %fd74, 0d4070000000000000;
	cvt.rn.f32.f64 	%f50, %fd75;
	st.local.f32 	[%rd1+2400], %f50;
	mad.lo.s64 	%rd493, %rd893, 1736862336005215904, 2666505958129870752;
	and.b64  	%rd494, %rd493, 9007199120523264;
	mad.lo.s64 	%rd495, %rd893, 5985058416696778513, -8542997297661424380;
	shr.u64 	%rd496, %rd495, 21;
	and.b64  	%rd497, %rd496, 134217727;
	or.b64  	%rd498, %rd497, %rd494;
	cvt.rn.f64.u64 	%fd76, %rd498;
	mul.f64 	%fd77, %fd76, 0d3CA0000000000000;
	mul.f64 	%fd78, %fd77, 0d4070000000000000;
	cvt.rn.f32.f64 	%f51, %fd78;
	st.local.f32 	[%rd1+2404], %f51;
	mad.lo.s64 	%rd499, %rd893, 8074320948992935840, 7136985854854846432;
	and.b64  	%rd500, %rd499, 9007199120523264;
	mad.lo.s64 	%rd501, %rd893, 3291645168302270457, 7610264652607923550;
	and.b64  	%rd897, %rd501, 281474976710655;
	shr.u64 	%rd502, %rd897, 21;
	or.b64  	%rd503, %rd502, %rd500;
	cvt.rn.f64.u64 	%fd79, %rd503;
	mul.f64 	%fd80, %fd79, 0d3CA0000000000000;
	mul.f64 	%fd81, %fd80, 0d4070000000000000;
	cvt.rn.f32.f64 	%f52, %fd81;
	st.local.f32 	[%rd1+2408], %f52;
	mov.b32 	%r780, 50462976;
	st.local.u32 	[%rd1+2144], %r780;
	mov.b32 	%r781, 117835012;
	st.local.u32 	[%rd1+2148], %r781;
	mov.b32 	%r782, 185207048;
	st.local.u32 	[%rd1+2152], %r782;
	mov.b32 	%r783, 252579084;
	st.local.u32 	[%rd1+2156], %r783;
	mov.b32 	%r784, 319951120;
	st.local.u32 	[%rd1+2160], %r784;
	mov.b32 	%r785, 387323156;
	st.local.u32 	[%rd1+2164], %r785;
	mov.b32 	%r786, 454695192;
	st.local.u32 	[%rd1+2168], %r786;
	mov.b32 	%r787, 522067228;
	st.local.u32 	[%rd1+2172], %r787;
	mov.b32 	%r788, 589439264;
	st.local.u32 	[%rd1+2176], %r788;
	mov.b32 	%r789, 656811300;
	st.local.u32 	[%rd1+2180], %r789;
	mov.b32 	%r790, 724183336;
	st.local.u32 	[%rd1+2184], %r790;
	mov.b32 	%r791, 791555372;
	st.local.u32 	[%rd1+2188], %r791;
	mov.b32 	%r792, 858927408;
	st.local.u32 	[%rd1+2192], %r792;
	mov.b32 	%r793, 926299444;
	st.local.u32 	[%rd1+2196], %r793;
	mov.b32 	%r794, 993671480;
	st.local.u32 	[%rd1+2200], %r794;
	mov.b32 	%r795, 1061043516;
	st.local.u32 	[%rd1+2204], %r795;
	mov.b32 	%r796, 1128415552;
	st.local.u32 	[%rd1+2208], %r796;
	mov.b32 	%r797, 1195787588;
	st.local.u32 	[%rd1+2212], %r797;
	mov.b32 	%r798, 1263159624;
	st.local.u32 	[%rd1+2216], %r798;
	mov.b32 	%r799, 1330531660;
	st.local.u32 	[%rd1+2220], %r799;
	mov.b32 	%r800, 1397903696;
	st.local.u32 	[%rd1+2224], %r800;
	mov.b32 	%r801, 1465275732;
	st.local.u32 	[%rd1+2228], %r801;
	mov.b32 	%r802, 1532647768;
	st.local.u32 	[%rd1+2232], %r802;
	mov.b32 	%r803, 1600019804;
	st.local.u32 	[%rd1+2236], %r803;
	mov.b32 	%r804, 1667391840;
	st.local.u32 	[%rd1+2240], %r804;
	mov.b32 	%r805, 1734763876;
	st.local.u32 	[%rd1+2244], %r805;
	mov.b32 	%r806, 1802135912;
	st.local.u32 	[%rd1+2248], %r806;
	mov.b32 	%r807, 1869507948;
	st.local.u32 	[%rd1+2252], %r807;
	mov.b32 	%r808, 1936879984;
	st.local.u32 	[%rd1+2256], %r808;
	mov.b32 	%r809, 2004252020;
	st.local.u32 	[%rd1+2260], %r809;
	mov.b32 	%r810, 2071624056;
	st.local.u32 	[%rd1+2264], %r810;
	mov.b32 	%r811, 2138996092;
	st.local.u32 	[%rd1+2268], %r811;
	mov.b32 	%r812, -2088599168;
	st.local.u32 	[%rd1+2272], %r812;
	mov.b32 	%r813, -2021227132;
	st.local.u32 	[%rd1+2276], %r813;
	mov.b32 	%r814, -1953855096;
	st.local.u32 	[%rd1+2280], %r814;
	mov.b32 	%r815, -1886483060;
	st.local.u32 	[%rd1+2284], %r815;
	mov.b32 	%r816, -1819111024;
	st.local.u32 	[%rd1+2288], %r816;
	mov.b32 	%r817, -1751738988;
	st.local.u32 	[%rd1+2292], %r817;
	mov.b32 	%r818, -1684366952;
	st.local.u32 	[%rd1+2296], %r818;
	mov.b32 	%r819, -1616994916;
	st.local.u32 	[%rd1+2300], %r819;
	mov.b32 	%r820, -1549622880;
	st.local.u32 	[%rd1+2304], %r820;
	mov.b32 	%r821, -1482250844;
	st.local.u32 	[%rd1+2308], %r821;
	mov.b32 	%r822, -1414878808;
	st.local.u32 	[%rd1+2312], %r822;
	mov.b32 	%r823, -1347506772;
	st.local.u32 	[%rd1+2316], %r823;
	mov.b32 	%r824, -1280134736;
	st.local.u32 	[%rd1+2320], %r824;
	mov.b32 	%r825, -1212762700;
	st.local.u32 	[%rd1+2324], %r825;
	mov.b32 	%r826, -1145390664;
	st.local.u32 	[%rd1+2328], %r826;
	mov.b32 	%r827, -1078018628;
	st.local.u32 	[%rd1+2332], %r827;
	mov.b32 	%r828, -1010646592;
	st.local.u32 	[%rd1+2336], %r828;
	mov.b32 	%r829, -943274556;
	st.local.u32 	[%rd1+2340], %r829;
	mov.b32 	%r830, -875902520;
	st.local.u32 	[%rd1+2344], %r830;
	mov.b32 	%r831, -808530484;
	st.local.u32 	[%rd1+2348], %r831;
	mov.b32 	%r832, -741158448;
	st.local.u32 	[%rd1+2352], %r832;
	mov.b32 	%r833, -673786412;
	st.local.u32 	[%rd1+2356], %r833;
	mov.b32 	%r834, -606414376;
	st.local.u32 	[%rd1+2360], %r834;
	mov.b32 	%r835, -539042340;
	st.local.u32 	[%rd1+2364], %r835;
	mov.b32 	%r836, -471670304;
	st.local.u32 	[%rd1+2368], %r836;
	mov.b32 	%r837, -404298268;
	st.local.u32 	[%rd1+2372], %r837;
	mov.b32 	%r838, -336926232;
	st.local.u32 	[%rd1+2376], %r838;
	mov.b32 	%r839, -269554196;
	st.local.u32 	[%rd1+2380], %r839;
	mov.b32 	%r840, -202182160;
	st.local.u32 	[%rd1+2384], %r840;
	mov.b32 	%r841, -134810124;
	st.local.u32 	[%rd1+2388], %r841;
	mov.b32 	%r842, -67438088;
	st.local.u32 	[%rd1+2392], %r842;
	mov.b32 	%r843, -66052;
	st.local.u32 	[%rd1+2396], %r843;
	mov.b32 	%r1571, 0;
$L__BB1_89:
	sub.s32 	%r93, 256, %r1571;
	sub.s32 	%r844, 255, %r1571;
	and.b32  	%r845, %r93, %r844;
	setp.eq.s32 	%p33, %r845, 0;
	@%p33 bra 	$L__BB1_91;
	mad.lo.s64 	%rd504, %rd897, 25214903917, 11;
	and.b64  	%rd898, %rd504, 281474976710655;
	shr.u64 	%rd505, %rd898, 17;
	cvt.u32.u64 	%r846, %rd505;
	rem.u32 	%r1572, %r846, %r93;
	bra.uni 	$L__BB1_92;
$L__BB1_91:
	cvt.u64.u32 	%rd506, %r93;
	mad.lo.s64 	%rd507, %rd897, 25214903917, 11;
	and.b64  	%rd898, %rd507, 281474976710655;
	shr.u64 	%rd508, %rd898, 17;
	mul.lo.s64 	%rd509, %rd508, %rd506;
	shr.u64 	%rd510, %rd509, 31;
	cvt.u32.u64 	%r1572, %rd510;
$L__BB1_92:
	add.s32 	%r847, %r1572, %r1571;
	cvt.u64.u32 	%rd511, %r1571;
	add.s64 	%rd118, %rd1, %rd511;
	add.s64 	%rd119, %rd118, 2144;
	ld.local.u8 	%rs65, [%rd118+2144];
	cvt.u64.u32 	%rd512, %r847;
	add.s64 	%rd513, %rd1, %rd512;
	ld.local.u8 	%rs66, [%rd513+2144];
	st.local.u8 	[%rd118+2144], %rs66;
	st.local.u8 	[%rd513+2144], %rs65;
	mad.lo.s64 	%rd514, %rd898, 25214903917, 11;
	shr.u64 	%rd515, %rd514, 17;
	cvt.u32.u64 	%r849, %rd515;
	and.b32  	%r850, %r849, 2147483647;
	rem.u32 	%r851, %r850, %r844;
	mad.lo.s64 	%rd120, %rd898, 8602081037417187945, 277363943098;
	and.b64  	%rd121, %rd120, 281474976710655;
	ld.local.u8 	%rs67, [%rd118+2145];
	cvt.u64.u32 	%rd516, %r851;
	add.s64 	%rd517, %rd119, %rd516;
	ld.local.u8 	%rs68, [%rd517+1];
	st.local.u8 	[%rd118+2145], %rs68;
	st.local.u8 	[%rd517+1], %rs67;
	sub.s32 	%r97, 254, %r1571;
	and.b32  	%r852, %r97, 252;
	setp.eq.s32 	%p34, %r852, 0;
	@%p34 bra 	$L__BB1_94;
	shr.u64 	%rd518, %rd121, 17;
	cvt.u32.u64 	%r853, %rd518;
	rem.u32 	%r1573, %r853, %r97;
	bra.uni 	$L__BB1_95;
$L__BB1_94:
	shr.u64 	%rd519, %rd121, 47;
	cvt.u32.u64 	%r1573, %rd519;
$L__BB1_95:
	ld.local.u8 	%rs69, [%rd118+2146];
	cvt.u64.u32 	%rd520, %r1573;
	add.s64 	%rd521, %rd119, %rd520;
	ld.local.u8 	%rs70, [%rd521+2];
	st.local.u8 	[%rd118+2146], %rs70;
	st.local.u8 	[%rd521+2], %rs69;
	sub.s32 	%r101, 253, %r1571;
	and.b32  	%r854, %r101, 252;
	setp.eq.s32 	%p35, %r854, 0;
	@%p35 bra 	$L__BB1_97;
	mad.lo.s64 	%rd522, %rd120, 25214903917, 11;
	and.b64  	%rd897, %rd522, 281474976710655;
	shr.u64 	%rd523, %rd897, 17;
	cvt.u32.u64 	%r855, %rd523;
	rem.u32 	%r856, %r855, %r101;
	add.s32 	%r857, %r856, 2144;
	cvt.u64.u32 	%rd900, %r857;
	bra.uni 	$L__BB1_98;
$L__BB1_97:
	mad.lo.s64 	%rd525, %rd120, 25214903917, 11;
	and.b64  	%rd897, %rd525, 281474976710655;
	mov.b64 	%rd900, 2144;
$L__BB1_98:
	ld.local.u8 	%rs71, [%rd118+2147];
	add.s64 	%rd526, %rd118, %rd900;
	ld.local.u8 	%rs72, [%rd526+3];
	st.local.u8 	[%rd118+2147], %rs72;
	st.local.u8 	[%rd526+3], %rs71;
	add.s32 	%r1571, %r1571, 4;
	setp.ne.s32 	%p36, %r1571, 256;
	@%p36 bra 	$L__BB1_89;
	mad.lo.s64 	%rd527, %rd897, 806876925344, 352;
	and.b64  	%rd528, %rd527, 9007199120523264;
	mad.lo.s64 	%rd529, %rd897, 8602081037417187945, 277363943098;
	shr.u64 	%rd530, %rd529, 21;
	and.b64  	%rd531, %rd530, 134217727;
	or.b64  	%rd532, %rd531, %rd528;
	cvt.rn.f64.u64 	%fd82, %rd532;
	mul.f64 	%fd83, %fd82, 0d3CA0000000000000;
	mul.f64 	%fd84, %fd83, 0d4070000000000000;
	cvt.rn.f32.f64 	%f53, %fd84;
	st.local.f32 	[%rd1+2668], %f53;
	mad.lo.s64 	%rd533, %rd897, 1736862336005215904, 2666505958129870752;
	and.b64  	%rd534, %rd533, 9007199120523264;
	mad.lo.s64 	%rd535, %rd897, 5985058416696778513, -8542997297661424380;
	shr.u64 	%rd536, %rd535, 21;
	and.b64  	%rd537, %rd536, 134217727;
	or.b64  	%rd538, %rd537, %rd534;
	cvt.rn.f64.u64 	%fd85, %rd538;
	mul.f64 	%fd86, %fd85, 0d3CA0000000000000;
	mul.f64 	%fd87, %fd86, 0d4070000000000000;
	cvt.rn.f32.f64 	%f54, %fd87;
	st.local.f32 	[%rd1+2672], %f54;
	mad.lo.s64 	%rd539, %rd897, 8074320948992935840, 7136985854854846432;
	and.b64  	%rd540, %rd539, 9007199120523264;
	mad.lo.s64 	%rd541, %rd897, 3291645168302270457, 7610264652607923550;
	and.b64  	%rd906, %rd541, 281474976710655;
	shr.u64 	%rd542, %rd906, 21;
	or.b64  	%rd543, %rd542, %rd540;
	cvt.rn.f64.u64 	%fd88, %rd543;
	mul.f64 	%fd89, %fd88, 0d3CA0000000000000;
	mul.f64 	%fd90, %fd89, 0d4070000000000000;
	cvt.rn.f32.f64 	%f55, %fd90;
	st.local.f32 	[%rd1+2676], %f55;
	mov.b32 	%r859, 50462976;
	st.local.u32 	[%rd1+2412], %r859;
	mov.b32 	%r860, 117835012;
	st.local.u32 	[%rd1+2416], %r860;
	mov.b32 	%r861, 185207048;
	st.local.u32 	[%rd1+2420], %r861;
	mov.b32 	%r862, 252579084;
	st.local.u32 	[%rd1+2424], %r862;
	mov.b32 	%r863, 319951120;
	st.local.u32 	[%rd1+2428], %r863;
	mov.b32 	%r864, 387323156;
	st.local.u32 	[%rd1+2432], %r864;
	mov.b32 	%r865, 454695192;
	st.local.u32 	[%rd1+2436], %r865;
	mov.b32 	%r866, 522067228;
	st.local.u32 	[%rd1+2440], %r866;
	mov.b32 	%r867, 589439264;
	st.local.u32 	[%rd1+2444], %r867;
	mov.b32 	%r868, 656811300;
	st.local.u32 	[%rd1+2448], %r868;
	mov.b32 	%r869, 724183336;
	st.local.u32 	[%rd1+2452], %r869;
	mov.b32 	%r870, 791555372;
	st.local.u32 	[%rd1+2456], %r870;
	mov.b32 	%r871, 858927408;
	st.local.u32 	[%rd1+2460], %r871;
	mov.b32 	%r872, 926299444;
	st.local.u32 	[%rd1+2464], %r872;
	mov.b32 	%r873, 993671480;
	st.local.u32 	[%rd1+2468], %r873;
	mov.b32 	%r874, 1061043516;
	st.local.u32 	[%rd1+2472], %r874;
	mov.b32 	%r875, 1128415552;
	st.local.u32 	[%rd1+2476], %r875;
	mov.b32 	%r876, 1195787588;
	st.local.u32 	[%rd1+2480], %r876;
	mov.b32 	%r877, 1263159624;
	st.local.u32 	[%rd1+2484], %r877;
	mov.b32 	%r878, 1330531660;
	st.local.u32 	[%rd1+2488], %r878;
	mov.b32 	%r879, 1397903696;
	st.local.u32 	[%rd1+2492], %r879;
	mov.b32 	%r880, 1465275732;
	st.local.u32 	[%rd1+2496], %r880;
	mov.b32 	%r881, 1532647768;
	st.local.u32 	[%rd1+2500], %r881;
	mov.b32 	%r882, 1600019804;
	st.local.u32 	[%rd1+2504], %r882;
	mov.b32 	%r883, 1667391840;
	st.local.u32 	[%rd1+2508], %r883;
	mov.b32 	%r884, 1734763876;
	st.local.u32 	[%rd1+2512], %r884;
	mov.b32 	%r885, 1802135912;
	st.local.u32 	[%rd1+2516], %r885;
	mov.b32 	%r886, 1869507948;
	st.local.u32 	[%rd1+2520], %r886;
	mov.b32 	%r887, 1936879984;
	st.local.u32 	[%rd1+2524], %r887;
	mov.b32 	%r888, 2004252020;
	st.local.u32 	[%rd1+2528], %r888;
	mov.b32 	%r889, 2071624056;
	st.local.u32 	[%rd1+2532], %r889;
	mov.b32 	%r890, 2138996092;
	st.local.u32 	[%rd1+2536], %r890;
	mov.b32 	%r891, -2088599168;
	st.local.u32 	[%rd1+2540], %r891;
	mov.b32 	%r892, -2021227132;
	st.local.u32 	[%rd1+2544], %r892;
	mov.b32 	%r893, -1953855096;
	st.local.u32 	[%rd1+2548], %r893;
	mov.b32 	%r894, -1886483060;
	st.local.u32 	[%rd1+2552], %r894;
	mov.b32 	%r895, -1819111024;
	st.local.u32 	[%rd1+2556], %r895;
	mov.b32 	%r896, -1751738988;
	st.local.u32 	[%rd1+2560], %r896;
	mov.b32 	%r897, -1684366952;
	st.local.u32 	[%rd1+2564], %r897;
	mov.b32 	%r898, -1616994916;
	st.local.u32 	[%rd1+2568], %r898;
	mov.b32 	%r899, -1549622880;
	st.local.u32 	[%rd1+2572], %r899;
	mov.b32 	%r900, -1482250844;
	st.local.u32 	[%rd1+2576], %r900;
	mov.b32 	%r901, -1414878808;
	st.local.u32 	[%rd1+2580], %r901;
	mov.b32 	%r902, -1347506772;
	st.local.u32 	[%rd1+2584], %r902;
	mov.b32 	%r903, -1280134736;
	st.local.u32 	[%rd1+2588], %r903;
	mov.b32 	%r904, -1212762700;
	st.local.u32 	[%rd1+2592], %r904;
	mov.b32 	%r905, -1145390664;
	st.local.u32 	[%rd1+2596], %r905;
	mov.b32 	%r906, -1078018628;
	st.local.u32 	[%rd1+2600], %r906;
	mov.b32 	%r907, -1010646592;
	st.local.u32 	[%rd1+2604], %r907;
	mov.b32 	%r908, -943274556;
	st.local.u32 	[%rd1+2608], %r908;
	mov.b32 	%r909, -875902520;
	st.local.u32 	[%rd1+2612], %r909;
	mov.b32 	%r910, -808530484;
	st.local.u32 	[%rd1+2616], %r910;
	mov.b32 	%r911, -741158448;
	st.local.u32 	[%rd1+2620], %r911;
	mov.b32 	%r912, -673786412;
	st.local.u32 	[%rd1+2624], %r912;
	mov.b32 	%r913, -606414376;
	st.local.u32 	[%rd1+2628], %r913;
	mov.b32 	%r914, -539042340;
	st.local.u32 	[%rd1+2632], %r914;
	mov.b32 	%r915, -471670304;
	st.local.u32 	[%rd1+2636], %r915;
	mov.b32 	%r916, -404298268;
	st.local.u32 	[%rd1+2640], %r916;
	mov.b32 	%r917, -336926232;
	st.local.u32 	[%rd1+2644], %r917;
	mov.b32 	%r918, -269554196;
	st.local.u32 	[%rd1+2648], %r918;
	mov.b32 	%r919, -202182160;
	st.local.u32 	[%rd1+2652], %r919;
	mov.b32 	%r920, -134810124;
	st.local.u32 	[%rd1+2656], %r920;
	mov.b32 	%r921, -67438088;
	st.local.u32 	[%rd1+2660], %r921;
	mov.b32 	%r922, -66052;
	st.local.u32 	[%rd1+2664], %r922;
	mov.b32 	%r1574, 0;
$L__BB1_100:
	sub.s32 	%r104, 256, %r1574;
	sub.s32 	%r923, 255, %r1574;
	and.b32  	%r924, %r104, %r923;
	setp.eq.s32 	%p37, %r924, 0;
	@%p37 bra 	$L__BB1_102;
	mad.lo.s64 	%rd544, %rd906, 25214903917, 11;
	and.b64  	%rd902, %rd544, 281474976710655;
	shr.u64 	%rd545, %rd902, 17;
	cvt.u32.u64 	%r925, %rd545;
	rem.u32 	%r1575, %r925, %r104;
	bra.uni 	$L__BB1_103;
$L__BB1_102:
	cvt.u64.u32 	%rd546, %r104;
	mad.lo.s64 	%rd547, %rd906, 25214903917, 11;
	and.b64  	%rd902, %rd547, 281474976710655;
	shr.u64 	%rd548, %rd902, 17;
	mul.lo.s64 	%rd549, %rd548, %rd546;
	shr.u64 	%rd550, %rd549, 31;
	cvt.u32.u64 	%r1575, %rd550;
$L__BB1_103:
	add.s32 	%r926, %r1575, %r1574;
	cvt.u64.u32 	%rd551, %r1574;
	add.s64 	%rd132, %rd1, %rd551;
	add.s64 	%rd133, %rd132, 2412;
	ld.local.u8 	%rs73, [%rd132+2412];
	cvt.u64.u32 	%rd552, %r926;
	add.s64 	%rd553, %rd1, %rd552;
	ld.local.u8 	%rs74, [%rd553+2412];
	st.local.u8 	[%rd132+2412], %rs74;
	st.local.u8 	[%rd553+2412], %rs73;
	mad.lo.s64 	%rd554, %rd902, 25214903917, 11;
	shr.u64 	%rd555, %rd554, 17;
	cvt.u32.u64 	%r928, %rd555;
	and.b32  	%r929, %r928, 2147483647;
	rem.u32 	%r930, %r929, %r923;
	mad.lo.s64 	%rd134, %rd902, 8602081037417187945, 277363943098;
	and.b64  	%rd135, %rd134, 281474976710655;
	ld.local.u8 	%rs75, [%rd132+2413];
	cvt.u64.u32 	%rd556, %r930;
	add.s64 	%rd557, %rd133, %rd556;
	ld.local.u8 	%rs76, [%rd557+1];
	st.local.u8 	[%rd132+2413], %rs76;
	st.local.u8 	[%rd557+1], %rs75;
	sub.s32 	%r108, 254, %r1574;
	and.b32  	%r931, %r108, 252;
	setp.eq.s32 	%p38, %r931, 0;
	@%p38 bra 	$L__BB1_105;
	shr.u64 	%rd558, %rd135, 17;
	cvt.u32.u64 	%r932, %rd558;
	rem.u32 	%r1576, %r932, %r108;
	bra.uni 	$L__BB1_106;
$L__BB1_105:
	shr.u64 	%rd559, %rd135, 47;
	cvt.u32.u64 	%r1576, %rd559;
$L__BB1_106:
	ld.local.u8 	%rs77, [%rd132+2414];
	cvt.u64.u32 	%rd560, %r1576;
	add.s64 	%rd561, %rd133, %rd560;
	ld.local.u8 	%rs78, [%rd561+2];
	st.local.u8 	[%rd132+2414], %rs78;
	st.local.u8 	[%rd561+2], %rs77;
	sub.s32 	%r112, 253, %r1574;
	and.b32  	%r933, %r112, 252;
	setp.eq.s32 	%p39, %r933, 0;
	@%p39 bra 	$L__BB1_108;
	mad.lo.s64 	%rd562, %rd134, 25214903917, 11;
	and.b64  	%rd906, %rd562, 281474976710655;
	shr.u64 	%rd563, %rd906, 17;
	cvt.u32.u64 	%r934, %rd563;
	rem.u32 	%r935, %r934, %r112;
	add.s32 	%r936, %r935, 2412;
	cvt.u64.u32 	%rd904, %r936;
	bra.uni 	$L__BB1_109;
$L__BB1_108:
	mad.lo.s64 	%rd565, %rd134, 25214903917, 11;
	and.b64  	%rd906, %rd565, 281474976710655;
	mov.b64 	%rd904, 2412;
$L__BB1_109:
	ld.local.u8 	%rs79, [%rd132+2415];
	add.s64 	%rd566, %rd132, %rd904;
	ld.local.u8 	%rs80, [%rd566+3];
	st.local.u8 	[%rd132+2415], %rs80;
	st.local.u8 	[%rd566+3], %rs79;
	add.s32 	%r1574, %r1574, 4;
	setp.ne.s32 	%p40, %r1574, 256;
	@%p40 bra 	$L__BB1_100;
	mov.b32 	%r1577, 0;
$L__BB1_111:
	mul.wide.u32 	%rd567, %r1577, 268;
	add.s64 	%rd142, %rd1, %rd567;
	mad.lo.s64 	%rd568, %rd906, 806876925344, 352;
	and.b64  	%rd569, %rd568, 9007199120523264;
	mad.lo.s64 	%rd570, %rd906, 8602081037417187945, 277363943098;
	shr.u64 	%rd571, %rd570, 21;
	and.b64  	%rd572, %rd571, 134217727;
	or.b64  	%rd573, %rd572, %rd569;
	cvt.rn.f64.u64 	%fd91, %rd573;
	mul.f64 	%fd92, %fd91, 0d3CA0000000000000;
	mul.f64 	%fd93, %fd92, 0d4070000000000000;
	cvt.rn.f32.f64 	%f56, %fd93;
	st.local.f32 	[%rd142+2936], %f56;
	mad.lo.s64 	%rd574, %rd906, 1736862336005215904, 2666505958129870752;
	and.b64  	%rd575, %rd574, 9007199120523264;
	mad.lo.s64 	%rd576, %rd906, 5985058416696778513, -8542997297661424380;
	shr.u64 	%rd577, %rd576, 21;
	and.b64  	%rd578, %rd577, 134217727;
	or.b64  	%rd579, %rd578, %rd575;
	cvt.rn.f64.u64 	%fd94, %rd579;
	mul.f64 	%fd95, %fd94, 0d3CA0000000000000;
	mul.f64 	%fd96, %fd95, 0d4070000000000000;
	cvt.rn.f32.f64 	%f57, %fd96;
	st.local.f32 	[%rd142+2940], %f57;
	mad.lo.s64 	%rd580, %rd906, 8074320948992935840, 7136985854854846432;
	and.b64  	%rd581, %rd580, 9007199120523264;
	mad.lo.s64 	%rd582, %rd906, 3291645168302270457, 7610264652607923550;
	and.b64  	%rd906, %rd582, 281474976710655;
	shr.u64 	%rd583, %rd906, 21;
	or.b64  	%rd584, %rd583, %rd581;
	cvt.rn.f64.u64 	%fd97, %rd584;
	mul.f64 	%fd98, %fd97, 0d3CA0000000000000;
	mul.f64 	%fd99, %fd98, 0d4070000000000000;
	cvt.rn.f32.f64 	%f58, %fd99;
	st.local.f32 	[%rd142+2944], %f58;
	mov.b32 	%r939, 50462976;
	st.local.u32 	[%rd142+2680], %r939;
	mov.b32 	%r940, 117835012;
	st.local.u32 	[%rd142+2684], %r940;
	mov.b32 	%r941, 185207048;
	st.local.u32 	[%rd142+2688], %r941;
	mov.b32 	%r942, 252579084;
	st.local.u32 	[%rd142+2692], %r942;
	mov.b32 	%r943, 319951120;
	st.local.u32 	[%rd142+2696], %r943;
	mov.b32 	%r944, 387323156;
	st.local.u32 	[%rd142+2700], %r944;
	mov.b32 	%r945, 454695192;
	st.local.u32 	[%rd142+2704], %r945;
	mov.b32 	%r946, 522067228;
	st.local.u32 	[%rd142+2708], %r946;
	mov.b32 	%r947, 589439264;
	st.local.u32 	[%rd142+2712], %r947;
	mov.b32 	%r948, 656811300;
	st.local.u32 	[%rd142+2716], %r948;
	mov.b32 	%r949, 724183336;
	st.local.u32 	[%rd142+2720], %r949;
	mov.b32 	%r950, 791555372;
	st.local.u32 	[%rd142+2724], %r950;
	mov.b32 	%r951, 858927408;
	st.local.u32 	[%rd142+2728], %r951;
	mov.b32 	%r952, 926299444;
	st.local.u32 	[%rd142+2732], %r952;
	mov.b32 	%r953, 993671480;
	st.local.u32 	[%rd142+2736], %r953;
	mov.b32 	%r954, 1061043516;
	st.local.u32 	[%rd142+2740], %r954;
	mov.b32 	%r955, 1128415552;
	st.local.u32 	[%rd142+2744], %r955;
	mov.b32 	%r956, 1195787588;
	st.local.u32 	[%rd142+2748], %r956;
	mov.b32 	%r957, 1263159624;
	st.local.u32 	[%rd142+2752], %r957;
	mov.b32 	%r958, 1330531660;
	st.local.u32 	[%rd142+2756], %r958;
	mov.b32 	%r959, 1397903696;
	st.local.u32 	[%rd142+2760], %r959;
	mov.b32 	%r960, 1465275732;
	st.local.u32 	[%rd142+2764], %r960;
	mov.b32 	%r961, 1532647768;
	st.local.u32 	[%rd142+2768], %r961;
	mov.b32 	%r962, 1600019804;
	st.local.u32 	[%rd142+2772], %r962;
	mov.b32 	%r963, 1667391840;
	st.local.u32 	[%rd142+2776], %r963;
	mov.b32 	%r964, 1734763876;
	st.local.u32 	[%rd142+2780], %r964;
	mov.b32 	%r965, 1802135912;
	st.local.u32 	[%rd142+2784], %r965;
	mov.b32 	%r966, 1869507948;
	st.local.u32 	[%rd142+2788], %r966;
	mov.b32 	%r967, 1936879984;
	st.local.u32 	[%rd142+2792], %r967;
	mov.b32 	%r968, 2004252020;
	st.local.u32 	[%rd142+2796], %r968;
	mov.b32 	%r969, 2071624056;
	st.local.u32 	[%rd142+2800], %r969;
	mov.b32 	%r970, 2138996092;
	st.local.u32 	[%rd142+2804], %r970;
	mov.b32 	%r971, -2088599168;
	st.local.u32 	[%rd142+2808], %r971;
	mov.b32 	%r972, -2021227132;
	st.local.u32 	[%rd142+2812], %r972;
	mov.b32 	%r973, -1953855096;
	st.local.u32 	[%rd142+2816], %r973;
	mov.b32 	%r974, -1886483060;
	st.local.u32 	[%rd142+2820], %r974;
	mov.b32 	%r975, -1819111024;
	st.local.u32 	[%rd142+2824], %r975;
	mov.b32 	%r976, -1751738988;
	st.local.u32 	[%rd142+2828], %r976;
	mov.b32 	%r977, -1684366952;
	st.local.u32 	[%rd142+2832], %r977;
	mov.b32 	%r978, -1616994916;
	st.local.u32 	[%rd142+2836], %r978;
	mov.b32 	%r979, -1549622880;
	st.local.u32 	[%rd142+2840], %r979;
	mov.b32 	%r980, -1482250844;
	st.local.u32 	[%rd142+2844], %r980;
	mov.b32 	%r981, -1414878808;
	st.local.u32 	[%rd142+2848], %r981;
	mov.b32 	%r982, -1347506772;
	st.local.u32 	[%rd142+2852], %r982;
	mov.b32 	%r983, -1280134736;
	st.local.u32 	[%rd142+2856], %r983;
	mov.b32 	%r984, -1212762700;
	st.local.u32 	[%rd142+2860], %r984;
	mov.b32 	%r985, -1145390664;
	st.local.u32 	[%rd142+2864], %r985;
	mov.b32 	%r986, -1078018628;
	st.local.u32 	[%rd142+2868], %r986;
	mov.b32 	%r987, -1010646592;
	st.local.u32 	[%rd142+2872], %r987;
	mov.b32 	%r988, -943274556;
	st.local.u32 	[%rd142+2876], %r988;
	mov.b32 	%r989, -875902520;
	st.local.u32 	[%rd142+2880], %r989;
	mov.b32 	%r990, -808530484;
	st.local.u32 	[%rd142+2884], %r990;
	mov.b32 	%r991, -741158448;
	st.local.u32 	[%rd142+2888], %r991;
	mov.b32 	%r992, -673786412;
	st.local.u32 	[%rd142+2892], %r992;
	mov.b32 	%r993, -606414376;
	st.local.u32 	[%rd142+2896], %r993;
	mov.b32 	%r994, -539042340;
	st.local.u32 	[%rd142+2900], %r994;
	mov.b32 	%r995, -471670304;
	st.local.u32 	[%rd142+2904], %r995;
	mov.b32 	%r996, -404298268;
	st.local.u32 	[%rd142+2908], %r996;
	mov.b32 	%r997, -336926232;
	st.local.u32 	[%rd142+2912], %r997;
	mov.b32 	%r998, -269554196;
	st.local.u32 	[%rd142+2916], %r998;
	mov.b32 	%r999, -202182160;
	st.local.u32 	[%rd142+2920], %r999;
	mov.b32 	%r1000, -134810124;
	st.local.u32 	[%rd142+2924], %r1000;
	mov.b32 	%r1001, -67438088;
	st.local.u32 	[%rd142+2928], %r1001;
	mov.b32 	%r1002, -66052;
	st.local.u32 	[%rd142+2932], %r1002;
	mov.b32 	%r1578, 0;
$L__BB1_112:
	sub.s32 	%r116, 256, %r1578;
	sub.s32 	%r1003, 255, %r1578;
	and.b32  	%r1004, %r116, %r1003;
	setp.ne.s32 	%p41, %r1004, 0;
	@%p41 bra 	$L__BB1_114;
	cvt.u64.u32 	%rd587, %r116;
	mad.lo.s64 	%rd588, %rd906, 25214903917, 11;
	and.b64  	%rd907, %rd588, 281474976710655;
	shr.u64 	%rd589, %rd907, 17;
	mul.lo.s64 	%rd590, %rd589, %rd587;
	shr.u64 	%rd591, %rd590, 31;
	cvt.u32.u64 	%r1579, %rd591;
	bra.uni 	$L__BB1_115;
$L__BB1_114:
	mad.lo.s64 	%rd585, %rd906, 25214903917, 11;
	and.b64  	%rd907, %rd585, 281474976710655;
	shr.u64 	%rd586, %rd907, 17;
	cvt.u32.u64 	%r1005, %rd586;
	rem.u32 	%r1579, %r1005, %r116;
$L__BB1_115:
	add.s32 	%r1006, %r1579, %r1578;
	cvt.u64.u32 	%rd592, %r1578;
	add.s64 	%rd148, %rd142, %rd592;
	add.s64 	%rd149, %rd148, 2680;
	ld.local.u8 	%rs81, [%rd148+2680];
	cvt.u64.u32 	%rd593, %r1006;
	add.s64 	%rd594, %rd142, %rd593;
	ld.local.u8 	%rs82, [%rd594+2680];
	st.local.u8 	[%rd148+2680], %rs82;
	st.local.u8 	[%rd594+2680], %rs81;
	mad.lo.s64 	%rd595, %rd907, 25214903917, 11;
	shr.u64 	%rd596, %rd595, 17;
	cvt.u32.u64 	%r1008, %rd596;
	and.b32  	%r1009, %r1008, 2147483647;
	rem.u32 	%r1010, %r1009, %r1003;
	mad.lo.s64 	%rd150, %rd907, 8602081037417187945, 277363943098;
	and.b64  	%rd151, %rd150, 281474976710655;
	ld.local.u8 	%rs83, [%rd148+2681];
	cvt.u64.u32 	%rd597, %r1010;
	add.s64 	%rd598, %rd149, %rd597;
	ld.local.u8 	%rs84, [%rd598+1];
	st.local.u8 	[%rd148+2681], %rs84;
	st.local.u8 	[%rd598+1], %rs83;
	sub.s32 	%r120, 254, %r1578;
	and.b32  	%r1011, %r120, 252;
	setp.eq.s32 	%p42, %r1011, 0;
	@%p42 bra 	$L__BB1_117;
	shr.u64 	%rd599, %rd151, 17;
	cvt.u32.u64 	%r1012, %rd599;
	rem.u32 	%r1580, %r1012, %r120;
	bra.uni 	$L__BB1_118;
$L__BB1_117:
	shr.u64 	%rd600, %rd151, 47;
	cvt.u32.u64 	%r1580, %rd600;
$L__BB1_118:
	ld.local.u8 	%rs85, [%rd148+2682];
	cvt.u64.u32 	%rd601, %r1580;
	add.s64 	%rd602, %rd149, %rd601;
	ld.local.u8 	%rs86, [%rd602+2];
	st.local.u8 	[%rd148+2682], %rs86;
	st.local.u8 	[%rd602+2], %rs85;
	sub.s32 	%r124, 253, %r1578;
	and.b32  	%r1013, %r124, 252;
	setp.eq.s32 	%p43, %r1013, 0;
	@%p43 bra 	$L__BB1_120;
	mad.lo.s64 	%rd603, %rd150, 25214903917, 11;
	and.b64  	%rd906, %rd603, 281474976710655;
	shr.u64 	%rd604, %rd906, 17;
	cvt.u32.u64 	%r1014, %rd604;
	rem.u32 	%r1015, %r1014, %r124;
	add.s32 	%r1016, %r1015, 2680;
	cvt.u64.u32 	%rd909, %r1016;
	bra.uni 	$L__BB1_121;
$L__BB1_120:
	mad.lo.s64 	%rd606, %rd150, 25214903917, 11;
	and.b64  	%rd906, %rd606, 281474976710655;
	mov.b64 	%rd909, 2680;
$L__BB1_121:
	ld.local.u8 	%rs87, [%rd148+2683];
	add.s64 	%rd607, %rd148, %rd909;
	ld.local.u8 	%rs88, [%rd607+3];
	st.local.u8 	[%rd148+2683], %rs88;
	st.local.u8 	[%rd607+3], %rs87;
	add.s32 	%r1578, %r1578, 4;
	setp.ne.s32 	%p44, %r1578, 256;
	@%p44 bra 	$L__BB1_112;
	add.s32 	%r1577, %r1577, 1;
	setp.ne.s32 	%p45, %r1577, 16;
	@%p45 bra 	$L__BB1_111;
	mul.lo.s32 	%r1017, %r2, 989560465;
	shf.l.wrap.b32 	%r1018, %r1017, %r1017, 28;
	setp.gt.u32 	%p46, %r1018, 429496;
	@%p46 bra 	$L__BB1_125;
	add.u64 	%rd608, %SP, 6968;
	add.u64 	%rd609, %SPL, 6968;
	st.local.v2.u32 	[%rd609], {%r1, %r3};
	mov.u64 	%rd610, $str;
	cvta.global.u64 	%rd611, %rd610;
	{ // callseq 1, 0
	.param .b64 param0;
	st.param.b64 	[param0], %rd611;
	.param .b64 param1;
	st.param.b64 	[param1], %rd608;
	.param .b32 retval0;
	call.uni (retval0), 
	vprintf, 
	(
	param0, 
	param1
	);
	ld.param.b32 	%r1019, [retval0];
	} // callseq 1
$L__BB1_125:
	mov.b32 	%r1581, -200;
$L__BB1_126:
	shr.s32 	%r1023, %r1581, 2;
	cvt.rn.f32.s32 	%f1, %r1023;
	mul.f32 	%f2, %f1, 0f42C80000;
	mov.f32 	%f1042, 0f00000000;
	mov.b32 	%r1582, 0;
$L__BB1_127:
	sub.s32 	%r1024, 15, %r1582;
	mov.b32 	%r1025, 1;
	shl.b32 	%r1026, %r1025, %r1024;
	cvt.rn.f32.u32 	%f60, %r1026;
	div.rn.f32 	%f61, %f2, %f60;
	mov.f32 	%f62, 0f00000000;
	div.rn.f32 	%f63, %f62, %f60;
	shl.b32 	%r1027, %r1024, 23;
	sub.s32 	%r1028, -979615744, %r1027;
	mov.b32 	%f64, %r1028;
	mul.wide.u32 	%rd612, %r1024, 268;
	add.s64 	%rd613, %rd1, %rd612;
	ld.local.f32 	%f65, [%rd613+2936];
	add.f32 	%f66, %f61, %f65;
	ld.local.f32 	%f67, [%rd613+2940];
	add.f32 	%f68, %f63, %f67;
	ld.local.f32 	%f69, [%rd613+2944];
	add.f32 	%f70, %f64, %f69;
	cvt.rmi.s32.f32 	%r1029, %f66;
	and.b32  	%r1030, %r1029, 255;
	cvt.rmi.s32.f32 	%r1031, %f68;
	cvt.rmi.s32.f32 	%r1032, %f70;
	cvt.rmi.f32.f32 	%f71, %f66;
	sub.f32 	%f72, %f66, %f71;
	cvt.rmi.f32.f32 	%f73, %f68;
	sub.f32 	%f74, %f68, %f73;
	cvt.rmi.f32.f32 	%f75, %f70;
	sub.f32 	%f76, %f70, %f75;
	mul.f32 	%f77, %f72, %f72;
	mul.f32 	%f78, %f72, %f77;
	cvt.f64.f32 	%fd100, %f78;
	cvt.f64.f32 	%fd101, %f72;
	fma.rn.f64 	%fd102, %fd101, 0d4018000000000000, 0dC02E000000000000;
	fma.rn.f64 	%fd103, %fd102, %fd101, 0d4024000000000000;
	mul.f64 	%fd104, %fd103, %fd100;
	cvt.rn.f32.f64 	%f79, %fd104;
	mul.f32 	%f80, %f74, %f74;
	mul.f32 	%f81, %f74, %f80;
	cvt.f64.f32 	%fd105, %f81;
	cvt.f64.f32 	%fd106, %f74;
	fma.rn.f64 	%fd107, %fd106, 0d4018000000000000, 0dC02E000000000000;
	fma.rn.f64 	%fd108, %fd107, %fd106, 0d4024000000000000;
	mul.f64 	%fd109, %fd108, %fd105;
	cvt.rn.f32.f64 	%f82, %fd109;
	mul.f32 	%f83, %f76, %f76;
	mul.f32 	%f84, %f76, %f83;
	cvt.f64.f32 	%fd110, %f84;
	cvt.f64.f32 	%fd111, %f76;
	fma.rn.f64 	%fd112, %fd111, 0d4018000000000000, 0dC02E000000000000;
	fma.rn.f64 	%fd113, %fd112, %fd111, 0d4024000000000000;
	mul.f64 	%fd114, %fd113, %fd110;
	cvt.rn.f32.f64 	%f85, %fd114;
	cvt.u64.u32 	%rd614, %r1030;
	add.s64 	%rd615, %rd613, %rd614;
	ld.local.u8 	%rs89, [%rd615+2680];
	cvt.rn.f32.u16 	%f86, %rs89;
	cvt.rzi.s32.f32 	%r1033, %f86;
	add.s32 	%r1034, %r1033, %r1031;
	and.b32  	%r1035, %r1034, 255;
	cvt.u64.u32 	%rd616, %r1035;
	add.s64 	%rd617, %rd613, %rd616;
	ld.local.u8 	%rs90, [%rd617+2680];
	cvt.rn.f32.u16 	%f87, %rs90;
	cvt.rzi.s32.f32 	%r1036, %f87;
	add.s32 	%r1037, %r1034, 1;
	and.b32  	%r1038, %r1037, 255;
	cvt.u64.u32 	%rd618, %r1038;
	add.s64 	%rd619, %rd613, %rd618;
	ld.local.u8 	%rs91, [%rd619+2680];
	cvt.rn.f32.u16 	%f88, %rs91;
	cvt.rzi.s32.f32 	%r1039, %f88;
	add.s32 	%r1040, %r1029, 1;
	and.b32  	%r1041, %r1040, 255;
	cvt.u64.u32 	%rd620, %r1041;
	add.s64 	%rd621, %rd613, %rd620;
	ld.local.u8 	%rs92, [%rd621+2680];
	cvt.rn.f32.u16 	%f89, %rs92;
	cvt.rzi.s32.f32 	%r1042, %f89;
	add.s32 	%r1043, %r1042, %r1031;
	and.b32  	%r1044, %r1043, 255;
	cvt.u64.u32 	%rd622, %r1044;
	add.s64 	%rd623, %rd613, %rd622;
	ld.local.u8 	%rs93, [%rd623+2680];
	cvt.rn.f32.u16 	%f90, %rs93;
	cvt.rzi.s32.f32 	%r1045, %f90;
	add.s32 	%r1046, %r1043, 1;
	and.b32  	%r1047, %r1046, 255;
	cvt.u64.u32 	%rd624, %r1047;
	add.s64 	%rd625, %rd613, %rd624;
	ld.local.u8 	%rs94, [%rd625+2680];
	cvt.rn.f32.u16 	%f91, %rs94;
	cvt.rzi.s32.f32 	%r1048, %f91;
	add.s32 	%r1049, %r1036, %r1032;
	and.b32  	%r1050, %r1049, 255;
	cvt.u64.u32 	%rd626, %r1050;
	add.s64 	%rd627, %rd613, %rd626;
	ld.local.u8 	%rs95, [%rd627+2680];
	cvt.rn.f32.u16 	%f92, %rs95;
	cvt.rzi.u32.f32 	%r1051, %f92;
	cvt.u16.u32 	%rs96, %r1051;
	and.b16  	%rs97, %rs96, 15;
	setp.lt.u16 	%p47, %rs97, 8;
	selp.f32 	%f93, %f72, %f74, %p47;
	setp.lt.u16 	%p48, %rs97, 4;
	and.b16  	%rs98, %rs96, 13;
	setp.eq.s16 	%p49, %rs98, 12;
	selp.f32 	%f94, %f72, %f76, %p49;
	selp.f32 	%f95, %f74, %f94, %p48;
	and.b32  	%r1052, %r1051, 1;
	setp.eq.b32 	%p50, %r1052, 1;
	neg.f32 	%f96, %f93;
	selp.f32 	%f97, %f96, %f93, %p50;
	and.b32  	%r1053, %r1051, 2;
	setp.eq.s32 	%p51, %r1053, 0;
	neg.f32 	%f98, %f95;
	selp.f32 	%f99, %f95, %f98, %p51;
	add.f32 	%f100, %f97, %f99;
	add.s32 	%r1054, %r1045, %r1032;
	and.b32  	%r1055, %r1054, 255;
	cvt.u64.u32 	%rd628, %r1055;
	add.s64 	%rd629, %rd613, %rd628;
	ld.local.u8 	%rs99, [%rd629+2680];
	cvt.rn.f32.u16 	%f101, %rs99;
	cvt.rzi.u32.f32 	%r1056, %f101;
	cvt.u16.u32 	%rs100, %r1056;
	add.f32 	%f102, %f72, 0fBF800000;
	and.b16  	%rs101, %rs100, 15;
	setp.lt.u16 	%p52, %rs101, 8;
	selp.f32 	%f103, %f102, %f74, %p52;
	setp.lt.u16 	%p53, %rs101, 4;
	and.b16  	%rs102, %rs100, 13;
	setp.eq.s16 	%p54, %rs102, 12;
	selp.f32 	%f104, %f102, %f76, %p54;
	selp.f32 	%f105, %f74, %f104, %p53;
	and.b32  	%r1057, %r1056, 1;
	setp.eq.b32 	%p55, %r1057, 1;
	neg.f32 	%f106, %f103;
	selp.f32 	%f107, %f106, %f103, %p55;
	and.b32  	%r1058, %r1056, 2;
	setp.eq.s32 	%p56, %r1058, 0;
	neg.f32 	%f108, %f105;
	selp.f32 	%f109, %f105, %f108, %p56;
	add.f32 	%f110, %f107, %f109;
	sub.f32 	%f111, %f110, %f100;
	fma.rn.f32 	%f112, %f79, %f111, %f100;
	add.s32 	%r1059, %r1039, %r1032;
	and.b32  	%r1060, %r1059, 255;
	cvt.u64.u32 	%rd630, %r1060;
	add.s64 	%rd631, %rd613, %rd630;
	ld.local.u8 	%rs103, [%rd631+2680];
	cvt.rn.f32.u16 	%f113, %rs103;
	cvt.rzi.u32.f32 	%r1061, %f113;
	cvt.u16.u32 	%rs104, %r1061;
	add.f32 	%f114, %f74, 0fBF800000;
	and.b16  	%rs105, %rs104, 15;
	setp.lt.u16 	%p57, %rs105, 8;
	selp.f32 	%f115, %f72, %f114, %p57;
	setp.lt.u16 	%p58, %rs105, 4;
	and.b16  	%rs106, %rs104, 13;
	setp.eq.s16 	%p59, %rs106, 12;
	selp.f32 	%f116, %f72, %f76, %p59;
	selp.f32 	%f117, %f114, %f116, %p58;
	and.b32  	%r1062, %r1061, 1;
	setp.eq.b32 	%p60, %r1062, 1;
	neg.f32 	%f118, %f115;
	selp.f32 	%f119, %f118, %f115, %p60;
	and.b32  	%r1063, %r1061, 2;
	setp.eq.s32 	%p61, %r1063, 0;
	neg.f32 	%f120, %f117;
	selp.f32 	%f121, %f117, %f120, %p61;
	add.f32 	%f122, %f119, %f121;
	add.s32 	%r1064, %r1048, %r1032;
	and.b32  	%r1065, %r1064, 255;
	cvt.u64.u32 	%rd632, %r1065;
	add.s64 	%rd633, %rd613, %rd632;
	ld.local.u8 	%rs107, [%rd633+2680];
	cvt.rn.f32.u16 	%f123, %rs107;
	cvt.rzi.u32.f32 	%r1066, %f123;
	cvt.u16.u32 	%rs108, %r1066;
	and.b16  	%rs109, %rs108, 15;
	setp.lt.u16 	%p62, %rs109, 8;
	selp.f32 	%f124, %f102, %f114, %p62;
	setp.lt.u16 	%p63, %rs109, 4;
	and.b16  	%rs110, %rs108, 13;
	setp.eq.s16 	%p64, %rs110, 12;
	selp.f32 	%f125, %f102, %f76, %p64;
	selp.f32 	%f126, %f114, %f125, %p63;
	and.b32  	%r1067, %r1066, 1;
	setp.eq.b32 	%p65, %r1067, 1;
	neg.f32 	%f127, %f124;
	selp.f32 	%f128, %f127, %f124, %p65;
	and.b32  	%r1068, %r1066, 2;
	setp.eq.s32 	%p66, %r1068, 0;
	neg.f32 	%f129, %f126;
	selp.f32 	%f130, %f126, %f129, %p66;
	add.f32 	%f131, %f128, %f130;
	sub.f32 	%f132, %f131, %f122;
	fma.rn.f32 	%f133, %f79, %f132, %f122;
	sub.f32 	%f134, %f133, %f112;
	fma.rn.f32 	%f135, %f82, %f134, %f112;
	add.s32 	%r1069, %r1049, 1;
	and.b32  	%r1070, %r1069, 255;
	cvt.u64.u32 	%rd634, %r1070;
	add.s64 	%rd635, %rd613, %rd634;
	ld.local.u8 	%rs111, [%rd635+2680];
	cvt.rn.f32.u16 	%f136, %rs111;
	cvt.rzi.u32.f32 	%r1071, %f136;
	cvt.u16.u32 	%rs112, %r1071;
	add.f32 	%f137, %f76, 0fBF800000;
	and.b16  	%rs113, %rs112, 15;
	setp.lt.u16 	%p67, %rs113, 8;
	selp.f32 	%f138, %f72, %f74, %p67;
	setp.lt.u16 	%p68, %rs113, 4;
	and.b16  	%rs114, %rs112, 13;
	setp.eq.s16 	%p69, %rs114, 12;
	selp.f32 	%f139, %f72, %f137, %p69;
	selp.f32 	%f140, %f74, %f139, %p68;
	and.b32  	%r1072, %r1071, 1;
	setp.eq.b32 	%p70, %r1072, 1;
	neg.f32 	%f141, %f138;
	selp.f32 	%f142, %f141, %f138, %p70;
	and.b32  	%r1073, %r1071, 2;
	setp.eq.s32 	%p71, %r1073, 0;
	neg.f32 	%f143, %f140;
	selp.f32 	%f144, %f140, %f143, %p71;
	add.f32 	%f145, %f142, %f144;
	add.s32 	%r1074, %r1054, 1;
	and.b32  	%r1075, %r1074, 255;
	cvt.u64.u32 	%rd636, %r1075;
	add.s64 	%rd637, %rd613, %rd636;
	ld.local.u8 	%rs115, [%rd637+2680];
	cvt.rn.f32.u16 	%f146, %rs115;
	cvt.rzi.u32.f32 	%r1076, %f146;
	cvt.u16.u32 	%rs116, %r1076;
	and.b16  	%rs117, %rs116, 15;
	setp.lt.u16 	%p72, %rs117, 8;
	selp.f32 	%f147, %f102, %f74, %p72;
	setp.lt.u16 	%p73, %rs117, 4;
	and.b16  	%rs118, %rs116, 13;
	setp.eq.s16 	%p74, %rs118, 12;
	selp.f32 	%f148, %f102, %f137, %p74;
	selp.f32 	%f149, %f74, %f148, %p73;
	and.b32  	%r1077, %r1076, 1;
	setp.eq.b32 	%p75, %r1077, 1;
	neg.f32 	%f150, %f147;
	selp.f32 	%f151, %f150, %f147, %p75;
	and.b32  	%r1078, %r1076, 2;
	setp.eq.s32 	%p76, %r1078, 0;
	neg.f32 	%f152, %f149;
	selp.f32 	%f153, %f149, %f152, %p76;
	add.f32 	%f154, %f151, %f153;
	sub.f32 	%f155, %f154, %f145;
	fma.rn.f32 	%f156, %f79, %f155, %f145;
	add.s32 	%r1079, %r1059, 1;
	and.b32  	%r1080, %r1079, 255;
	cvt.u64.u32 	%rd638, %r1080;
	add.s64 	%rd639, %rd613, %rd638;
	ld.local.u8 	%rs119, [%rd639+2680];
	cvt.rn.f32.u16 	%f157, %rs119;
	cvt.rzi.u32.f32 	%r1081, %f157;
	cvt.u16.u32 	%rs120, %r1081;
	and.b16  	%rs121, %rs120, 15;
	setp.lt.u16 	%p77, %rs121, 8;
	selp.f32 	%f158, %f72, %f114, %p77;
	setp.lt.u16 	%p78, %rs121, 4;
	and.b16  	%rs122, %rs120, 13;
	setp.eq.s16 	%p79, %rs122, 12;
	selp.f32 	%f159, %f72, %f137, %p79;
	selp.f32 	%f160, %f114, %f159, %p78;
	and.b32  	%r1082, %r1081, 1;
	setp.eq.b32 	%p80, %r1082, 1;
	neg.f32 	%f161, %f158;
	selp.f32 	%f162, %f161, %f158, %p80;
	and.b32  	%r1083, %r1081, 2;
	setp.eq.s32 	%p81, %r1083, 0;
	neg.f32 	%f163, %f160;
	selp.f32 	%f164, %f160, %f163, %p81;
	add.f32 	%f165, %f162, %f164;
	add.s32 	%r1084, %r1064, 1;
	and.b32  	%r1085, %r1084, 255;
	cvt.u64.u32 	%rd640, %r1085;
	add.s64 	%rd641, %rd613, %rd640;
	ld.local.u8 	%rs123, [%rd641+2680];
	cvt.rn.f32.u16 	%f166, %rs123;
	cvt.rzi.u32.f32 	%r1086, %f166;
	cvt.u16.u32 	%rs124, %r1086;
	and.b16  	%rs125, %rs124, 15;
	setp.lt.u16 	%p82, %rs125, 8;
	selp.f32 	%f167, %f102, %f114, %p82;
	setp.lt.u16 	%p83, %rs125, 4;
	and.b16  	%rs126, %rs124, 13;
	setp.eq.s16 	%p84, %rs126, 12;
	selp.f32 	%f168, %f102, %f137, %p84;
	selp.f32 	%f169, %f114, %f168, %p83;
	and.b32  	%r1087, %r1086, 1;
	setp.eq.b32 	%p85, %r1087, 1;
	neg.f32 	%f170, %f167;
	selp.f32 	%f171, %f170, %f167, %p85;
	and.b32  	%r1088, %r1086, 2;
	setp.eq.s32 	%p86, %r1088, 0;
	neg.f32 	%f172, %f169;
	selp.f32 	%f173, %f169, %f172, %p86;
	add.f32 	%f174, %f171, %f173;
	sub.f32 	%f175, %f174, %f165;
	fma.rn.f32 	%f176, %f79, %f175, %f165;
	sub.f32 	%f177, %f176, %f156;
	fma.rn.f32 	%f178, %f82, %f177, %f156;
	sub.f32 	%f179, %f178, %f135;
	fma.rn.f32 	%f180, %f85, %f179, %f135;
	fma.rn.f32 	%f1042, %f180, %f60, %f1042;
	add.s32 	%r1582, %r1582, 1;
	setp.ne.s32 	%p87, %r1582, 16;
	@%p87 bra 	$L__BB1_127;
	abs.f32 	%f181, %f1042;
	setp.lt.f32 	%p88, %f181, 0f45FA0000;
	@%p88 bra 	$L__BB1_143;
	mov.f32 	%f1043, 0f00000000;
	mov.b32 	%r1583, 0;
$L__BB1_130:
	sub.s32 	%r1090, 9, %r1583;
	mov.b32 	%r1091, 1;
	shl.b32 	%r1092, %r1091, %r1090;
	cvt.rn.f32.u32 	%f183, %r1092;
	div.rn.f32 	%f184, %f1, %f183;
	mov.f32 	%f185, 0f00000000;
	div.rn.f32 	%f186, %f185, %f183;
	shl.b32 	%r1093, %r1090, 23;
	sub.s32 	%r1094, -1035468800, %r1093;
	mov.b32 	%f187, %r1094;
	mul.wide.u32 	%rd642, %r1090, 268;
	add.s64 	%rd643, %rd1, %rd642;
	ld.local.f32 	%f188, [%rd643+256];
	add.f32 	%f189, %f184, %f188;
	ld.local.f32 	%f190, [%rd643+260];
	add.f32 	%f191, %f186, %f190;
	ld.local.f32 	%f192, [%rd643+264];
	add.f32 	%f193, %f187, %f192;
	cvt.rmi.s32.f32 	%r1095, %f189;
	and.b32  	%r1096, %r1095, 255;
	cvt.rmi.s32.f32 	%r1097, %f191;
	cvt.rmi.s32.f32 	%r1098, %f193;
	cvt.rmi.f32.f32 	%f194, %f189;
	sub.f32 	%f195, %f189, %f194;
	cvt.rmi.f32.f32 	%f196, %f191;
	sub.f32 	%f197, %f191, %f196;
	cvt.rmi.f32.f32 	%f198, %f193;
	sub.f32 	%f199, %f193, %f198;
	mul.f32 	%f200, %f195, %f195;
	mul.f32 	%f201, %f195, %f200;
	cvt.f64.f32 	%fd115, %f201;
	cvt.f64.f32 	%fd116, %f195;
	fma.rn.f64 	%fd117, %fd116, 0d4018000000000000, 0dC02E000000000000;
	fma.rn.f64 	%fd118, %fd117, %fd116, 0d4024000000000000;
	mul.f64 	%fd119, %fd118, %fd115;
	cvt.rn.f32.f64 	%f202, %fd119;
	mul.f32 	%f203, %f197, %f197;
	mul.f32 	%f204, %f197, %f203;
	cvt.f64.f32 	%fd120, %f204;
	cvt.f64.f32 	%fd121, %f197;
	fma.rn.f64 	%fd122, %fd121, 0d4018000000000000, 0dC02E000000000000;
	fma.rn.f64 	%fd123, %fd122, %fd121, 0d4024000000000000;
	mul.f64 	%fd124, %fd123, %fd120;
	cvt.rn.f32.f64 	%f205, %fd124;
	mul.f32 	%f206, %f199, %f199;
	mul.f32 	%f207, %f199, %f206;
	cvt.f64.f32 	%fd125, %f207;
	cvt.f64.f32 	%fd126, %f199;
	fma.rn.f64 	%fd127, %fd126, 0d4018000000000000, 0dC02E000000000000;
	fma.rn.f64 	%fd128, %fd127, %fd126, 0d4024000000000000;
	mul.f64 	%fd129, %fd128, %fd125;
	cvt.rn.f32.f64 	%f208, %fd129;
	cvt.u64.u32 	%rd644, %r1096;
	add.s64 	%rd645, %rd643, %rd644;
	ld.local.u8 	%rs127, [%rd645];
	cvt.rn.f32.u16 	%f209, %rs127;
	cvt.rzi.s32.f32 	%r1099, %f209;
	add.s32 	%r1100, %r1099, %r1097;
	and.b32  	%r1101, %r1100, 255;
	cvt.u64.u32 	%rd646, %r1101;
	add.s64 	%rd647, %rd643, %rd646;
	ld.local.u8 	%rs128, [%rd647];
	cvt.rn.f32.u16 	%f210, %rs128;
	cvt.rzi.s32.f32 	%r1102, %f210;
	add.s32 	%r1103, %r1100, 1;
	and.b32  	%r1104, %r1103, 255;
	cvt.u64.u32 	%rd648, %r1104;
	add.s64 	%rd649, %rd643, %rd648;
	ld.local.u8 	%rs129, [%rd649];
	cvt.rn.f32.u16 	%f211, %rs129;
	cvt.rzi.s32.f32 	%r1105, %f211;
	add.s32 	%r1106, %r1095, 1;
	and.b32  	%r1107, %r1106, 255;
	cvt.u64.u32 	%rd650, %r1107;
	add.s64 	%rd651, %rd643, %rd650;
	ld.local.u8 	%rs130, [%rd651];
	cvt.rn.f32.u16 	%f212, %rs130;
	cvt.rzi.s32.f32 	%r1108, %f212;
	add.s32 	%r1109, %r1108, %r1097;
	and.b32  	%r1110, %r1109, 255;
	cvt.u64.u32 	%rd652, %r1110;
	add.s64 	%rd653, %rd643, %rd652;
	ld.local.u8 	%rs131, [%rd653];
	cvt.rn.f32.u16 	%f213, %rs131;
	cvt.rzi.s32.f32 	%r1111, %f213;
	add.s32 	%r1112, %r1109, 1;
	and.b32  	%r1113, %r1112, 255;
	cvt.u64.u32 	%rd654, %r1113;
	add.s64 	%rd655, %rd643, %rd654;
	ld.local.u8 	%rs132, [%rd655];
	cvt.rn.f32.u16 	%f214, %rs132;
	cvt.rzi.s32.f32 	%r1114, %f214;
	add.s32 	%r1115, %r1102, %r1098;
	and.b32  	%r1116, %r1115, 255;
	cvt.u64.u32 	%rd656, %r1116;
	add.s64 	%rd657, %rd643, %rd656;
	ld.local.u8 	%rs133, [%rd657];
	cvt.rn.f32.u16 	%f215, %rs133;
	cvt.rzi.u32.f32 	%r1117, %f215;
	cvt.u16.u32 	%rs134, %r1117;
	and.b16  	%rs135, %rs134, 15;
	setp.lt.u16 	%p89, %rs135, 8;
	selp.f32 	%f216, %f195, %f197, %p89;
	setp.lt.u16 	%p90, %rs135, 4;
	and.b16  	%rs136, %rs134, 13;
	setp.eq.s16 	%p91, %rs136, 12;
	selp.f32 	%f217, %f195, %f199, %p91;
	selp.f32 	%f218, %f197, %f217, %p90;
	and.b32  	%r1118, %r1117, 1;
	setp.eq.b32 	%p92, %r1118, 1;
	neg.f32 	%f219, %f216;
	selp.f32 	%f220, %f219, %f216, %p92;
	and.b32  	%r1119, %r1117, 2;
	setp.eq.s32 	%p93, %r1119, 0;
	neg.f32 	%f221, %f218;
	selp.f32 	%f222, %f218, %f221, %p93;
	add.f32 	%f223, %f220, %f222;
	add.s32 	%r1120, %r1111, %r1098;
	and.b32  	%r1121, %r1120, 255;
	cvt.u64.u32 	%rd658, %r1121;
	add.s64 	%rd659, %rd643, %rd658;
	ld.local.u8 	%rs137, [%rd659];
	cvt.rn.f32.u16 	%f224, %rs137;
	cvt.rzi.u32.f32 	%r1122, %f224;
	cvt.u16.u32 	%rs138, %r1122;
	add.f32 	%f225, %f195, 0fBF800000;
	and.b16  	%rs139, %rs138, 15;
	setp.lt.u16 	%p94, %rs139, 8;
	selp.f32 	%f226, %f225, %f197, %p94;
	setp.lt.u16 	%p95, %rs139, 4;
	and.b16  	%rs140, %rs138, 13;
	setp.eq.s16 	%p96, %rs140, 12;
	selp.f32 	%f227, %f225, %f199, %p96;
	selp.f32 	%f228, %f197, %f227, %p95;
	and.b32  	%r1123, %r1122, 1;
	setp.eq.b32 	%p97, %r1123, 1;
	neg.f32 	%f229, %f226;
	selp.f32 	%f230, %f229, %f226, %p97;
	and.b32  	%r1124, %r1122, 2;
	setp.eq.s32 	%p98, %r1124, 0;
	neg.f32 	%f231, %f228;
	selp.f32 	%f232, %f228, %f231, %p98;
	add.f32 	%f233, %f230, %f232;
	sub.f32 	%f234, %f233, %f223;
	fma.rn.f32 	%f235, %f202, %f234, %f223;
	add.s32 	%r1125, %r1105, %r1098;
	and.b32  	%r1126, %r1125, 255;
	cvt.u64.u32 	%rd660, %r1126;
	add.s64 	%rd661, %rd643, %rd660;
	ld.local.u8 	%rs141, [%rd661];
	cvt.rn.f32.u16 	%f236, %rs141;
	cvt.rzi.u32.f32 	%r1127, %f236;
	cvt.u16.u32 	%rs142, %r1127;
	add.f32 	%f237, %f197, 0fBF800000;
	and.b16  	%rs143, %rs142, 15;
	setp.lt.u16 	%p99, %rs143, 8;
	selp.f32 	%f238, %f195, %f237, %p99;
	setp.lt.u16 	%p100, %rs143, 4;
	and.b16  	%rs144, %rs142, 13;
	setp.eq.s16 	%p101, %rs144, 12;
	selp.f32 	%f239, %f195, %f199, %p101;
	selp.f32 	%f240, %f237, %f239, %p100;
	and.b32  	%r1128, %r1127, 1;
	setp.eq.b32 	%p102, %r1128, 1;
	neg.f32 	%f241, %f238;
	selp.f32 	%f242, %f241, %f238, %p102;
	and.b32  	%r1129, %r1127, 2;
	setp.eq.s32 	%p103, %r1129, 0;
	neg.f32 	%f243, %f240;
	selp.f32 	%f244, %f240, %f243, %p103;
	add.f32 	%f245, %f242, %f244;
	add.s32 	%r1130, %r1114, %r1098;
	and.b32  	%r1131, %r1130, 255;
	cvt.u64.u32 	%rd662, %r1131;
	add.s64 	%rd663, %rd643, %rd662;
	ld.local.u8 	%rs145, [%rd663];
	cvt.rn.f32.u16 	%f246, %rs145;
	cvt.rzi.u32.f32 	%r1132, %f246;
	cvt.u16.u32 	%rs146, %r1132;
	and.b16  	%rs147, %rs146, 15;
	setp.lt.u16 	%p104, %rs147, 8;
	selp.f32 	%f247, %f225, %f237, %p104;
	setp.lt.u16 	%p105, %rs147, 4;
	and.b16  	%rs148, %rs146, 13;
	setp.eq.s16 	%p106, %rs148, 12;
	selp.f32 	%f248, %f225, %f199, %p106;
	selp.f32 	%f249, %f237, %f248, %p105;
	and.b32  	%r1133, %r1132, 1;
	setp.eq.b32 	%p107, %r1133, 1;
	neg.f32 	%f250, %f247;
	selp.f32 	%f251, %f250, %f247, %p107;
	and.b32  	%r1134, %r1132, 2;
	setp.eq.s32 	%p108, %r1134, 0;
	neg.f32 	%f252, %f249;
	selp.f32 	%f253, %f249, %f252, %p108;
	add.f32 	%f254, %f251, %f253;
	sub.f32 	%f255, %f254, %f245;
	fma.rn.f32 	%f256, %f202, %f255, %f245;
	sub.f32 	%f257, %f256, %f235;
	fma.rn.f32 	%f258, %f205, %f257, %f235;
	add.s32 	%r1135, %r1115, 1;
	and.b32  	%r1136, %r1135, 255;
	cvt.u64.u32 	%rd664, %r1136;
	add.s64 	%rd665, %rd643, %rd664;
	ld.local.u8 	%rs149, [%rd665];
	cvt.rn.f32.u16 	%f259, %rs149;
	cvt.rzi.u32.f32 	%r1137, %f259;
	cvt.u16.u32 	%rs150, %r1137;
	add.f32 	%f260, %f199, 0fBF800000;
	and.b16  	%rs151, %rs150, 15;
	setp.lt.u16 	%p109, %rs151, 8;
	selp.f32 	%f261, %f195, %f197, %p109;
	setp.lt.u16 	%p110, %rs151, 4;
	and.b16  	%rs152, %rs150, 13;
	setp.eq.s16 	%p111, %rs152, 12;
	selp.f32 	%f262, %f195, %f260, %p111;
	selp.f32 	%f263, %f197, %f262, %p110;
	and.b32  	%r1138, %r1137, 1;
	setp.eq.b32 	%p112, %r1138, 1;
	neg.f32 	%f264, %f261;
	selp.f32 	%f265, %f264, %f261, %p112;
	and.b32  	%r1139, %r1137, 2;
	setp.eq.s32 	%p113, %r1139, 0;
	neg.f32 	%f266, %f263;
	selp.f32 	%f267, %f263, %f266, %p113;
	add.f32 	%f268, %f265, %f267;
	add.s32 	%r1140, %r1120, 1;
	and.b32  	%r1141, %r1140, 255;
	cvt.u64.u32 	%rd666, %r1141;
	add.s64 	%rd667, %rd643, %rd666;
	ld.local.u8 	%rs153, [%rd667];
	cvt.rn.f32.u16 	%f269, %rs153;
	cvt.rzi.u32.f32 	%r1142, %f269;
	cvt.u16.u32 	%rs154, %r1142;
	and.b16  	%rs155, %rs154, 15;
	setp.lt.u16 	%p114, %rs155, 8;
	selp.f32 	%f270, %f225, %f197, %p114;
	setp.lt.u16 	%p115, %rs155, 4;
	and.b16  	%rs156, %rs154, 13;
	setp.eq.s16 	%p116, %rs156, 12;
	selp.f32 	%f271, %f225, %f260, %p116;
	selp.f32 	%f272, %f197, %f271, %p115;
	and.b32  	%r1143, %r1142, 1;
	setp.eq.b32 	%p117, %r1143, 1;
	neg.f32 	%f273, %f270;
	selp.f32 	%f274, %f273, %f270, %p117;
	and.b32  	%r1144, %r1142, 2;
	setp.eq.s32 	%p118, %r1144, 0;
	neg.f32 	%f275, %f272;
	selp.f32 	%f276, %f272, %f275, %p118;
	add.f32 	%f277, %f274, %f276;
	sub.f32 	%f278, %f277, %f268;
	fma.rn.f32 	%f279, %f202, %f278, %f268;
	add.s32 	%r1145, %r1125, 1;
	and.b32  	%r1146, %r1145, 255;
	cvt.u64.u32 	%rd668, %r1146;
	add.s64 	%rd669, %rd643, %rd668;
	ld.local.u8 	%rs157, [%rd669];
	cvt.rn.f32.u16 	%f280, %rs157;
	cvt.rzi.u32.f32 	%r1147, %f280;
	cvt.u16.u32 	%rs158, %r1147;
	and.b16  	%rs159, %rs158, 15;
	setp.lt.u16 	%p119, %rs159, 8;
	selp.f32 	%f281, %f195, %f237, %p119;
	setp.lt.u16 	%p120, %rs159, 4;
	and.b16  	%rs160, %rs158, 13;
	setp.eq.s16 	%p121, %rs160, 12;
	selp.f32 	%f282, %f195, %f260, %p121;
	selp.f32 	%f283, %f237, %f282, %p120;
	and.b32  	%r1148, %r1147, 1;
	setp.eq.b32 	%p122, %r1148, 1;
	neg.f32 	%f284, %f281;
	selp.f32 	%f285, %f284, %f281, %p122;
	and.b32  	%r1149, %r1147, 2;
	setp.eq.s32 	%p123, %r1149, 0;
	neg.f32 	%f286, %f283;
	selp.f32 	%f287, %f283, %f286, %p123;
	add.f32 	%f288, %f285, %f287;
	add.s32 	%r1150, %r1130, 1;
	and.b32  	%r1151, %r1150, 255;
	cvt.u64.u32 	%rd670, %r1151;
	add.s64 	%rd671, %rd643, %rd670;
	ld.local.u8 	%rs161, [%rd671];
	cvt.rn.f32.u16 	%f289, %rs161;
	cvt.rzi.u32.f32 	%r1152, %f289;
	cvt.u16.u32 	%rs162, %r1152;
	and.b16  	%rs163, %rs162, 15;
	setp.lt.u16 	%p124, %rs163, 8;
	selp.f32 	%f290, %f225, %f237, %p124;
	setp.lt.u16 	%p125, %rs163, 4;
	and.b16  	%rs164, %rs162, 13;
	setp.eq.s16 	%p126, %rs164, 12;
	selp.f32 	%f291, %f225, %f260, %p126;
	selp.f32 	%f292, %f237, %f291, %p125;
	and.b32  	%r1153, %r1152, 1;
	setp.eq.b32 	%p127, %r1153, 1;
	neg.f32 	%f293, %f290;
	selp.f32 	%f294, %f293, %f290, %p127;
	and.b32  	%r1154, %r1152, 2;
	setp.eq.s32 	%p128, %r1154, 0;
	neg.f32 	%f295, %f292;
	selp.f32 	%f296, %f292, %f295, %p128;
	add.f32 	%f297, %f294, %f296;
	sub.f32 	%f298, %f297, %f288;
	fma.rn.f32 	%f299, %f202, %f298, %f288;
	sub.f32 	%f300, %f299, %f279;
	fma.rn.f32 	%f301, %f205, %f300, %f279;
	sub.f32 	%f302, %f301, %f258;
	fma.rn.f32 	%f303, %f208, %f302, %f258;
	fma.rn.f32 	%f1043, %f303, %f183, %f1043;
	add.s32 	%r1583, %r1583, 1;
	setp.ne.s32 	%p129, %r1583, 10;
	@%p129 bra 	$L__BB1_130;
	setp.geu.f32 	%p130, %f1043, 0fC4000000;
	@%p130 bra 	$L__BB1_143;
$L__BB1_132:
	ld.param.u64 	%rd863, [_Z30get_monoliths_world_per_threadiiPf_param_2];
	cvta.to.global.u64 	%rd793, %rd863;
	mul.wide.u32 	%rd794, %r2, 4;
	add.s64 	%rd795, %rd793, %rd794;
	ld.global.f32 	%f1049, [%rd795];
	mov.b64 	%rd910, -256;
$L__BB1_133:
	shr.s64 	%rd797, %rd910, 2;
	cvt.rn.f32.s64 	%f17, %rd797;
	mov.b64 	%rd911, -256;
$L__BB1_134:
	mov.u64 	%rd158, %rd911;
	mov.f32 	%f1050, 0f00000000;
	mov.b32 	%r1588, 0;
	shr.s64 	%rd798, %rd158, 2;
$L__BB1_135:
	sub.s32 	%r1416, 15, %r1588;
	mov.b32 	%r1417, 1;
	shl.b32 	%r1418, %r1417, %r1416;
	cvt.rn.f32.u32 	%f793, %r1418;
	mul.f32 	%f794, %f17, 0f42C80000;
	div.rn.f32 	%f795, %f794, %f793;
	mov.f32 	%f796, 0f00000000;
	div.rn.f32 	%f797, %f796, %f793;
	cvt.rn.f32.s64 	%f798, %rd798;
	mul.f32 	%f799, %f798, 0f42C80000;
	div.rn.f32 	%f800, %f799, %f793;
	mul.wide.u32 	%rd799, %r1416, 268;
	add.s64 	%rd800, %rd1, %rd799;
	ld.local.f32 	%f801, [%rd800+2936];
	add.f32 	%f802, %f795, %f801;
	ld.local.f32 	%f803, [%rd800+2940];
	add.f32 	%f804, %f797, %f803;
	ld.local.f32 	%f805, [%rd800+2944];
	add.f32 	%f806, %f800, %f805;
	cvt.rmi.s32.f32 	%r1419, %f802;
	and.b32  	%r1420, %r1419, 255;
	cvt.rmi.s32.f32 	%r1421, %f804;
	cvt.rmi.s32.f32 	%r1422, %f806;
	cvt.rmi.f32.f32 	%f807, %f802;
	sub.f32 	%f808, %f802, %f807;
	cvt.rmi.f32.f32 	%f809, %f804;
	sub.f32 	%f810, %f804, %f809;
	cvt.rmi.f32.f32 	%f811, %f806;
	sub.f32 	%f812, %f806, %f811;
	mul.f32 	%f813, %f808, %f808;
	mul.f32 	%f814, %f808, %f813;
	cvt.f64.f32 	%fd190, %f814;
	cvt.f64.f32 	%fd191, %f808;
	fma.rn.f64 	%fd192, %fd191, 0d4018000000000000, 0dC02E000000000000;
	fma.rn.f64 	%fd193, %fd192, %fd191, 0d4024000000000000;
	mul.f64 	%fd194, %fd193, %fd190;
	cvt.rn.f32.f64 	%f815, %fd194;
	mul.f32 	%f816, %f810, %f810;
	mul.f32 	%f817, %f810, %f816;
	cvt.f64.f32 	%fd195, %f817;
	cvt.f64.f32 	%fd196, %f810;
	fma.rn.f64 	%fd197, %fd196, 0d4018000000000000, 0dC02E000000000000;
	fma.rn.f64 	%fd198, %fd197, %fd196, 0d4024000000000000;
	mul.f64 	%fd199, %fd198, %fd195;
	cvt.rn.f32.f64 	%f818, %fd199;
	mul.f32 	%f819, %f812, %f812;
	mul.f32 	%f820, %f812, %f819;
	cvt.f64.f32 	%fd200, %f820;
	cvt.f64.f32 	%fd201, %f812;
	fma.rn.f64 	%fd202, %fd201, 0d4018000000000000, 0dC02E000000000000;
	fma.rn.f64 	%fd203, %fd202, %fd201, 0d4024000000000000;
	mul.f64 	%fd204, %fd203, %fd200;
	cvt.rn.f32.f64 	%f821, %fd204;
	cvt.u64.u32 	%rd801, %r1420;
	add.s64 	%rd802, %rd800, %rd801;
	ld.local.u8 	%rs317, [%rd802+2680];
	cvt.rn.f32.u16 	%f822, %rs317;
	cvt.rzi.s32.f32 	%r1423, %f822;
	add.s32 	%r1424, %r1423, %r1421;
	and.b32  	%r1425, %r1424, 255;
	cvt.u64.u32 	%rd803, %r1425;
	add.s64 	%rd804, %rd800, %rd803;
	ld.local.u8 	%rs318, [%rd804+2680];
	cvt.rn.f32.u16 	%f823, %rs318;
	cvt.rzi.s32.f32 	%r1426, %f823;
	add.s32 	%r1427, %r1424, 1;
	and.b32  	%r1428, %r1427, 255;
	cvt.u64.u32 	%rd805, %r1428;
	add.s64 	%rd806, %rd800, %rd805;
	ld.local.u8 	%rs319, [%rd806+2680];
	cvt.rn.f32.u16 	%f824, %rs319;
	cvt.rzi.s32.f32 	%r1429, %f824;
	add.s32 	%r1430, %r1419, 1;
	and.b32  	%r1431, %r1430, 255;
	cvt.u64.u32 	%rd807, %r1431;
	add.s64 	%rd808, %rd800, %rd807;
	ld.local.u8 	%rs320, [%rd808+2680];
	cvt.rn.f32.u16 	%f825, %rs320;
	cvt.rzi.s32.f32 	%r1432, %f825;
	add.s32 	%r1433, %r1432, %r1421;
	and.b32  	%r1434, %r1433, 255;
	cvt.u64.u32 	%rd809, %r1434;
	add.s64 	%rd810, %rd800, %rd809;
	ld.local.u8 	%rs321, [%rd810+2680];
	cvt.rn.f32.u16 	%f826, %rs321;
	cvt.rzi.s32.f32 	%r1435, %f826;
	add.s32 	%r1436, %r1433, 1;
	and.b32  	%r1437, %r1436, 255;
	cvt.u64.u32 	%rd811, %r1437;
	add.s64 	%rd812, %rd800, %rd811;
	ld.local.u8 	%rs322, [%rd812+2680];
	cvt.rn.f32.u16 	%f827, %rs322;
	cvt.rzi.s32.f32 	%r1438, %f827;
	add.s32 	%r1439, %r1426, %r1422;
	and.b32  	%r1440, %r1439, 255;
	cvt.u64.u32 	%rd813, %r1440;
	add.s64 	%rd814, %rd800, %rd813;
	ld.local.u8 	%rs323, [%rd814+2680];
	cvt.rn.f32.u16 	%f828, %rs323;
	cvt.rzi.u32.f32 	%r1441, %f828;
	cvt.u16.u32 	%rs324, %r1441;
	and.b16  	%rs325, %rs324, 15;
	setp.lt.u16 	%p299, %rs325, 8;
	selp.f32 	%f829, %f808, %f810, %p299;
	setp.lt.u16 	%p300, %rs325, 4;
	and.b16  	%rs326, %rs324, 13;
	setp.eq.s16 	%p301, %rs326, 12;
	selp.f32 	%f830, %f808, %f812, %p301;
	selp.f32 	%f831, %f810, %f830, %p300;
	and.b32  	%r1442, %r1441, 1;
	setp.eq.b32 	%p302, %r1442, 1;
	neg.f32 	%f832, %f829;
	selp.f32 	%f833, %f832, %f829, %p302;
	and.b32  	%r1443, %r1441, 2;
	setp.eq.s32 	%p303, %r1443, 0;
	neg.f32 	%f834, %f831;
	selp.f32 	%f835, %f831, %f834, %p303;
	add.f32 	%f836, %f833, %f835;
	add.s32 	%r1444, %r1435, %r1422;
	and.b32  	%r1445, %r1444, 255;
	cvt.u64.u32 	%rd815, %r1445;
	add.s64 	%rd816, %rd800, %rd815;
	ld.local.u8 	%rs327, [%rd816+2680];
	cvt.rn.f32.u16 	%f837, %rs327;
	cvt.rzi.u32.f32 	%r1446, %f837;
	cvt.u16.u32 	%rs328, %r1446;
	add.f32 	%f838, %f808, 0fBF800000;
	and.b16  	%rs329, %rs328, 15;
	setp.lt.u16 	%p304, %rs329, 8;
	selp.f32 	%f839, %f838, %f810, %p304;
	setp.lt.u16 	%p305, %rs329, 4;
	and.b16  	%rs330, %rs328, 13;
	setp.eq.s16 	%p306, %rs330, 12;
	selp.f32 	%f840, %f838, %f812, %p306;
	selp.f32 	%f841, %f810, %f840, %p305;
	and.b32  	%r1447, %r1446, 1;
	setp.eq.b32 	%p307, %r1447, 1;
	neg.f32 	%f842, %f839;
	selp.f32 	%f843, %f842, %f839, %p307;
	and.b32  	%r1448, %r1446, 2;
	setp.eq.s32 	%p308, %r1448, 0;
	neg.f32 	%f844, %f841;
	selp.f32 	%f845, %f841, %f844, %p308;
	add.f32 	%f846, %f843, %f845;
	sub.f32 	%f847, %f846, %f836;
	fma.rn.f32 	%f848, %f815, %f847, %f836;
	add.s32 	%r1449, %r1429, %r1422;
	and.b32  	%r1450, %r1449, 255;
	cvt.u64.u32 	%rd817, %r1450;
	add.s64 	%rd818, %rd800, %rd817;
	ld.local.u8 	%rs331, [%rd818+2680];
	cvt.rn.f32.u16 	%f849, %rs331;
	cvt.rzi.u32.f32 	%r1451, %f849;
	cvt.u16.u32 	%rs332, %r1451;
	add.f32 	%f850, %f810, 0fBF800000;
	and.b16  	%rs333, %rs332, 15;
	setp.lt.u16 	%p309, %rs333, 8;
	selp.f32 	%f851, %f808, %f850, %p309;
	setp.lt.u16 	%p310, %rs333, 4;
	and.b16  	%rs334, %rs332, 13;
	setp.eq.s16 	%p311, %rs334, 12;
	selp.f32 	%f852, %f808, %f812, %p311;
	selp.f32 	%f853, %f850, %f852, %p310;
	and.b32  	%r1452, %r1451, 1;
	setp.eq.b32 	%p312, %r1452, 1;
	neg.f32 	%f854, %f851;
	selp.f32 	%f855, %f854, %f851, %p312;
	and.b32  	%r1453, %r1451, 2;
	setp.eq.s32 	%p313, %r1453, 0;
	neg.f32 	%f856, %f853;
	selp.f32 	%f857, %f853, %f856, %p313;
	add.f32 	%f858, %f855, %f857;
	add.s32 	%r1454, %r1438, %r1422;
	and.b32  	%r1455, %r1454, 255;
	cvt.u64.u32 	%rd819, %r1455;
	add.s64 	%rd820, %rd800, %rd819;
	ld.local.u8 	%rs335, [%rd820+2680];
	cvt.rn.f32.u16 	%f859, %rs335;
	cvt.rzi.u32.f32 	%r1456, %f859;
	cvt.u16.u32 	%rs336, %r1456;
	and.b16  	%rs337, %rs336, 15;
	setp.lt.u16 	%p314, %rs337, 8;
	selp.f32 	%f860, %f838, %f850, %p314;
	setp.lt.u16 	%p315, %rs337, 4;
	and.b16  	%rs338, %rs336, 13;
	setp.eq.s16 	%p316, %rs338, 12;
	selp.f32 	%f861, %f838, %f812, %p316;
	selp.f32 	%f862, %f850, %f861, %p315;
	and.b32  	%r1457, %r1456, 1;
	setp.eq.b32 	%p317, %r1457, 1;
	neg.f32 	%f863, %f860;
	selp.f32 	%f864, %f863, %f860, %p317;
	and.b32  	%r1458, %r1456, 2;
	setp.eq.s32 	%p318, %r1458, 0;
	neg.f32 	%f865, %f862;
	selp.f32 	%f866, %f862, %f865, %p318;
	add.f32 	%f867, %f864, %f866;
	sub.f32 	%f868, %f867, %f858;
	fma.rn.f32 	%f869, %f815, %f868, %f858;
	sub.f32 	%f870, %f869, %f848;
	fma.rn.f32 	%f871, %f818, %f870, %f848;
	add.s32 	%r1459, %r1439, 1;
	and.b32  	%r1460, %r1459, 255;
	cvt.u64.u32 	%rd821, %r1460;
	add.s64 	%rd822, %rd800, %rd821;
	ld.local.u8 	%rs339, [%rd822+2680];
	cvt.rn.f32.u16 	%f872, %rs339;
	cvt.rzi.u32.f32 	%r1461, %f872;
	cvt.u16.u32 	%rs340, %r1461;
	add.f32 	%f873, %f812, 0fBF800000;
	and.b16  	%rs341, %rs340, 15;
	setp.lt.u16 	%p319, %rs341, 8;
	selp.f32 	%f874, %f808, %f810, %p319;
	setp.lt.u16 	%p320, %rs341, 4;
	and.b16  	%rs342, %rs340, 13;
	setp.eq.s16 	%p321, %rs342, 12;
	selp.f32 	%f875, %f808, %f873, %p321;
	selp.f32 	%f876, %f810, %f875, %p320;
	and.b32  	%r1462, %r1461, 1;
	setp.eq.b32 	%p322, %r1462, 1;
	neg.f32 	%f877, %f874;
	selp.f32 	%f878, %f877, %f874, %p322;
	and.b32  	%r1463, %r1461, 2;
	setp.eq.s32 	%p323, %r1463, 0;
	neg.f32 	%f879, %f876;
	selp.f32 	%f880, %f876, %f879, %p323;
	add.f32 	%f881, %f878, %f880;
	add.s32 	%r1464, %r1444, 1;
	and.b32  	%r1465, %r1464, 255;
	cvt.u64.u32 	%rd823, %r1465;
	add.s64 	%rd824, %rd800, %rd823;
	ld.local.u8 	%rs343, [%rd824+2680];
	cvt.rn.f32.u16 	%f882, %rs343;
	cvt.rzi.u32.f32 	%r1466, %f882;
	cvt.u16.u32 	%rs344, %r1466;
	and.b16  	%rs345, %rs344, 15;
	setp.lt.u16 	%p324, %rs345, 8;
	selp.f32 	%f883, %f838, %f810, %p324;
	setp.lt.u16 	%p325, %rs345, 4;
	and.b16  	%rs346, %rs344, 13;
	setp.eq.s16 	%p326, %rs346, 12;
	selp.f32 	%f884, %f838, %f873, %p326;
	selp.f32 	%f885, %f810, %f884, %p325;
	and.b32  	%r1467, %r1466, 1;
	setp.eq.b32 	%p327, %r1467, 1;
	neg.f32 	%f886, %f883;
	selp.f32 	%f887, %f886, %f883, %p327;
	and.b32  	%r1468, %r1466, 2;
	setp.eq.s32 	%p328, %r1468, 0;
	neg.f32 	%f888, %f885;
	selp.f32 	%f889, %f885, %f888, %p328;
	add.f32 	%f890, %f887, %f889;
	sub.f32 	%f891, %f890, %f881;
	fma.rn.f32 	%f892, %f815, %f891, %f881;
	add.s32 	%r1469, %r1449, 1;
	and.b32  	%r1470, %r1469, 255;
	cvt.u64.u32 	%rd825, %r1470;
	add.s64 	%rd826, %rd800, %rd825;
	ld.local.u8 	%rs347, [%rd826+2680];
	cvt.rn.f32.u16 	%f893, %rs347;
	cvt.rzi.u32.f32 	%r1471, %f893;
	cvt.u16.u32 	%rs348, %r1471;
	and.b16  	%rs349, %rs348, 15;
	setp.lt.u16 	%p329, %rs349, 8;
	selp.f32 	%f894, %f808, %f850, %p329;
	setp.lt.u16 	%p330, %rs349, 4;
	and.b16  	%rs350, %rs348, 13;
	setp.eq.s16 	%p331, %rs350, 12;
	selp.f32 	%f895, %f808, %f873, %p331;
	selp.f32 	%f896, %f850, %f895, %p330;
	and.b32  	%r1472, %r1471, 1;
	setp.eq.b32 	%p332, %r1472, 1;
	neg.f32 	%f897, %f894;
	selp.f32 	%f898, %f897, %f894, %p332;
	and.b32  	%r1473, %r1471, 2;
	setp.eq.s32 	%p333, %r1473, 0;
	neg.f32 	%f899, %f896;
	selp.f32 	%f900, %f896, %f899, %p333;
	add.f32 	%f901, %f898, %f900;
	add.s32 	%r1474, %r1454, 1;
	and.b32  	%r1475, %r1474, 255;
	cvt.u64.u32 	%rd827, %r1475;
	add.s64 	%rd828, %rd800, %rd827;
	ld.local.u8 	%rs351, [%rd828+2680];
	cvt.rn.f32.u16 	%f902, %rs351;
	cvt.rzi.u32.f32 	%r1476, %f902;
	cvt.u16.u32 	%rs352, %r1476;
	and.b16  	%rs353, %rs352, 15;
	setp.lt.u16 	%p334, %rs353, 8;
	selp.f32 	%f903, %f838, %f850, %p334;
	setp.lt.u16 	%p335, %rs353, 4;
	and.b16  	%rs354, %rs352, 13;
	setp.eq.s16 	%p336, %rs354, 12;
	selp.f32 	%f904, %f838, %f873, %p336;
	selp.f32 	%f905, %f850, %f904, %p335;
	and.b32  	%r1477, %r1476, 1;
	setp.eq.b32 	%p337, %r1477, 1;
	neg.f32 	%f906, %f903;
	selp.f32 	%f907, %f906, %f903, %p337;
	and.b32  	%r1478, %r1476, 2;
	setp.eq.s32 	%p338, %r1478, 0;
	neg.f32 	%f908, %f905;
	selp.f32 	%f909, %f905, %f908, %p338;
	add.f32 	%f910, %f907, %f909;
	sub.f32 	%f911, %f910, %f901;
	fma.rn.f32 	%f912, %f815, %f911, %f901;
	sub.f32 	%f913, %f912, %f892;
	fma.rn.f32 	%f914, %f818, %f913, %f892;
	sub.f32 	%f915, %f914, %f871;
	fma.rn.f32 	%f916, %f821, %f915, %f871;
	fma.rn.f32 	%f1050, %f916, %f793, %f1050;
	add.s32 	%r1588, %r1588, 1;
	setp.ne.s32 	%p339, %r1588, 16;
	@%p339 bra 	$L__BB1_135;
	abs.f32 	%f918, %f1050;
	setp.lt.f32 	%p340, %f918, 0f45FA0000;
	mov.f32 	%f1052, 0f00000000;
	@%p340 bra 	$L__BB1_140;
	mov.f32 	%f1051, 0f00000000;
	mov.b32 	%r1589, 0;
$L__BB1_138:
	sub.s32 	%r1480, 9, %r1589;
	mov.b32 	%r1481, 1;
	shl.b32 	%r1482, %r1481, %r1480;
	cvt.rn.f32.u32 	%f920, %r1482;
	div.rn.f32 	%f921, %f17, %f920;
	mov.f32 	%f922, 0f00000000;
	div.rn.f32 	%f923, %f922, %f920;
	shr.s64 	%rd829, %rd158, 2;
	cvt.rn.f32.s64 	%f924, %rd829;
	div.rn.f32 	%f925, %f924, %f920;
	mul.wide.u32 	%rd830, %r1480, 268;
	add.s64 	%rd831, %rd1, %rd830;
	ld.local.f32 	%f926, [%rd831+256];
	add.f32 	%f927, %f921, %f926;
	ld.local.f32 	%f928, [%rd831+260];
	add.f32 	%f929, %f923, %f928;
	ld.local.f32 	%f930, [%rd831+264];
	add.f32 	%f931, %f925, %f930;
	cvt.rmi.s32.f32 	%r1483, %f927;
	and.b32  	%r1484, %r1483, 255;
	cvt.rmi.s32.f32 	%r1485, %f929;
	cvt.rmi.s32.f32 	%r1486, %f931;
	cvt.rmi.f32.f32 	%f932, %f927;
	sub.f32 	%f933, %f927, %f932;
	cvt.rmi.f32.f32 	%f934, %f929;
	sub.f32 	%f935, %f929, %f934;
	cvt.rmi.f32.f32 	%f936, %f931;
	sub.f32 	%f937, %f931, %f936;
	mul.f32 	%f938, %f933, %f933;
	mul.f32 	%f939, %f933, %f938;
	cvt.f64.f32 	%fd205, %f939;
	cvt.f64.f32 	%fd206, %f933;
	fma.rn.f64 	%fd207, %fd206, 0d4018000000000000, 0dC02E000000000000;
	fma.rn.f64 	%fd208, %fd207, %fd206, 0d4024000000000000;
	mul.f64 	%fd209, %fd208, %fd205;
	cvt.rn.f32.f64 	%f940, %fd209;
	mul.f32 	%f941, %f935, %f935;
	mul.f32 	%f942, %f935, %f941;
	cvt.f64.f32 	%fd210, %f942;
	cvt.f64.f32 	%fd211, %f935;
	fma.rn.f64 	%fd212, %fd211, 0d4018000000000000, 0dC02E000000000000;
	fma.rn.f64 	%fd213, %fd212, %fd211, 0d4024000000000000;
	mul.f64 	%fd214, %fd213, %fd210;
	cvt.rn.f32.f64 	%f943, %fd214;
	mul.f32 	%f944, %f937, %f937;
	mul.f32 	%f945, %f937, %f944;
	cvt.f64.f32 	%fd215, %f945;
	cvt.f64.f32 	%fd216, %f937;
	fma.rn.f64 	%fd217, %fd216, 0d4018000000000000, 0dC02E000000000000;
	fma.rn.f64 	%fd218, %fd217, %fd216, 0d4024000000000000;
	mul.f64 	%fd219, %fd218, %fd215;
	cvt.rn.f32.f64 	%f946, %fd219;
	cvt.u64.u32 	%rd832, %r1484;
	add.s64 	%rd833, %rd831, %rd832;
	ld.local.u8 	%rs355, [%rd833];
	cvt.rn.f32.u16 	%f947, %rs355;
	cvt.rzi.s32.f32 	%r1487, %f947;
	add.s32 	%r1488, %r1487, %r1485;
	and.b32  	%r1489, %r1488, 255;
	cvt.u64.u32 	%rd834, %r1489;
	add.s64 	%rd835, %rd831, %rd834;
	ld.local.u8 	%rs356, [%rd835];
	cvt.rn.f32.u16 	%f948, %rs356;
	cvt.rzi.s32.f32 	%r1490, %f948;
	add.s32 	%r1491, %r1488, 1;
	and.b32  	%r1492, %r1491, 255;
	cvt.u64.u32 	%rd836, %r1492;
	add.s64 	%rd837, %rd831, %rd836;
	ld.local.u8 	%rs357, [%rd837];
	cvt.rn.f32.u16 	%f949, %rs357;
	cvt.rzi.s32.f32 	%r1493, %f949;
	add.s32 	%r1494, %r1483, 1;
	and.b32  	%r1495, %r1494, 255;
	cvt.u64.u32 	%rd838, %r1495;
	add.s64 	%rd839, %rd831, %rd838;
	ld.local.u8 	%rs358, [%rd839];
	cvt.rn.f32.u16 	%f950, %rs358;
	cvt.rzi.s32.f32 	%r1496, %f950;
	add.s32 	%r1497, %r1496, %r1485;
	and.b32  	%r1498, %r1497, 255;
	cvt.u64.u32 	%rd840, %r1498;
	add.s64 	%rd841, %rd831, %rd840;
	ld.local.u8 	%rs359, [%rd841];
	cvt.rn.f32.u16 	%f951, %rs359;
	cvt.rzi.s32.f32 	%r1499, %f951;
	add.s32 	%r1500, %r1497, 1;
	and.b32  	%r1501, %r1500, 255;
	cvt.u64.u32 	%rd842, %r1501;
	add.s64 	%rd843, %rd831, %rd842;
	ld.local.u8 	%rs360, [%rd843];
	cvt.rn.f32.u16 	%f952, %rs360;
	cvt.rzi.s32.f32 	%r1502, %f952;
	add.s32 	%r1503, %r1490, %r1486;
	and.b32  	%r1504, %r1503, 255;
	cvt.u64.u32 	%rd844, %r1504;
	add.s64 	%rd845, %rd831, %rd844;
	ld.local.u8 	%rs361, [%rd845];
	cvt.rn.f32.u16 	%f953, %rs361;
	cvt.rzi.u32.f32 	%r1505, %f953;
	cvt.u16.u32 	%rs362, %r1505;
	and.b16  	%rs363, %rs362, 15;
	setp.lt.u16 	%p341, %rs363, 8;
	selp.f32 	%f954, %f933, %f935, %p341;
	setp.lt.u16 	%p342, %rs363, 4;
	and.b16  	%rs364, %rs362, 13;
	setp.eq.s16 	%p343, %rs364, 12;
	selp.f32 	%f955, %f933, %f937, %p343;
	selp.f32 	%f956, %f935, %f955, %p342;
	and.b32  	%r1506, %r1505, 1;
	setp.eq.b32 	%p344, %r1506, 1;
	neg.f32 	%f957, %f954;
	selp.f32 	%f958, %f957, %f954, %p344;
	and.b32  	%r1507, %r1505, 2;
	setp.eq.s32 	%p345, %r1507, 0;
	neg.f32 	%f959, %f956;
	selp.f32 	%f960, %f956, %f959, %p345;
	add.f32 	%f961, %f958, %f960;
	add.s32 	%r1508, %r1499, %r1486;
	and.b32  	%r1509, %r1508, 255;
	cvt.u64.u32 	%rd846, %r1509;
	add.s64 	%rd847, %rd831, %rd846;
	ld.local.u8 	%rs365, [%rd847];
	cvt.rn.f32.u16 	%f962, %rs365;
	cvt.rzi.u32.f32 	%r1510, %f962;
	cvt.u16.u32 	%rs366, %r1510;
	add.f32 	%f963, %f933, 0fBF800000;
	and.b16  	%rs367, %rs366, 15;
	setp.lt.u16 	%p346, %rs367, 8;
	selp.f32 	%f964, %f963, %f935, %p346;
	setp.lt.u16 	%p347, %rs367, 4;
	and.b16  	%rs368, %rs366, 13;
	setp.eq.s16 	%p348, %rs368, 12;
	selp.f32 	%f965, %f963, %f937, %p348;
	selp.f32 	%f966, %f935, %f965, %p347;
	and.b32  	%r1511, %r1510, 1;
	setp.eq.b32 	%p349, %r1511, 1;
	neg.f32 	%f967, %f964;
	selp.f32 	%f968, %f967, %f964, %p349;
	and.b32  	%r1512, %r1510, 2;
	setp.eq.s32 	%p350, %r1512, 0;
	neg.f32 	%f969, %f966;
	selp.f32 	%f970, %f966, %f969, %p350;
	add.f32 	%f971, %f968, %f970;
	sub.f32 	%f972, %f971, %f961;
	fma.rn.f32 	%f973, %f940, %f972, %f961;
	add.s32 	%r1513, %r1493, %r1486;
	and.b32  	%r1514, %r1513, 255;
	cvt.u64.u32 	%rd848, %r1514;
	add.s64 	%rd849, %rd831, %rd848;
	ld.local.u8 	%rs369, [%rd849];
	cvt.rn.f32.u16 	%f974, %rs369;
	cvt.rzi.u32.f32 	%r1515, %f974;
	cvt.u16.u32 	%rs370, %r1515;
	add.f32 	%f975, %f935, 0fBF800000;
	and.b16  	%rs371, %rs370, 15;
	setp.lt.u16 	%p351, %rs371, 8;
	selp.f32 	%f976, %f933, %f975, %p351;
	setp.lt.u16 	%p352, %rs371, 4;
	and.b16  	%rs372, %rs370, 13;
	setp.eq.s16 	%p353, %rs372, 12;
	selp.f32 	%f977, %f933, %f937, %p353;
	selp.f32 	%f978, %f975, %f977, %p352;
	and.b32  	%r1516, %r1515, 1;
	setp.eq.b32 	%p354, %r1516, 1;
	neg.f32 	%f979, %f976;
	selp.f32 	%f980, %f979, %f976, %p354;
	and.b32  	%r1517, %r1515, 2;
	setp.eq.s32 	%p355, %r1517, 0;
	neg.f32 	%f981, %f978;
	selp.f32 	%f982, %f978, %f981, %p355;
	add.f32 	%f983, %f980, %f982;
	add.s32 	%r1518, %r1502, %r1486;
	and.b32  	%r1519, %r1518, 255;
	cvt.u64.u32 	%rd850, %r1519;
	add.s64 	%rd851, %rd831, %rd850;
	ld.local.u8 	%rs373, [%rd851];
	cvt.rn.f32.u16 	%f984, %rs373;
	cvt.rzi.u32.f32 	%r1520, %f984;
	cvt.u16.u32 	%rs374, %r1520;
	and.b16  	%rs375, %rs374, 15;
	setp.lt.u16 	%p356, %rs375, 8;
	selp.f32 	%f985, %f963, %f975, %p356;
	setp.lt.u16 	%p357, %rs375, 4;
	and.b16  	%rs376, %rs374, 13;
	setp.eq.s16 	%p358, %rs376, 12;
	selp.f32 	%f986, %f963, %f937, %p358;
	selp.f32 	%f987, %f975, %f986, %p357;
	and.b32  	%r1521, %r1520, 1;
	setp.eq.b32 	%p359, %r1521, 1;
	neg.f32 	%f988, %f985;
	selp.f32 	%f989, %f988, %f985, %p359;
	and.b32  	%r1522, %r1520, 2;
	setp.eq.s32 	%p360, %r1522, 0;
	neg.f32 	%f990, %f987;
	selp.f32 	%f991, %f987, %f990, %p360;
	add.f32 	%f992, %f989, %f991;
	sub.f32 	%f993, %f992, %f983;
	fma.rn.f32 	%f994, %f940, %f993, %f983;
	sub.f32 	%f995, %f994, %f973;
	fma.rn.f32 	%f996, %f943, %f995, %f973;
	add.s32 	%r1523, %r1503, 1;
	and.b32  	%r1524, %r1523, 255;
	cvt.u64.u32 	%rd852, %r1524;
	add.s64 	%rd853, %rd831, %rd852;
	ld.local.u8 	%rs377, [%rd853];
	cvt.rn.f32.u16 	%f997, %rs377;
	cvt.rzi.u32.f32 	%r1525, %f997;
	cvt.u16.u32 	%rs378, %r1525;
	add.f32 	%f998, %f937, 0fBF800000;
	and.b16  	%rs379, %rs378, 15;
	setp.lt.u16 	%p361, %rs379, 8;
	selp.f32 	%f999, %f933, %f935, %p361;
	setp.lt.u16 	%p362, %rs379, 4;
	and.b16  	%rs380, %rs378, 13;
	setp.eq.s16 	%p363, %rs380, 12;
	selp.f32 	%f1000, %f933, %f998, %p363;
	selp.f32 	%f1001, %f935, %f1000, %p362;
	and.b32  	%r1526, %r1525, 1;
	setp.eq.b32 	%p364, %r1526, 1;
	neg.f32 	%f1002, %f999;
	selp.f32 	%f1003, %f1002, %f999, %p364;
	and.b32  	%r1527, %r1525, 2;
	setp.eq.s32 	%p365, %r1527, 0;
	neg.f32 	%f1004, %f1001;
	selp.f32 	%f1005, %f1001, %f1004, %p365;
	add.f32 	%f1006, %f1003, %f1005;
	add.s32 	%r1528, %r1508, 1;
	and.b32  	%r1529, %r1528, 255;
	cvt.u64.u32 	%rd854, %r1529;
	add.s64 	%rd855, %rd831, %rd854;
	ld.local.u8 	%rs381, [%rd855];
	cvt.rn.f32.u16 	%f1007, %rs381;
	cvt.rzi.u32.f32 	%r1530, %f1007;
	cvt.u16.u32 	%rs382, %r1530;
	and.b16  	%rs383, %rs382, 15;
	setp.lt.u16 	%p366, %rs383, 8;
	selp.f32 	%f1008, %f963, %f935, %p366;
	setp.lt.u16 	%p367, %rs383, 4;
	and.b16  	%rs384, %rs382, 13;
	setp.eq.s16 	%p368, %rs384, 12;
	selp.f32 	%f1009, %f963, %f998, %p368;
	selp.f32 	%f1010, %f935, %f1009, %p367;
	and.b32  	%r1531, %r1530, 1;
	setp.eq.b32 	%p369, %r1531, 1;
	neg.f32 	%f1011, %f1008;
	selp.f32 	%f1012, %f1011, %f1008, %p369;
	and.b32  	%r1532, %r1530, 2;
	setp.eq.s32 	%p370, %r1532, 0;
	neg.f32 	%f1013, %f1010;
	selp.f32 	%f1014, %f1010, %f1013, %p370;
	add.f32 	%f1015, %f1012, %f1014;
	sub.f32 	%f1016, %f1015, %f1006;
	fma.rn.f32 	%f1017, %f940, %f1016, %f1006;
	add.s32 	%r1533, %r1513, 1;
	and.b32  	%r1534, %r1533, 255;
	cvt.u64.u32 	%rd856, %r1534;
	add.s64 	%rd857, %rd831, %rd856;
	ld.local.u8 	%rs385, [%rd857];
	cvt.rn.f32.u16 	%f1018, %rs385;
	cvt.rzi.u32.f32 	%r1535, %f1018;
	cvt.u16.u32 	%rs386, %r1535;
	and.b16  	%rs387, %rs386, 15;
	setp.lt.u16 	%p371, %rs387, 8;
	selp.f32 	%f1019, %f933, %f975, %p371;
	setp.lt.u16 	%p372, %rs387, 4;
	and.b16  	%rs388, %rs386, 13;
	setp.eq.s16 	%p373, %rs388, 12;
	selp.f32 	%f1020, %f933, %f998, %p373;
	selp.f32 	%f1021, %f975, %f1020, %p372;
	and.b32  	%r1536, %r1535, 1;
	setp.eq.b32 	%p374, %r1536, 1;
	neg.f32 	%f1022, %f1019;
	selp.f32 	%f1023, %f1022, %f1019, %p374;
	and.b32  	%r1537, %r1535, 2;
	setp.eq.s32 	%p375, %r1537, 0;
	neg.f32 	%f1024, %f1021;
	selp.f32 	%f1025, %f1021, %f1024, %p375;
	add.f32 	%f1026, %f1023, %f1025;
	add.s32 	%r1538, %r1518, 1;
	and.b32  	%r1539, %r1538, 255;
	cvt.u64.u32 	%rd858, %r1539;
	add.s64 	%rd859, %rd831, %rd858;
	ld.local.u8 	%rs389, [%rd859];
	cvt.rn.f32.u16 	%f1027, %rs389;
	cvt.rzi.u32.f32 	%r1540, %f1027;
	cvt.u16.u32 	%rs390, %r1540;
	and.b16  	%rs391, %rs390, 15;
	setp.lt.u16 	%p376, %rs391, 8;
	selp.f32 	%f1028, %f963, %f975, %p376;
	setp.lt.u16 	%p377, %rs391, 4;
	and.b16  	%rs392, %rs390, 13;
	setp.eq.s16 	%p378, %rs392, 12;
	selp.f32 	%f1029, %f963, %f998, %p378;
	selp.f32 	%f1030, %f975, %f1029, %p377;
	and.b32  	%r1541, %r1540, 1;
	setp.eq.b32 	%p379, %r1541, 1;
	neg.f32 	%f1031, %f1028;
	selp.f32 	%f1032, %f1031, %f1028, %p379;
	and.b32  	%r1542, %r1540, 2;
	setp.eq.s32 	%p380, %r1542, 0;
	neg.f32 	%f1033, %f1030;
	selp.f32 	%f1034, %f1030, %f1033, %p380;
	add.f32 	%f1035, %f1032, %f1034;
	sub.f32 	%f1036, %f1035, %f1026;
	fma.rn.f32 	%f1037, %f940, %f1036, %f1026;
	sub.f32 	%f1038, %f1037, %f1017;
	fma.rn.f32 	%f1039, %f943, %f1038, %f1017;
	sub.f32 	%f1040, %f1039, %f996;
	fma.rn.f32 	%f1041, %f946, %f1040, %f996;
	fma.rn.f32 	%f1051, %f1041, %f920, %f1051;
	add.s32 	%r1589, %r1589, 1;
	setp.ne.s32 	%p381, %r1589, 10;
	@%p381 bra 	$L__BB1_138;
	setp.geu.f32 	%p382, %f1051, 0fC4000000;
	selp.f32 	%f1052, 0f00000000, 0f41800000, %p382;
$L__BB1_140:
	add.f32 	%f1049, %f1052, %f1049;
	add.s64 	%rd911, %rd158, 4;
	setp.lt.s64 	%p383, %rd158, 253;
	@%p383 bra 	$L__BB1_134;
	add.s64 	%rd160, %rd910, 4;
	setp.lt.s64 	%p384, %rd910, 253;
	mov.u64 	%rd910, %rd160;
	@%p384 bra 	$L__BB1_133;
	ld.param.u64 	%rd864, [_Z30get_monoliths_world_per_threadiiPf_param_2];
	cvta.to.global.u64 	%rd860, %rd864;
	mov.u32 	%r1543, %ctaid.x;
	mov.u32 	%r1544, %ntid.x;
	mov.u32 	%r1545, %tid.x;
	mad.lo.s32 	%r1546, %r1543, %r1544, %r1545;
	mul.wide.u32 	%rd861, %r1546, 4;
	add.s64 	%rd862, %rd860, %rd861;
	st.global.f32 	[%rd862], %f1049;
	bra.uni 	$L__BB1_156;
$L__BB1_143:
	mov.f32 	%f1044, 0f00000000;
	mov.b32 	%r1584, 0;
$L__BB1_144:
	sub.s32 	%r1156, 15, %r1584;
	mov.b32 	%r1157, 1;
	shl.b32 	%r1158, %r1157, %r1156;
	cvt.rn.f32.u32 	%f305, %r1158;
	div.rn.f32 	%f306, %f2, %f305;
	mov.f32 	%f307, 0f00000000;
	div.rn.f32 	%f308, %f307, %f305;
	mul.wide.u32 	%rd672, %r1156, 268;
	add.s64 	%rd673, %rd1, %rd672;
	ld.local.f32 	%f309, [%rd673+2936];
	add.f32 	%f310, %f306, %f309;
	ld.local.f32 	%f311, [%rd673+2940];
	add.f32 	%f312, %f308, %f311;
	ld.local.f32 	%f313, [%rd673+2944];
	add.f32 	%f314, %f308, %f313;
	cvt.rmi.s32.f32 	%r1159, %f310;
	and.b32  	%r1160, %r1159, 255;
	cvt.rmi.s32.f32 	%r1161, %f312;
	cvt.rmi.s32.f32 	%r1162, %f314;
	cvt.rmi.f32.f32 	%f315, %f310;
	sub.f32 	%f316, %f310, %f315;
	cvt.rmi.f32.f32 	%f317, %f312;
	sub.f32 	%f318, %f312, %f317;
	cvt.rmi.f32.f32 	%f319, %f314;
	sub.f32 	%f320, %f314, %f319;
	mul.f32 	%f321, %f316, %f316;
	mul.f32 	%f322, %f316, %f321;
	cvt.f64.f32 	%fd130, %f322;
	cvt.f64.f32 	%fd131, %f316;
	fma.rn.f64 	%fd132, %fd131, 0d4018000000000000, 0dC02E000000000000;
	fma.rn.f64 	%fd133, %fd132, %fd131, 0d4024000000000000;
	mul.f64 	%fd134, %fd133, %fd130;
	cvt.rn.f32.f64 	%f323, %fd134;
	mul.f32 	%f324, %f318, %f318;
	mul.f32 	%f325, %f318, %f324;
	cvt.f64.f32 	%fd135, %f325;
	cvt.f64.f32 	%fd136, %f318;
	fma.rn.f64 	%fd137, %fd136, 0d4018000000000000, 0dC02E000000000000;
	fma.rn.f64 	%fd138, %fd137, %fd136, 0d4024000000000000;
	mul.f64 	%fd139, %fd138, %fd135;
	cvt.rn.f32.f64 	%f326, %fd139;
	mul.f32 	%f327, %f320, %f320;
	mul.f32 	%f328, %f320, %f327;
	cvt.f64.f32 	%fd140, %f328;
	cvt.f64.f32 	%fd141, %f320;
	fma.rn.f64 	%fd142, %fd141, 0d4018000000000000, 0dC02E000000000000;
	fma.rn.f64 	%fd143, %fd142, %fd141, 0d4024000000000000;
	mul.f64 	%fd144, %fd143, %fd140;
	cvt.rn.f32.f64 	%f329, %fd144;
	cvt.u64.u32 	%rd674, %r1160;
	add.s64 	%rd675, %rd673, %rd674;
	ld.local.u8 	%rs165, [%rd675+2680];
	cvt.rn.f32.u16 	%f330, %rs165;
	cvt.rzi.s32.f32 	%r1163, %f330;
	add.s32 	%r1164, %r1163, %r1161;
	and.b32  	%r1165, %r1164, 255;
	cvt.u64.u32 	%rd676, %r1165;
	add.s64 	%rd677, %rd673, %rd676;
	ld.local.u8 	%rs166, [%rd677+2680];
	cvt.rn.f32.u16 	%f331, %rs166;
	cvt.rzi.s32.f32 	%r1166, %f331;
	add.s32 	%r1167, %r1164, 1;
	and.b32  	%r1168, %r1167, 255;
	cvt.u64.u32 	%rd678, %r1168;
	add.s64 	%rd679, %rd673, %rd678;
	ld.local.u8 	%rs167, [%rd679+2680];
	cvt.rn.f32.u16 	%f332, %rs167;
	cvt.rzi.s32.f32 	%r1169, %f332;
	add.s32 	%r1170, %r1159, 1;
	and.b32  	%r1171, %r1170, 255;
	cvt.u64.u32 	%rd680, %r1171;
	add.s64 	%rd681, %rd673, %rd680;
	ld.local.u8 	%rs168, [%rd681+2680];
	cvt.rn.f32.u16 	%f333, %rs168;
	cvt.rzi.s32.f32 	%r1172, %f333;
	add.s32 	%r1173, %r1172, %r1161;
	and.b32  	%r1174, %r1173, 255;
	cvt.u64.u32 	%rd682, %r1174;
	add.s64 	%rd683, %rd673, %rd682;
	ld.local.u8 	%rs169, [%rd683+2680];
	cvt.rn.f32.u16 	%f334, %rs169;
	cvt.rzi.s32.f32 	%r1175, %f334;
	add.s32 	%r1176, %r1173, 1;
	and.b32  	%r1177, %r1176, 255;
	cvt.u64.u32 	%rd684, %r1177;
	add.s64 	%rd685, %rd673, %rd684;
	ld.local.u8 	%rs170, [%rd685+2680];
	cvt.rn.f32.u16 	%f335, %rs170;
	cvt.rzi.s32.f32 	%r1178, %f335;
	add.s32 	%r1179, %r1166, %r1162;
	and.b32  	%r1180, %r1179, 255;
	cvt.u64.u32 	%rd686, %r1180;
	add.s64 	%rd687, %rd673, %rd686;
	ld.local.u8 	%rs171, [%rd687+2680];
	cvt.rn.f32.u16 	%f336, %rs171;
	cvt.rzi.u32.f32 	%r1181, %f336;
	cvt.u16.u32 	%rs172, %r1181;
	and.b16  	%rs173, %rs172, 15;
	setp.lt.u16 	%p131, %rs173, 8;
	selp.f32 	%f337, %f316, %f318, %p131;
	setp.lt.u16 	%p132, %rs173, 4;
	and.b16  	%rs174, %rs172, 13;
	setp.eq.s16 	%p133, %rs174, 12;
	selp.f32 	%f338, %f316, %f320, %p133;
	selp.f32 	%f339, %f318, %f338, %p132;
	and.b32  	%r1182, %r1181, 1;
	setp.eq.b32 	%p134, %r1182, 1;
	neg.f32 	%f340, %f337;
	selp.f32 	%f341, %f340, %f337, %p134;
	and.b32  	%r1183, %r1181, 2;
	setp.eq.s32 	%p135, %r1183, 0;
	neg.f32 	%f342, %f339;
	selp.f32 	%f343, %f339, %f342, %p135;
	add.f32 	%f344, %f341, %f343;
	add.s32 	%r1184, %r1175, %r1162;
	and.b32  	%r1185, %r1184, 255;
	cvt.u64.u32 	%rd688, %r1185;
	add.s64 	%rd689, %rd673, %rd688;
	ld.local.u8 	%rs175, [%rd689+2680];
	cvt.rn.f32.u16 	%f345, %rs175;
	cvt.rzi.u32.f32 	%r1186, %f345;
	cvt.u16.u32 	%rs176, %r1186;
	add.f32 	%f346, %f316, 0fBF800000;
	and.b16  	%rs177, %rs176, 15;
	setp.lt.u16 	%p136, %rs177, 8;
	selp.f32 	%f347, %f346, %f318, %p136;
	setp.lt.u16 	%p137, %rs177, 4;
	and.b16  	%rs178, %rs176, 13;
	setp.eq.s16 	%p138, %rs178, 12;
	selp.f32 	%f348, %f346, %f320, %p138;
	selp.f32 	%f349, %f318, %f348, %p137;
	and.b32  	%r1187, %r1186, 1;
	setp.eq.b32 	%p139, %r1187, 1;
	neg.f32 	%f350, %f347;
	selp.f32 	%f351, %f350, %f347, %p139;
	and.b32  	%r1188, %r1186, 2;
	setp.eq.s32 	%p140, %r1188, 0;
	neg.f32 	%f352, %f349;
	selp.f32 	%f353, %f349, %f352, %p140;
	add.f32 	%f354, %f351, %f353;
	sub.f32 	%f355, %f354, %f344;
	fma.rn.f32 	%f356, %f323, %f355, %f344;
	add.s32 	%r1189, %r1169, %r1162;
	and.b32  	%r1190, %r1189, 255;
	cvt.u64.u32 	%rd690, %r1190;
	add.s64 	%rd691, %rd673, %rd690;
	ld.local.u8 	%rs179, [%rd691+2680];
	cvt.rn.f32.u16 	%f357, %rs179;
	cvt.rzi.u32.f32 	%r1191, %f357;
	cvt.u16.u32 	%rs180, %r1191;
	add.f32 	%f358, %f318, 0fBF800000;
	and.b16  	%rs181, %rs180, 15;
	setp.lt.u16 	%p141, %rs181, 8;
	selp.f32 	%f359, %f316, %f358, %p141;
	setp.lt.u16 	%p142, %rs181, 4;
	and.b16  	%rs182, %rs180, 13;
	setp.eq.s16 	%p143, %rs182, 12;
	selp.f32 	%f360, %f316, %f320, %p143;
	selp.f32 	%f361, %f358, %f360, %p142;
	and.b32  	%r1192, %r1191, 1;
	setp.eq.b32 	%p144, %r1192, 1;
	neg.f32 	%f362, %f359;
	selp.f32 	%f363, %f362, %f359, %p144;
	and.b32  	%r1193, %r1191, 2;
	setp.eq.s32 	%p145, %r1193, 0;
	neg.f32 	%f364, %f361;
	selp.f32 	%f365, %f361, %f364, %p145;
	add.f32 	%f366, %f363, %f365;
	add.s32 	%r1194, %r1178, %r1162;
	and.b32  	%r1195, %r1194, 255;
	cvt.u64.u32 	%rd692, %r1195;
	add.s64 	%rd693, %rd673, %rd692;
	ld.local.u8 	%rs183, [%rd693+2680];
	cvt.rn.f32.u16 	%f367, %rs183;
	cvt.rzi.u32.f32 	%r1196, %f367;
	cvt.u16.u32 	%rs184, %r1196;
	and.b16  	%rs185, %rs184, 15;
	setp.lt.u16 	%p146, %rs185, 8;
	selp.f32 	%f368, %f346, %f358, %p146;
	setp.lt.u16 	%p147, %rs185, 4;
	and.b16  	%rs186, %rs184, 13;
	setp.eq.s16 	%p148, %rs186, 12;
	selp.f32 	%f369, %f346, %f320, %p148;
	selp.f32 	%f370, %f358, %f369, %p147;
	and.b32  	%r1197, %r1196, 1;
	setp.eq.b32 	%p149, %r1197, 1;
	neg.f32 	%f371, %f368;
	selp.f32 	%f372, %f371, %f368, %p149;
	and.b32  	%r1198, %r1196, 2;
	setp.eq.s32 	%p150, %r1198, 0;
	neg.f32 	%f373, %f370;
	selp.f32 	%f374, %f370, %f373, %p150;
	add.f32 	%f375, %f372, %f374;
	sub.f32 	%f376, %f375, %f366;
	fma.rn.f32 	%f377, %f323, %f376, %f366;
	sub.f32 	%f378, %f377, %f356;
	fma.rn.f32 	%f379, %f326, %f378, %f356;
	add.s32 	%r1199, %r1179, 1;
	and.b32  	%r1200, %r1199, 255;
	cvt.u64.u32 	%rd694, %r1200;
	add.s64 	%rd695, %rd673, %rd694;
	ld.local.u8 	%rs187, [%rd695+2680];
	cvt.rn.f32.u16 	%f380, %rs187;
	cvt.rzi.u32.f32 	%r1201, %f380;
	cvt.u16.u32 	%rs188, %r1201;
	add.f32 	%f381, %f320, 0fBF800000;
	and.b16  	%rs189, %rs188, 15;
	setp.lt.u16 	%p151, %rs189, 8;
	selp.f32 	%f382, %f316, %f318, %p151;
	setp.lt.u16 	%p152, %rs189, 4;
	and.b16  	%rs190, %rs188, 13;
	setp.eq.s16 	%p153, %rs190, 12;
	selp.f32 	%f383, %f316, %f381, %p153;
	selp.f32 	%f384, %f318, %f383, %p152;
	and.b32  	%r1202, %r1201, 1;
	setp.eq.b32 	%p154, %r1202, 1;
	neg.f32 	%f385, %f382;
	selp.f32 	%f386, %f385, %f382, %p154;
	and.b32  	%r1203, %r1201, 2;
	setp.eq.s32 	%p155, %r1203, 0;
	neg.f32 	%f387, %f384;
	selp.f32 	%f388, %f384, %f387, %p155;
	add.f32 	%f389, %f386, %f388;
	add.s32 	%r1204, %r1184, 1;
	and.b32  	%r1205, %r1204, 255;
	cvt.u64.u32 	%rd696, %r1205;
	add.s64 	%rd697, %rd673, %rd696;
	ld.local.u8 	%rs191, [%rd697+2680];
	cvt.rn.f32.u16 	%f390, %rs191;
	cvt.rzi.u32.f32 	%r1206, %f390;
	cvt.u16.u32 	%rs192, %r1206;
	and.b16  	%rs193, %rs192, 15;
	setp.lt.u16 	%p156, %rs193, 8;
	selp.f32 	%f391, %f346, %f318, %p156;
	setp.lt.u16 	%p157, %rs193, 4;
	and.b16  	%rs194, %rs192, 13;
	setp.eq.s16 	%p158, %rs194, 12;
	selp.f32 	%f392, %f346, %f381, %p158;
	selp.f32 	%f393, %f318, %f392, %p157;
	and.b32  	%r1207, %r1206, 1;
	setp.eq.b32 	%p159, %r1207, 1;
	neg.f32 	%f394, %f391;
	selp.f32 	%f395, %f394, %f391, %p159;
	and.b32  	%r1208, %r1206, 2;
	setp.eq.s32 	%p160, %r1208, 0;
	neg.f32 	%f396, %f393;
	selp.f32 	%f397, %f393, %f396, %p160;
	add.f32 	%f398, %f395, %f397;
	sub.f32 	%f399, %f398, %f389;
	fma.rn.f32 	%f400, %f323, %f399, %f389;
	add.s32 	%r1209, %r1189, 1;
	and.b32  	%r1210, %r1209, 255;
	cvt.u64.u32 	%rd698, %r1210;
	add.s64 	%rd699, %rd673, %rd698;
	ld.local.u8 	%rs195, [%rd699+2680];
	cvt.rn.f32.u16 	%f401, %rs195;
	cvt.rzi.u32.f32 	%r1211, %f401;
	cvt.u16.u32 	%rs196, %r1211;
	and.b16  	%rs197, %rs196, 15;
	setp.lt.u16 	%p161, %rs197, 8;
	selp.f32 	%f402, %f316, %f358, %p161;
	setp.lt.u16 	%p162, %rs197, 4;
	and.b16  	%rs198, %rs196, 13;
	setp.eq.s16 	%p163, %rs198, 12;
	selp.f32 	%f403, %f316, %f381, %p163;
	selp.f32 	%f404, %f358, %f403, %p162;
	and.b32  	%r1212, %r1211, 1;
	setp.eq.b32 	%p164, %r1212, 1;
	neg.f32 	%f405, %f402;
	selp.f32 	%f406, %f405, %f402, %p164;
	and.b32  	%r1213, %r1211, 2;
	setp.eq.s32 	%p165, %r1213, 0;
	neg.f32 	%f407, %f404;
	selp.f32 	%f408, %f404, %f407, %p165;
	add.f32 	%f409, %f406, %f408;
	add.s32 	%r1214, %r1194, 1;
	and.b32  	%r1215, %r1214, 255;
	cvt.u64.u32 	%rd700, %r1215;
	add.s64 	%rd701, %rd673, %rd700;
	ld.local.u8 	%rs199, [%rd701+2680];
	cvt.rn.f32.u16 	%f410, %rs199;
	cvt.rzi.u32.f32 	%r1216, %f410;
	cvt.u16.u32 	%rs200, %r1216;
	and.b16  	%rs201, %rs200, 15;
	setp.lt.u16 	%p166, %rs201, 8;
	selp.f32 	%f411, %f346, %f358, %p166;
	setp.lt.u16 	%p167, %rs201, 4;
	and.b16  	%rs202, %rs200, 13;
	setp.eq.s16 	%p168, %rs202, 12;
	selp.f32 	%f412, %f346, %f381, %p168;
	selp.f32 	%f413, %f358, %f412, %p167;
	and.b32  	%r1217, %r1216, 1;
	setp.eq.b32 	%p169, %r1217, 1;
	neg.f32 	%f414, %f411;
	selp.f32 	%f415, %f414, %f411, %p169;
	and.b32  	%r1218, %r1216, 2;
	setp.eq.s32 	%p170, %r1218, 0;
	neg.f32 	%f416, %f413;
	selp.f32 	%f417, %f413, %f416, %p170;
	add.f32 	%f418, %f415, %f417;
	sub.f32 	%f419, %f418, %f409;
	fma.rn.f32 	%f420, %f323, %f419, %f409;
	sub.f32 	%f421, %f420, %f400;
	fma.rn.f32 	%f422, %f326, %f421, %f400;
	sub.f32 	%f423, %f422, %f379;
	fma.rn.f32 	%f424, %f329, %f423, %f379;
	fma.rn.f32 	%f1044, %f424, %f305, %f1044;
	add.s32 	%r1584, %r1584, 1;
	setp.ne.s32 	%p171, %r1584, 16;
	@%p171 bra 	$L__BB1_144;
	abs.f32 	%f425, %f1044;
	setp.lt.f32 	%p172, %f425, 0f45FA0000;
	@%p172 bra 	$L__BB1_149;
	mov.f32 	%f1045, 0f00000000;
	mov.b32 	%r1585, 0;
$L__BB1_147:
	sub.s32 	%r1220, 9, %r1585;
	mov.b32 	%r1221, 1;
	shl.b32 	%r1222, %r1221, %r1220;
	cvt.rn.f32.u32 	%f427, %r1222;
	div.rn.f32 	%f428, %f1, %f427;
	mov.f32 	%f429, 0f00000000;
	div.rn.f32 	%f430, %f429, %f427;
	mul.wide.u32 	%rd702, %r1220, 268;
	add.s64 	%rd703, %rd1, %rd702;
	ld.local.f32 	%f431, [%rd703+256];
	add.f32 	%f432, %f428, %f431;
	ld.local.f32 	%f433, [%rd703+260];
	add.f32 	%f434, %f430, %f433;
	ld.local.f32 	%f435, [%rd703+264];
	add.f32 	%f436, %f430, %f435;
	cvt.rmi.s32.f32 	%r1223, %f432;
	and.b32  	%r1224, %r1223, 255;
	cvt.rmi.s32.f32 	%r1225, %f434;
	cvt.rmi.s32.f32 	%r1226, %f436;
	cvt.rmi.f32.f32 	%f437, %f432;
	sub.f32 	%f438, %f432, %f437;
	cvt.rmi.f32.f32 	%f439, %f434;
	sub.f32 	%f440, %f434, %f439;
	cvt.rmi.f32.f32 	%f441, %f436;
	sub.f32 	%f442, %f436, %f441;
	mul.f32 	%f443, %f438, %f438;
	mul.f32 	%f444, %f438, %f443;
	cvt.f64.f32 	%fd145, %f444;
	cvt.f64.f32 	%fd146, %f438;
	fma.rn.f64 	%fd147, %fd146, 0d4018000000000000, 0dC02E000000000000;
	fma.rn.f64 	%fd148, %fd147, %fd146, 0d4024000000000000;
	mul.f64 	%fd149, %fd148, %fd145;
	cvt.rn.f32.f64 	%f445, %fd149;
	mul.f32 	%f446, %f440, %f440;
	mul.f32 	%f447, %f440, %f446;
	cvt.f64.f32 	%fd150, %f447;
	cvt.f64.f32 	%fd151, %f440;
	fma.rn.f64 	%fd152, %fd151, 0d4018000000000000, 0dC02E000000000000;
	fma.rn.f64 	%fd153, %fd152, %fd151, 0d4024000000000000;
	mul.f64 	%fd154, %fd153, %fd150;
	cvt.rn.f32.f64 	%f448, %fd154;
	mul.f32 	%f449, %f442, %f442;
	mul.f32 	%f450, %f442, %f449;
	cvt.f64.f32 	%fd155, %f450;
	cvt.f64.f32 	%fd156, %f442;
	fma.rn.f64 	%fd157, %fd156, 0d4018000000000000, 0dC02E000000000000;
	fma.rn.f64 	%fd158, %fd157, %fd156, 0d4024000000000000;
	mul.f64 	%fd159, %fd158, %fd155;
	cvt.rn.f32.f64 	%f451, %fd159;
	cvt.u64.u32 	%rd704, %r1224;
	add.s64 	%rd705, %rd703, %rd704;
	ld.local.u8 	%rs203, [%rd705];
	cvt.rn.f32.u16 	%f452, %rs203;
	cvt.rzi.s32.f32 	%r1227, %f452;
	add.s32 	%r1228, %r1227, %r1225;
	and.b32  	%r1229, %r1228, 255;
	cvt.u64.u32 	%rd706, %r1229;
	add.s64 	%rd707, %rd703, %rd706;
	ld.local.u8 	%rs204, [%rd707];
	cvt.rn.f32.u16 	%f453, %rs204;
	cvt.rzi.s32.f32 	%r1230, %f453;
	add.s32 	%r1231, %r1228, 1;
	and.b32  	%r1232, %r1231, 255;
	cvt.u64.u32 	%rd708, %r1232;
	add.s64 	%rd709, %rd703, %rd708;
	ld.local.u8 	%rs205, [%rd709];
	cvt.rn.f32.u16 	%f454, %rs205;
	cvt.rzi.s32.f32 	%r1233, %f454;
	add.s32 	%r1234, %r1223, 1;
	and.b32  	%r1235, %r1234, 255;
	cvt.u64.u32 	%rd710, %r1235;
	add.s64 	%rd711, %rd703, %rd710;
	ld.local.u8 	%rs206, [%rd711];
	cvt.rn.f32.u16 	%f455, %rs206;
	cvt.rzi.s32.f32 	%r1236, %f455;
	add.s32 	%r1237, %r1236, %r1225;
	and.b32  	%r1238, %r1237, 255;
	cvt.u64.u32 	%rd712, %r1238;
	add.s64 	%rd713, %rd703, %rd712;
	ld.local.u8 	%rs207, [%rd713];
	cvt.rn.f32.u16 	%f456, %rs207;
	cvt.rzi.s32.f32 	%r1239, %f456;
	add.s32 	%r1240, %r1237, 1;
	and.b32  	%r1241, %r1240, 255;
	cvt.u64.u32 	%rd714, %r1241;
	add.s64 	%rd715, %rd703, %rd714;
	ld.local.u8 	%rs208, [%rd715];
	cvt.rn.f32.u16 	%f457, %rs208;
	cvt.rzi.s32.f32 	%r1242, %f457;
	add.s32 	%r1243, %r1230, %r1226;
	and.b32  	%r1244, %r1243, 255;
	cvt.u64.u32 	%rd716, %r1244;
	add.s64 	%rd717, %rd703, %rd716;
	ld.local.u8 	%rs209, [%rd717];
	cvt.rn.f32.u16 	%f458, %rs209;
	cvt.rzi.u32.f32 	%r1245, %f458;
	cvt.u16.u32 	%rs210, %r1245;
	and.b16  	%rs211, %rs210, 15;
	setp.lt.u16 	%p173, %rs211, 8;
	selp.f32 	%f459, %f438, %f440, %p173;
	setp.lt.u16 	%p174, %rs211, 4;
	and.b16  	%rs212, %rs210, 13;
	setp.eq.s16 	%p175, %rs212, 12;
	selp.f32 	%f460, %f438, %f442, %p175;
	selp.f32 	%f461, %f440, %f460, %p174;
	and.b32  	%r1246, %r1245, 1;
	setp.eq.b32 	%p176, %r1246, 1;
	neg.f32 	%f462, %f459;
	selp.f32 	%f463, %f462, %f459, %p176;
	and.b32  	%r1247, %r1245, 2;
	setp.eq.s32 	%p177, %r1247, 0;
	neg.f32 	%f464, %f461;
	selp.f32 	%f465, %f461, %f464, %p177;
	add.f32 	%f466, %f463, %f465;
	add.s32 	%r1248, %r1239, %r1226;
	and.b32  	%r1249, %r1248, 255;
	cvt.u64.u32 	%rd718, %r1249;
	add.s64 	%rd719, %rd703, %rd718;
	ld.local.u8 	%rs213, [%rd719];
	cvt.rn.f32.u16 	%f467, %rs213;
	cvt.rzi.u32.f32 	%r1250, %f467;
	cvt.u16.u32 	%rs214, %r1250;
	add.f32 	%f468, %f438, 0fBF800000;
	and.b16  	%rs215, %rs214, 15;
	setp.lt.u16 	%p178, %rs215, 8;
	selp.f32 	%f469, %f468, %f440, %p178;
	setp.lt.u16 	%p179, %rs215, 4;
	and.b16  	%rs216, %rs214, 13;
	setp.eq.s16 	%p180, %rs216, 12;
	selp.f32 	%f470, %f468, %f442, %p180;
	selp.f32 	%f471, %f440, %f470, %p179;
	and.b32  	%r1251, %r1250, 1;
	setp.eq.b32 	%p181, %r1251, 1;
	neg.f32 	%f472, %f469;
	selp.f32 	%f473, %f472, %f469, %p181;
	and.b32  	%r1252, %r1250, 2;
	setp.eq.s32 	%p182, %r1252, 0;
	neg.f32 	%f474, %f471;
	selp.f32 	%f475, %f471, %f474, %p182;
	add.f32 	%f476, %f473, %f475;
	sub.f32 	%f477, %f476, %f466;
	fma.rn.f32 	%f478, %f445, %f477, %f466;
	add.s32 	%r1253, %r1233, %r1226;
	and.b32  	%r1254, %r1253, 255;
	cvt.u64.u32 	%rd720, %r1254;
	add.s64 	%rd721, %rd703, %rd720;
	ld.local.u8 	%rs217, [%rd721];
	cvt.rn.f32.u16 	%f479, %rs217;
	cvt.rzi.u32.f32 	%r1255, %f479;
	cvt.u16.u32 	%rs218, %r1255;
	add.f32 	%f480, %f440, 0fBF800000;
	and.b16  	%rs219, %rs218, 15;
	setp.lt.u16 	%p183, %rs219, 8;
	selp.f32 	%f481, %f438, %f480, %p183;
	setp.lt.u16 	%p184, %rs219, 4;
	and.b16  	%rs220, %rs218, 13;
	setp.eq.s16 	%p185, %rs220, 12;
	selp.f32 	%f482, %f438, %f442, %p185;
	selp.f32 	%f483, %f480, %f482, %p184;
	and.b32  	%r1256, %r1255, 1;
	setp.eq.b32 	%p186, %r1256, 1;
	neg.f32 	%f484, %f481;
	selp.f32 	%f485, %f484, %f481, %p186;
	and.b32  	%r1257, %r1255, 2;
	setp.eq.s32 	%p187, %r1257, 0;
	neg.f32 	%f486, %f483;
	selp.f32 	%f487, %f483, %f486, %p187;
	add.f32 	%f488, %f485, %f487;
	add.s32 	%r1258, %r1242, %r1226;
	and.b32  	%r1259, %r1258, 255;
	cvt.u64.u32 	%rd722, %r1259;
	add.s64 	%rd723, %rd703, %rd722;
	ld.local.u8 	%rs221, [%rd723];
	cvt.rn.f32.u16 	%f489, %rs221;
	cvt.rzi.u32.f32 	%r1260, %f489;
	cvt.u16.u32 	%rs222, %r1260;
	and.b16  	%rs223, %rs222, 15;
	setp.lt.u16 	%p188, %rs223, 8;
	selp.f32 	%f490, %f468, %f480, %p188;
	setp.lt.u16 	%p189, %rs223, 4;
	and.b16  	%rs224, %rs222, 13;
	setp.eq.s16 	%p190, %rs224, 12;
	selp.f32 	%f491, %f468, %f442, %p190;
	selp.f32 	%f492, %f480, %f491, %p189;
	and.b32  	%r1261, %r1260, 1;
	setp.eq.b32 	%p191, %r1261, 1;
	neg.f32 	%f493, %f490;
	selp.f32 	%f494, %f493, %f490, %p191;
	and.b32  	%r1262, %r1260, 2;
	setp.eq.s32 	%p192, %r1262, 0;
	neg.f32 	%f495, %f492;
	selp.f32 	%f496, %f492, %f495, %p192;
	add.f32 	%f497, %f494, %f496;
	sub.f32 	%f498, %f497, %f488;
	fma.rn.f32 	%f499, %f445, %f498, %f488;
	sub.f32 	%f500, %f499, %f478;
	fma.rn.f32 	%f501, %f448, %f500, %f478;
	add.s32 	%r1263, %r1243, 1;
	and.b32  	%r1264, %r1263, 255;
	cvt.u64.u32 	%rd724, %r1264;
	add.s64 	%rd725, %rd703, %rd724;
	ld.local.u8 	%rs225, [%rd725];
	cvt.rn.f32.u16 	%f502, %rs225;
	cvt.rzi.u32.f32 	%r1265, %f502;
	cvt.u16.u32 	%rs226, %r1265;
	add.f32 	%f503, %f442, 0fBF800000;
	and.b16  	%rs227, %rs226, 15;
	setp.lt.u16 	%p193, %rs227, 8;
	selp.f32 	%f504, %f438, %f440, %p193;
	setp.lt.u16 	%p194, %rs227, 4;
	and.b16  	%rs228, %rs226, 13;
	setp.eq.s16 	%p195, %rs228, 12;
	selp.f32 	%f505, %f438, %f503, %p195;
	selp.f32 	%f506, %f440, %f505, %p194;
	and.b32  	%r1266, %r1265, 1;
	setp.eq.b32 	%p196, %r1266, 1;
	neg.f32 	%f507, %f504;
	selp.f32 	%f508, %f507, %f504, %p196;
	and.b32  	%r1267, %r1265, 2;
	setp.eq.s32 	%p197, %r1267, 0;
	neg.f32 	%f509, %f506;
	selp.f32 	%f510, %f506, %f509, %p197;
	add.f32 	%f511, %f508, %f510;
	add.s32 	%r1268, %r1248, 1;
	and.b32  	%r1269, %r1268, 255;
	cvt.u64.u32 	%rd726, %r1269;
	add.s64 	%rd727, %rd703, %rd726;
	ld.local.u8 	%rs229, [%rd727];
	cvt.rn.f32.u16 	%f512, %rs229;
	cvt.rzi.u32.f32 	%r1270, %f512;
	cvt.u16.u32 	%rs230, %r1270;
	and.b16  	%rs231, %rs230, 15;
	setp.lt.u16 	%p198, %rs231, 8;
	selp.f32 	%f513, %f468, %f440, %p198;
	setp.lt.u16 	%p199, %rs231, 4;
	and.b16  	%rs232, %rs230, 13;
	setp.eq.s16 	%p200, %rs232, 12;
	selp.f32 	%f514, %f468, %f503, %p200;
	selp.f32 	%f515, %f440, %f514, %p199;
	and.b32  	%r1271, %r1270, 1;
	setp.eq.b32 	%p201, %r1271, 1;
	neg.f32 	%f516, %f513;
	selp.f32 	%f517, %f516, %f513, %p201;
	and.b32  	%r1272, %r1270, 2;
	setp.eq.s32 	%p202, %r1272, 0;
	neg.f32 	%f518, %f515;
	selp.f32 	%f519, %f515, %f518, %p202;
	add.f32 	%f520, %f517, %f519;
	sub.f32 	%f521, %f520, %f511;
	fma.rn.f32 	%f522, %f445, %f521, %f511;
	add.s32 	%r1273, %r1253, 1;
	and.b32  	%r1274, %r1273, 255;
	cvt.u64.u32 	%rd728, %r1274;
	add.s64 	%rd729, %rd703, %rd728;
	ld.local.u8 	%rs233, [%rd729];
	cvt.rn.f32.u16 	%f523, %rs233;
	cvt.rzi.u32.f32 	%r1275, %f523;
	cvt.u16.u32 	%rs234, %r1275;
	and.b16  	%rs235, %rs234, 15;
	setp.lt.u16 	%p203, %rs235, 8;
	selp.f32 	%f524, %f438, %f480, %p203;
	setp.lt.u16 	%p204, %rs235, 4;
	and.b16  	%rs236, %rs234, 13;
	setp.eq.s16 	%p205, %rs236, 12;
	selp.f32 	%f525, %f438, %f503, %p205;
	selp.f32 	%f526, %f480, %f525, %p204;
	and.b32  	%r1276, %r1275, 1;
	setp.eq.b32 	%p206, %r1276, 1;
	neg.f32 	%f527, %f524;
	selp.f32 	%f528, %f527, %f524, %p206;
	and.b32  	%r1277, %r1275, 2;
	setp.eq.s32 	%p207, %r1277, 0;
	neg.f32 	%f529, %f526;
	selp.f32 	%f530, %f526, %f529, %p207;
	add.f32 	%f531, %f528, %f530;
	add.s32 	%r1278, %r1258, 1;
	and.b32  	%r1279, %r1278, 255;
	cvt.u64.u32 	%rd730, %r1279;
	add.s64 	%rd731, %rd703, %rd730;
	ld.local.u8 	%rs237, [%rd731];
	cvt.rn.f32.u16 	%f532, %rs237;
	cvt.rzi.u32.f32 	%r1280, %f532;
	cvt.u16.u32 	%rs238, %r1280;
	and.b16  	%rs239, %rs238, 15;
	setp.lt.u16 	%p208, %rs239, 8;
	selp.f32 	%f533, %f468, %f480, %p208;
	setp.lt.u16 	%p209, %rs239, 4;
	and.b16  	%rs240, %rs238, 13;
	setp.eq.s16 	%p210, %rs240, 12;
	selp.f32 	%f534, %f468, %f503, %p210;
	selp.f32 	%f535, %f480, %f534, %p209;
	and.b32  	%r1281, %r1280, 1;
	setp.eq.b32 	%p211, %r1281, 1;
	neg.f32 	%f536, %f533;
	selp.f32 	%f537, %f536, %f533, %p211;
	and.b32  	%r1282, %r1280, 2;
	setp.eq.s32 	%p212, %r1282, 0;
	neg.f32 	%f538, %f535;
	selp.f32 	%f539, %f535, %f538, %p212;
	add.f32 	%f540, %f537, %f539;
	sub.f32 	%f541, %f540, %f531;
	fma.rn.f32 	%f542, %f445, %f541, %f531;
	sub.f32 	%f543, %f542, %f522;
	fma.rn.f32 	%f544, %f448, %f543, %f522;
	sub.f32 	%f545, %f544, %f501;
	fma.rn.f32 	%f546, %f451, %f545, %f501;
	fma.rn.f32 	%f1045, %f546, %f427, %f1045;
	add.s32 	%r1585, %r1585, 1;
	setp.ne.s32 	%p213, %r1585, 10;
	@%p213 bra 	$L__BB1_147;
	setp.lt.f32 	%p214, %f1045, 0fC4000000;
	@%p214 bra 	$L__BB1_132;
$L__BB1_149:
	mov.f32 	%f1046, 0f00000000;
	mov.b32 	%r1586, 0;
$L__BB1_150:
	sub.s32 	%r1284, 15, %r1586;
	mov.b32 	%r1285, 1;
	shl.b32 	%r1286, %r1285, %r1284;
	cvt.rn.f32.u32 	%f548, %r1286;
	div.rn.f32 	%f549, %f2, %f548;
	mov.f32 	%f550, 0f00000000;
	div.rn.f32 	%f551, %f550, %f548;
	shl.b32 	%r1287, %r1284, 23;
	sub.s32 	%r1288, 1167867904, %r1287;
	mov.b32 	%f552, %r1288;
	mul.wide.u32 	%rd732, %r1284, 268;
	add.s64 	%rd733, %rd1, %rd732;
	ld.local.f32 	%f553, [%rd733+2936];
	add.f32 	%f554, %f549, %f553;
	ld.local.f32 	%f555, [%rd733+2940];
	add.f32 	%f556, %f551, %f555;
	ld.local.f32 	%f557, [%rd733+2944];
	add.f32 	%f558, %f552, %f557;
	cvt.rmi.s32.f32 	%r1289, %f554;
	and.b32  	%r1290, %r1289, 255;
	cvt.rmi.s32.f32 	%r1291, %f556;
	cvt.rmi.s32.f32 	%r1292, %f558;
	cvt.rmi.f32.f32 	%f559, %f554;
	sub.f32 	%f560, %f554, %f559;
	cvt.rmi.f32.f32 	%f561, %f556;
	sub.f32 	%f562, %f556, %f561;
	cvt.rmi.f32.f32 	%f563, %f558;
	sub.f32 	%f564, %f558, %f563;
	mul.f32 	%f565, %f560, %f560;
	mul.f32 	%f566, %f560, %f565;
	cvt.f64.f32 	%fd160, %f566;
	cvt.f64.f32 	%fd161, %f560;
	fma.rn.f64 	%fd162, %fd161, 0d4018000000000000, 0dC02E000000000000;
	fma.rn.f64 	%fd163, %fd162, %fd161, 0d4024000000000000;
	mul.f64 	%fd164, %fd163, %fd160;
	cvt.rn.f32.f64 	%f567, %fd164;
	mul.f32 	%f568, %f562, %f562;
	mul.f32 	%f569, %f562, %f568;
	cvt.f64.f32 	%fd165, %f569;
	cvt.f64.f32 	%fd166, %f562;
	fma.rn.f64 	%fd167, %fd166, 0d4018000000000000, 0dC02E000000000000;
	fma.rn.f64 	%fd168, %fd167, %fd166, 0d4024000000000000;
	mul.f64 	%fd169, %fd168, %fd165;
	cvt.rn.f32.f64 	%f570, %fd169;
	mul.f32 	%f571, %f564, %f564;
	mul.f32 	%f572, %f564, %f571;
	cvt.f64.f32 	%fd170, %f572;
	cvt.f64.f32 	%fd171, %f564;
	fma.rn.f64 	%fd172, %fd171, 0d4018000000000000, 0dC02E000000000000;
	fma.rn.f64 	%fd173, %fd172, %fd171, 0d4024000000000000;
	mul.f64 	%fd174, %fd173, %fd170;
	cvt.rn.f32.f64 	%f573, %fd174;
	cvt.u64.u32 	%rd734, %r1290;
	add.s64 	%rd735, %rd733, %rd734;
	ld.local.u8 	%rs241, [%rd735+2680];
	cvt.rn.f32.u16 	%f574, %rs241;
	cvt.rzi.s32.f32 	%r1293, %f574;
	add.s32 	%r1294, %r1293, %r1291;
	and.b32  	%r1295, %r1294, 255;
	cvt.u64.u32 	%rd736, %r1295;
	add.s64 	%rd737, %rd733, %rd736;
	ld.local.u8 	%rs242, [%rd737+2680];
	cvt.rn.f32.u16 	%f575, %rs242;
	cvt.rzi.s32.f32 	%r1296, %f575;
	add.s32 	%r1297, %r1294, 1;
	and.b32  	%r1298, %r1297, 255;
	cvt.u64.u32 	%rd738, %r1298;
	add.s64 	%rd739, %rd733, %rd738;
	ld.local.u8 	%rs243, [%rd739+2680];
	cvt.rn.f32.u16 	%f576, %rs243;
	cvt.rzi.s32.f32 	%r1299, %f576;
	add.s32 	%r1300, %r1289, 1;
	and.b32  	%r1301, %r1300, 255;
	cvt.u64.u32 	%rd740, %r1301;
	add.s64 	%rd741, %rd733, %rd740;
	ld.local.u8 	%rs244, [%rd741+2680];
	cvt.rn.f32.u16 	%f577, %rs244;
	cvt.rzi.s32.f32 	%r1302, %f577;
	add.s32 	%r1303, %r1302, %r1291;
	and.b32  	%r1304, %r1303, 255;
	cvt.u64.u32 	%rd742, %r1304;
	add.s64 	%rd743, %rd733, %rd742;
	ld.local.u8 	%rs245, [%rd743+2680];
	cvt.rn.f32.u16 	%f578, %rs245;
	cvt.rzi.s32.f32 	%r1305, %f578;
	add.s32 	%r1306, %r1303, 1;
	and.b32  	%r1307, %r1306, 255;
	cvt.u64.u32 	%rd744, %r1307;
	add.s64 	%rd745, %rd733, %rd744;
	ld.local.u8 	%rs246, [%rd745+2680];
	cvt.rn.f32.u16 	%f579, %rs246;
	cvt.rzi.s32.f32 	%r1308, %f579;
	add.s32 	%r1309, %r1296, %r1292;
	and.b32  	%r1310, %r1309, 255;
	cvt.u64.u32 	%rd746, %r1310;
	add.s64 	%rd747, %rd733, %rd746;
	ld.local.u8 	%rs247, [%rd747+2680];
	cvt.rn.f32.u16 	%f580, %rs247;
	cvt.rzi.u32.f32 	%r1311, %f580;
	cvt.u16.u32 	%rs248, %r1311;
	and.b16  	%rs249, %rs248, 15;
	setp.lt.u16 	%p215, %rs249, 8;
	selp.f32 	%f581, %f560, %f562, %p215;
	setp.lt.u16 	%p216, %rs249, 4;
	and.b16  	%rs250, %rs248, 13;
	setp.eq.s16 	%p217, %rs250, 12;
	selp.f32 	%f582, %f560, %f564, %p217;
	selp.f32 	%f583, %f562, %f582, %p216;
	and.b32  	%r1312, %r1311, 1;
	setp.eq.b32 	%p218, %r1312, 1;
	neg.f32 	%f584, %f581;
	selp.f32 	%f585, %f584, %f581, %p218;
	and.b32  	%r1313, %r1311, 2;
	setp.eq.s32 	%p219, %r1313, 0;
	neg.f32 	%f586, %f583;
	selp.f32 	%f587, %f583, %f586, %p219;
	add.f32 	%f588, %f585, %f587;
	add.s32 	%r1314, %r1305, %r1292;
	and.b32  	%r1315, %r1314, 255;
	cvt.u64.u32 	%rd748, %r1315;
	add.s64 	%rd749, %rd733, %rd748;
	ld.local.u8 	%rs251, [%rd749+2680];
	cvt.rn.f32.u16 	%f589, %rs251;
	cvt.rzi.u32.f32 	%r1316, %f589;
	cvt.u16.u32 	%rs252, %r1316;
	add.f32 	%f590, %f560, 0fBF800000;
	and.b16  	%rs253, %rs252, 15;
	setp.lt.u16 	%p220, %rs253, 8;
	selp.f32 	%f591, %f590, %f562, %p220;
	setp.lt.u16 	%p221, %rs253, 4;
	and.b16  	%rs254, %rs252, 13;
	setp.eq.s16 	%p222, %rs254, 12;
	selp.f32 	%f592, %f590, %f564, %p222;
	selp.f32 	%f593, %f562, %f592, %p221;
	and.b32  	%r1317, %r1316, 1;
	setp.eq.b32 	%p223, %r1317, 1;
	neg.f32 	%f594, %f591;
	selp.f32 	%f595, %f594, %f591, %p223;
	and.b32  	%r1318, %r1316, 2;
	setp.eq.s32 	%p224, %r1318, 0;
	neg.f32 	%f596, %f593;
	selp.f32 	%f597, %f593, %f596, %p224;
	add.f32 	%f598, %f595, %f597;
	sub.f32 	%f599, %f598, %f588;
	fma.rn.f32 	%f600, %f567, %f599, %f588;
	add.s32 	%r1319, %r1299, %r1292;
	and.b32  	%r1320, %r1319, 255;
	cvt.u64.u32 	%rd750, %r1320;
	add.s64 	%rd751, %rd733, %rd750;
	ld.local.u8 	%rs255, [%rd751+2680];
	cvt.rn.f32.u16 	%f601, %rs255;
	cvt.rzi.u32.f32 	%r1321, %f601;
	cvt.u16.u32 	%rs256, %r1321;
	add.f32 	%f602, %f562, 0fBF800000;
	and.b16  	%rs257, %rs256, 15;
	setp.lt.u16 	%p225, %rs257, 8;
	selp.f32 	%f603, %f560, %f602, %p225;
	setp.lt.u16 	%p226, %rs257, 4;
	and.b16  	%rs258, %rs256, 13;
	setp.eq.s16 	%p227, %rs258, 12;
	selp.f32 	%f604, %f560, %f564, %p227;
	selp.f32 	%f605, %f602, %f604, %p226;
	and.b32  	%r1322, %r1321, 1;
	setp.eq.b32 	%p228, %r1322, 1;
	neg.f32 	%f606, %f603;
	selp.f32 	%f607, %f606, %f603, %p228;
	and.b32  	%r1323, %r1321, 2;
	setp.eq.s32 	%p229, %r1323, 0;
	neg.f32 	%f608, %f605;
	selp.f32 	%f609, %f605, %f608, %p229;
	add.f32 	%f610, %f607, %f609;
	add.s32 	%r1324, %r1308, %r1292;
	and.b32  	%r1325, %r1324, 255;
	cvt.u64.u32 	%rd752, %r1325;
	add.s64 	%rd753, %rd733, %rd752;
	ld.local.u8 	%rs259, [%rd753+2680];
	cvt.rn.f32.u16 	%f611, %rs259;
	cvt.rzi.u32.f32 	%r1326, %f611;
	cvt.u16.u32 	%rs260, %r1326;
	and.b16  	%rs261, %rs260, 15;
	setp.lt.u16 	%p230, %rs261, 8;
	selp.f32 	%f612, %f590, %f602, %p230;
	setp.lt.u16 	%p231, %rs261, 4;
	and.b16  	%rs262, %rs260, 13;
	setp.eq.s16 	%p232, %rs262, 12;
	selp.f32 	%f613, %f590, %f564, %p232;
	selp.f32 	%f614, %f602, %f613, %p231;
	and.b32  	%r1327, %r1326, 1;
	setp.eq.b32 	%p233, %r1327, 1;
	neg.f32 	%f615, %f612;
	selp.f32 	%f616, %f615, %f612, %p233;
	and.b32  	%r1328, %r1326, 2;
	setp.eq.s32 	%p234, %r1328, 0;
	neg.f32 	%f617, %f614;
	selp.f32 	%f618, %f614, %f617, %p234;
	add.f32 	%f619, %f616, %f618;
	sub.f32 	%f620, %f619, %f610;
	fma.rn.f32 	%f621, %f567, %f620, %f610;
	sub.f32 	%f622, %f621, %f600;
	fma.rn.f32 	%f623, %f570, %f622, %f600;
	add.s32 	%r1329, %r1309, 1;
	and.b32  	%r1330, %r1329, 255;
	cvt.u64.u32 	%rd754, %r1330;
	add.s64 	%rd755, %rd733, %rd754;
	ld.local.u8 	%rs263, [%rd755+2680];
	cvt.rn.f32.u16 	%f624, %rs263;
	cvt.rzi.u32.f32 	%r1331, %f624;
	cvt.u16.u32 	%rs264, %r1331;
	add.f32 	%f625, %f564, 0fBF800000;
	and.b16  	%rs265, %rs264, 15;
	setp.lt.u16 	%p235, %rs265, 8;
	selp.f32 	%f626, %f560, %f562, %p235;
	setp.lt.u16 	%p236, %rs265, 4;
	and.b16  	%rs266, %rs264, 13;
	setp.eq.s16 	%p237, %rs266, 12;
	selp.f32 	%f627, %f560, %f625, %p237;
	selp.f32 	%f628, %f562, %f627, %p236;
	and.b32  	%r1332, %r1331, 1;
	setp.eq.b32 	%p238, %r1332, 1;
	neg.f32 	%f629, %f626;
	selp.f32 	%f630, %f629, %f626, %p238;
	and.b32  	%r1333, %r1331, 2;
	setp.eq.s32 	%p239, %r1333, 0;
	neg.f32 	%f631, %f628;
	selp.f32 	%f632, %f628, %f631, %p239;
	add.f32 	%f633, %f630, %f632;
	add.s32 	%r1334, %r1314, 1;
	and.b32  	%r1335, %r1334, 255;
	cvt.u64.u32 	%rd756, %r1335;
	add.s64 	%rd757, %rd733, %rd756;
	ld.local.u8 	%rs267, [%rd757+2680];
	cvt.rn.f32.u16 	%f634, %rs267;
	cvt.rzi.u32.f32 	%r1336, %f634;
	cvt.u16.u32 	%rs268, %r1336;
	and.b16  	%rs269, %rs268, 15;
	setp.lt.u16 	%p240, %rs269, 8;
	selp.f32 	%f635, %f590, %f562, %p240;
	setp.lt.u16 	%p241, %rs269, 4;
	and.b16  	%rs270, %rs268, 13;
	setp.eq.s16 	%p242, %rs270, 12;
	selp.f32 	%f636, %f590, %f625, %p242;
	selp.f32 	%f637, %f562, %f636, %p241;
	and.b32  	%r1337, %r1336, 1;
	setp.eq.b32 	%p243, %r1337, 1;
	neg.f32 	%f638, %f635;
	selp.f32 	%f639, %f638, %f635, %p243;
	and.b32  	%r1338, %r1336, 2;
	setp.eq.s32 	%p244, %r1338, 0;
	neg.f32 	%f640, %f637;
	selp.f32 	%f641, %f637, %f640, %p244;
	add.f32 	%f642, %f639, %f641;
	sub.f32 	%f643, %f642, %f633;
	fma.rn.f32 	%f644, %f567, %f643, %f633;
	add.s32 	%r1339, %r1319, 1;
	and.b32  	%r1340, %r1339, 255;
	cvt.u64.u32 	%rd758, %r1340;
	add.s64 	%rd759, %rd733, %rd758;
	ld.local.u8 	%rs271, [%rd759+2680];
	cvt.rn.f32.u16 	%f645, %rs271;
	cvt.rzi.u32.f32 	%r1341, %f645;
	cvt.u16.u32 	%rs272, %r1341;
	and.b16  	%rs273, %rs272, 15;
	setp.lt.u16 	%p245, %rs273, 8;
	selp.f32 	%f646, %f560, %f602, %p245;
	setp.lt.u16 	%p246, %rs273, 4;
	and.b16  	%rs274, %rs272, 13;
	setp.eq.s16 	%p247, %rs274, 12;
	selp.f32 	%f647, %f560, %f625, %p247;
	selp.f32 	%f648, %f602, %f647, %p246;
	and.b32  	%r1342, %r1341, 1;
	setp.eq.b32 	%p248, %r1342, 1;
	neg.f32 	%f649, %f646;
	selp.f32 	%f650, %f649, %f646, %p248;
	and.b32  	%r1343, %r1341, 2;
	setp.eq.s32 	%p249, %r1343, 0;
	neg.f32 	%f651, %f648;
	selp.f32 	%f652, %f648, %f651, %p249;
	add.f32 	%f653, %f650, %f652;
	add.s32 	%r1344, %r1324, 1;
	and.b32  	%r1345, %r1344, 255;
	cvt.u64.u32 	%rd760, %r1345;
	add.s64 	%rd761, %rd733, %rd760;
	ld.local.u8 	%rs275, [%rd761+2680];
	cvt.rn.f32.u16 	%f654, %rs275;
	cvt.rzi.u32.f32 	%r1346, %f654;
	cvt.u16.u32 	%rs276, %r1346;
	and.b16  	%rs277, %rs276, 15;
	setp.lt.u16 	%p250, %rs277, 8;
	selp.f32 	%f655, %f590, %f602, %p250;
	setp.lt.u16 	%p251, %rs277, 4;
	and.b16  	%rs278, %rs276, 13;
	setp.eq.s16 	%p252, %rs278, 12;
	selp.f32 	%f656, %f590, %f625, %p252;
	selp.f32 	%f657, %f602, %f656, %p251;
	and.b32  	%r1347, %r1346, 1;
	setp.eq.b32 	%p253, %r1347, 1;
	neg.f32 	%f658, %f655;
	selp.f32 	%f659, %f658, %f655, %p253;
	and.b32  	%r1348, %r1346, 2;
	setp.eq.s32 	%p254, %r1348, 0;
	neg.f32 	%f660, %f657;
	selp.f32 	%f661, %f657, %f660, %p254;
	add.f32 	%f662, %f659, %f661;
	sub.f32 	%f663, %f662, %f653;
	fma.rn.f32 	%f664, %f567, %f663, %f653;
	sub.f32 	%f665, %f664, %f644;
	fma.rn.f32 	%f666, %f570, %f665, %f644;
	sub.f32 	%f667, %f666, %f623;
	fma.rn.f32 	%f668, %f573, %f667, %f623;
	fma.rn.f32 	%f1046, %f668, %f548, %f1046;
	add.s32 	%r1586, %r1586, 1;
	setp.ne.s32 	%p255, %r1586, 16;
	@%p255 bra 	$L__BB1_150;
	abs.f32 	%f669, %f1046;
	setp.lt.f32 	%p256, %f669, 0f45FA0000;
	@%p256 bra 	$L__BB1_155;
	mov.f32 	%f1047, 0f00000000;
	mov.b32 	%r1587, 0;
$L__BB1_153:
	sub.s32 	%r1350, 9, %r1587;
	mov.b32 	%r1351, 1;
	shl.b32 	%r1352, %r1351, %r1350;
	cvt.rn.f32.u32 	%f671, %r1352;
	div.rn.f32 	%f672, %f1, %f671;
	mov.f32 	%f673, 0f00000000;
	div.rn.f32 	%f674, %f673, %f671;
	shl.b32 	%r1353, %r1350, 23;
	sub.s32 	%r1354, 1112014848, %r1353;
	mov.b32 	%f675, %r1354;
	mul.wide.u32 	%rd762, %r1350, 268;
	add.s64 	%rd763, %rd1, %rd762;
	ld.local.f32 	%f676, [%rd763+256];
	add.f32 	%f677, %f672, %f676;
	ld.local.f32 	%f678, [%rd763+260];
	add.f32 	%f679, %f674, %f678;
	ld.local.f32 	%f680, [%rd763+264];
	add.f32 	%f681, %f675, %f680;
	cvt.rmi.s32.f32 	%r1355, %f677;
	and.b32  	%r1356, %r1355, 255;
	cvt.rmi.s32.f32 	%r1357, %f679;
	cvt.rmi.s32.f32 	%r1358, %f681;
	cvt.rmi.f32.f32 	%f682, %f677;
	sub.f32 	%f683, %f677, %f682;
	cvt.rmi.f32.f32 	%f684, %f679;
	sub.f32 	%f685, %f679, %f684;
	cvt.rmi.f32.f32 	%f686, %f681;
	sub.f32 	%f687, %f681, %f686;
	mul.f32 	%f688, %f683, %f683;
	mul.f32 	%f689, %f683, %f688;
	cvt.f64.f32 	%fd175, %f689;
	cvt.f64.f32 	%fd176, %f683;
	fma.rn.f64 	%fd177, %fd176, 0d4018000000000000, 0dC02E000000000000;
	fma.rn.f64 	%fd178, %fd177, %fd176, 0d4024000000000000;
	mul.f64 	%fd179, %fd178, %fd175;
	cvt.rn.f32.f64 	%f690, %fd179;
	mul.f32 	%f691, %f685, %f685;
	mul.f32 	%f692, %f685, %f691;
	cvt.f64.f32 	%fd180, %f692;
	cvt.f64.f32 	%fd181, %f685;
	fma.rn.f64 	%fd182, %fd181, 0d4018000000000000, 0dC02E000000000000;
	fma.rn.f64 	%fd183, %fd182, %fd181, 0d4024000000000000;
	mul.f64 	%fd184, %fd183, %fd180;
	cvt.rn.f32.f64 	%f693, %fd184;
	mul.f32 	%f694, %f687, %f687;
	mul.f32 	%f695, %f687, %f694;
	cvt.f64.f32 	%fd185, %f695;
	cvt.f64.f32 	%fd186, %f687;
	fma.rn.f64 	%fd187, %fd186, 0d4018000000000000, 0dC02E000000000000;
	fma.rn.f64 	%fd188, %fd187, %fd186, 0d4024000000000000;
	mul.f64 	%fd189, %fd188, %fd185;
	cvt.rn.f32.f64 	%f696, %fd189;
	cvt.u64.u32 	%rd764, %r1356;
	add.s64 	%rd765, %rd763, %rd764;
	ld.local.u8 	%rs279, [%rd765];
	cvt.rn.f32.u16 	%f697, %rs279;
	cvt.rzi.s32.f32 	%r1359, %f697;
	add.s32 	%r1360, %r1359, %r1357;
	and.b32  	%r1361, %r1360, 255;
	cvt.u64.u32 	%rd766, %r1361;
	add.s64 	%rd767, %rd763, %rd766;
	ld.local.u8 	%rs280, [%rd767];
	cvt.rn.f32.u16 	%f698, %rs280;
	cvt.rzi.s32.f32 	%r1362, %f698;
	add.s32 	%r1363, %r1360, 1;
	and.b32  	%r1364, %r1363, 255;
	cvt.u64.u32 	%rd768, %r1364;
	add.s64 	%rd769, %rd763, %rd768;
	ld.local.u8 	%rs281, [%rd769];
	cvt.rn.f32.u16 	%f699, %rs281;
	cvt.rzi.s32.f32 	%r1365, %f699;
	add.s32 	%r1366, %r1355, 1;
	and.b32  	%r1367, %r1366, 255;
	cvt.u64.u32 	%rd770, %r1367;
	add.s64 	%rd771, %rd763, %rd770;
	ld.local.u8 	%rs282, [%rd771];
	cvt.rn.f32.u16 	%f700, %rs282;
	cvt.rzi.s32.f32 	%r1368, %f700;
	add.s32 	%r1369, %r1368, %r1357;
	and.b32  	%r1370, %r1369, 255;
	cvt.u64.u32 	%rd772, %r1370;
	add.s64 	%rd773, %rd763, %rd772;
	ld.local.u8 	%rs283, [%rd773];
	cvt.rn.f32.u16 	%f701, %rs283;
	cvt.rzi.s32.f32 	%r1371, %f701;
	add.s32 	%r1372, %r1369, 1;
	and.b32  	%r1373, %r1372, 255;
	cvt.u64.u32 	%rd774, %r1373;
	add.s64 	%rd775, %rd763, %rd774;
	ld.local.u8 	%rs284, [%rd775];
	cvt.rn.f32.u16 	%f702, %rs284;
	cvt.rzi.s32.f32 	%r1374, %f702;
	add.s32 	%r1375, %r1362, %r1358;
	and.b32  	%r1376, %r1375, 255;
	cvt.u64.u32 	%rd776, %r1376;
	add.s64 	%rd777, %rd763, %rd776;
	ld.local.u8 	%rs285, [%rd777];
	cvt.rn.f32.u16 	%f703, %rs285;
	cvt.rzi.u32.f32 	%r1377, %f703;
	cvt.u16.u32 	%rs286, %r1377;
	and.b16  	%rs287, %rs286, 15;
	setp.lt.u16 	%p257, %rs287, 8;
	selp.f32 	%f704, %f683, %f685, %p257;
	setp.lt.u16 	%p258, %rs287, 4;
	and.b16  	%rs288, %rs286, 13;
	setp.eq.s16 	%p259, %rs288, 12;
	selp.f32 	%f705, %f683, %f687, %p259;
	selp.f32 	%f706, %f685, %f705, %p258;
	and.b32  	%r1378, %r1377, 1;
	setp.eq.b32 	%p260, %r1378, 1;
	neg.f32 	%f707, %f704;
	selp.f32 	%f708, %f707, %f704, %p260;
	and.b32  	%r1379, %r1377, 2;
	setp.eq.s32 	%p261, %r1379, 0;
	neg.f32 	%f709, %f706;
	selp.f32 	%f710, %f706, %f709, %p261;
	add.f32 	%f711, %f708, %f710;
	add.s32 	%r1380, %r1371, %r1358;
	and.b32  	%r1381, %r1380, 255;
	cvt.u64.u32 	%rd778, %r1381;
	add.s64 	%rd779, %rd763, %rd778;
	ld.local.u8 	%rs289, [%rd779];
	cvt.rn.f32.u16 	%f712, %rs289;
	cvt.rzi.u32.f32 	%r1382, %f712;
	cvt.u16.u32 	%rs290, %r1382;
	add.f32 	%f713, %f683, 0fBF800000;
	and.b16  	%rs291, %rs290, 15;
	setp.lt.u16 	%p262, %rs291, 8;
	selp.f32 	%f714, %f713, %f685, %p262;
	setp.lt.u16 	%p263, %rs291, 4;
	and.b16  	%rs292, %rs290, 13;
	setp.eq.s16 	%p264, %rs292, 12;
	selp.f32 	%f715, %f713, %f687, %p264;
	selp.f32 	%f716, %f685, %f715, %p263;
	and.b32  	%r1383, %r1382, 1;
	setp.eq.b32 	%p265, %r1383, 1;
	neg.f32 	%f717, %f714;
	selp.f32 	%f718, %f717, %f714, %p265;
	and.b32  	%r1384, %r1382, 2;
	setp.eq.s32 	%p266, %r1384, 0;
	neg.f32 	%f719, %f716;
	selp.f32 	%f720, %f716, %f719, %p266;
	add.f32 	%f721, %f718, %f720;
	sub.f32 	%f722, %f721, %f711;
	fma.rn.f32 	%f723, %f690, %f722, %f711;
	add.s32 	%r1385, %r1365, %r1358;
	and.b32  	%r1386, %r1385, 255;
	cvt.u64.u32 	%rd780, %r1386;
	add.s64 	%rd781, %rd763, %rd780;
	ld.local.u8 	%rs293, [%rd781];
	cvt.rn.f32.u16 	%f724, %rs293;
	cvt.rzi.u32.f32 	%r1387, %f724;
	cvt.u16.u32 	%rs294, %r1387;
	add.f32 	%f725, %f685, 0fBF800000;
	and.b16  	%rs295, %rs294, 15;
	setp.lt.u16 	%p267, %rs295, 8;
	selp.f32 	%f726, %f683, %f725, %p267;
	setp.lt.u16 	%p268, %rs295, 4;
	and.b16  	%rs296, %rs294, 13;
	setp.eq.s16 	%p269, %rs296, 12;
	selp.f32 	%f727, %f683, %f687, %p269;
	selp.f32 	%f728, %f725, %f727, %p268;
	and.b32  	%r1388, %r1387, 1;
	setp.eq.b32 	%p270, %r1388, 1;
	neg.f32 	%f729, %f726;
	selp.f32 	%f730, %f729, %f726, %p270;
	and.b32  	%r1389, %r1387, 2;
	setp.eq.s32 	%p271, %r1389, 0;
	neg.f32 	%f731, %f728;
	selp.f32 	%f732, %f728, %f731, %p271;
	add.f32 	%f733, %f730, %f732;
	add.s32 	%r1390, %r1374, %r1358;
	and.b32  	%r1391, %r1390, 255;
	cvt.u64.u32 	%rd782, %r1391;
	add.s64 	%rd783, %rd763, %rd782;
	ld.local.u8 	%rs297, [%rd783];
	cvt.rn.f32.u16 	%f734, %rs297;
	cvt.rzi.u32.f32 	%r1392, %f734;
	cvt.u16.u32 	%rs298, %r1392;
	and.b16  	%rs299, %rs298, 15;
	setp.lt.u16 	%p272, %rs299, 8;
	selp.f32 	%f735, %f713, %f725, %p272;
	setp.lt.u16 	%p273, %rs299, 4;
	and.b16  	%rs300, %rs298, 13;
	setp.eq.s16 	%p274, %rs300, 12;
	selp.f32 	%f736, %f713, %f687, %p274;
	selp.f32 	%f737, %f725, %f736, %p273;
	and.b32  	%r1393, %r1392, 1;
	setp.eq.b32 	%p275, %r1393, 1;
	neg.f32 	%f738, %f735;
	selp.f32 	%f739, %f738, %f735, %p275;
	and.b32  	%r1394, %r1392, 2;
	setp.eq.s32 	%p276, %r1394, 0;
	neg.f32 	%f740, %f737;
	selp.f32 	%f741, %f737, %f740, %p276;
	add.f32 	%f742, %f739, %f741;
	sub.f32 	%f743, %f742, %f733;
	fma.rn.f32 	%f744, %f690, %f743, %f733;
	sub.f32 	%f745, %f744, %f723;
	fma.rn.f32 	%f746, %f693, %f745, %f723;
	add.s32 	%r1395, %r1375, 1;
	and.b32  	%r1396, %r1395, 255;
	cvt.u64.u32 	%rd784, %r1396;
	add.s64 	%rd785, %rd763, %rd784;
	ld.local.u8 	%rs301, [%rd785];
	cvt.rn.f32.u16 	%f747, %rs301;
	cvt.rzi.u32.f32 	%r1397, %f747;
	cvt.u16.u32 	%rs302, %r1397;
	add.f32 	%f748, %f687, 0fBF800000;
	and.b16  	%rs303, %rs302, 15;
	setp.lt.u16 	%p277, %rs303, 8;
	selp.f32 	%f749, %f683, %f685, %p277;
	setp.lt.u16 	%p278, %rs303, 4;
	and.b16  	%rs304, %rs302, 13;
	setp.eq.s16 	%p279, %rs304, 12;
	selp.f32 	%f750, %f683, %f748, %p279;
	selp.f32 	%f751, %f685, %f750, %p278;
	and.b32  	%r1398, %r1397, 1;
	setp.eq.b32 	%p280, %r1398, 1;
	neg.f32 	%f752, %f749;
	selp.f32 	%f753, %f752, %f749, %p280;
	and.b32  	%r1399, %r1397, 2;
	setp.eq.s32 	%p281, %r1399, 0;
	neg.f32 	%f754, %f751;
	selp.f32 	%f755, %f751, %f754, %p281;
	add.f32 	%f756, %f753, %f755;
	add.s32 	%r1400, %r1380, 1;
	and.b32  	%r1401, %r1400, 255;
	cvt.u64.u32 	%rd786, %r1401;
	add.s64 	%rd787, %rd763, %rd786;
	ld.local.u8 	%rs305, [%rd787];
	cvt.rn.f32.u16 	%f757, %rs305;
	cvt.rzi.u32.f32 	%r1402, %f757;
	cvt.u16.u32 	%rs306, %r1402;
	and.b16  	%rs307, %rs306, 15;
	setp.lt.u16 	%p282, %rs307, 8;
	selp.f32 	%f758, %f713, %f685, %p282;
	setp.lt.u16 	%p283, %rs307, 4;
	and.b16  	%rs308, %rs306, 13;
	setp.eq.s16 	%p284, %rs308, 12;
	selp.f32 	%f759, %f713, %f748, %p284;
	selp.f32 	%f760, %f685, %f759, %p283;
	and.b32  	%r1403, %r1402, 1;
	setp.eq.b32 	%p285, %r1403, 1;
	neg.f32 	%f761, %f758;
	selp.f32 	%f762, %f761, %f758, %p285;
	and.b32  	%r1404, %r1402, 2;
	setp.eq.s32 	%p286, %r1404, 0;
	neg.f32 	%f763, %f760;
	selp.f32 	%f764, %f760, %f763, %p286;
	add.f32 	%f765, %f762, %f764;
	sub.f32 	%f766, %f765, %f756;
	fma.rn.f32 	%f767, %f690, %f766, %f756;
	add.s32 	%r1405, %r1385, 1;
	and.b32  	%r1406, %r1405, 255;
	cvt.u64.u32 	%rd788, %r1406;
	add.s64 	%rd789, %rd763, %rd788;
	ld.local.u8 	%rs309, [%rd789];
	cvt.rn.f32.u16 	%f768, %rs309;
	cvt.rzi.u32.f32 	%r1407, %f768;
	cvt.u16.u32 	%rs310, %r1407;
	and.b16  	%rs311, %rs310, 15;
	setp.lt.u16 	%p287, %rs311, 8;
	selp.f32 	%f769, %f683, %f725, %p287;
	setp.lt.u16 	%p288, %rs311, 4;
	and.b16  	%rs312, %rs310, 13;
	setp.eq.s16 	%p289, %rs312, 12;
	selp.f32 	%f770, %f683, %f748, %p289;
	selp.f32 	%f771, %f725, %f770, %p288;
	and.b32  	%r1408, %r1407, 1;
	setp.eq.b32 	%p290, %r1408, 1;
	neg.f32 	%f772, %f769;
	selp.f32 	%f773, %f772, %f769, %p290;
	and.b32  	%r1409, %r1407, 2;
	setp.eq.s32 	%p291, %r1409, 0;
	neg.f32 	%f774, %f771;
	selp.f32 	%f775, %f771, %f774, %p291;
	add.f32 	%f776, %f773, %f775;
	add.s32 	%r1410, %r1390, 1;
	and.b32  	%r1411, %r1410, 255;
	cvt.u64.u32 	%rd790, %r1411;
	add.s64 	%rd791, %rd763, %rd790;
	ld.local.u8 	%rs313, [%rd791];
	cvt.rn.f32.u16 	%f777, %rs313;
	cvt.rzi.u32.f32 	%r1412, %f777;
	cvt.u16.u32 	%rs314, %r1412;
	and.b16  	%rs315, %rs314, 15;
	setp.lt.u16 	%p292, %rs315, 8;
	selp.f32 	%f778, %f713, %f725, %p292;
	setp.lt.u16 	%p293, %rs315, 4;
	and.b16  	%rs316, %rs314, 13;
	setp.eq.s16 	%p294, %rs316, 12;
	selp.f32 	%f779, %f713, %f748, %p294;
	selp.f32 	%f780, %f725, %f779, %p293;
	and.b32  	%r1413, %r1412, 1;
	setp.eq.b32 	%p295, %r1413, 1;
	neg.f32 	%f781, %f778;
	selp.f32 	%f782, %f781, %f778, %p295;
	and.b32  	%r1414, %r1412, 2;
	setp.eq.s32 	%p296, %r1414, 0;
	neg.f32 	%f783, %f780;
	selp.f32 	%f784, %f780, %f783, %p296;
	add.f32 	%f785, %f782, %f784;
	sub.f32 	%f786, %f785, %f776;
	fma.rn.f32 	%f787, %f690, %f786, %f776;
	sub.f32 	%f788, %f787, %f767;
	fma.rn.f32 	%f789, %f693, %f788, %f767;
	sub.f32 	%f790, %f789, %f746;
	fma.rn.f32 	%f791, %f696, %f790, %f746;
	fma.rn.f32 	%f1047, %f791, %f671, %f1047;
	add.s32 	%r1587, %r1587, 1;
	setp.ne.s32 	%p297, %r1587, 10;
	@%p297 bra 	$L__BB1_153;
	setp.lt.f32 	%p298, %f1047, 0fC4000000;
	@%p298 bra 	$L__BB1_132;
$L__BB1_155:
	add.s32 	%r1581, %r1581, 200;
	setp.gt.u32 	%p385, %r1581, 200;
	@%p385 bra 	$L__BB1_156;
	bra.uni 	$L__BB1_126;
$L__BB1_156:
	ret;

}


// ===== COMPILED SASS (sm_100) =====

	.target	sm_100

	.elftype	@"ET_EXEC"


//--------------------- .note.nv.tkinfo           --------------------------
	.section	.note.nv.tkinfo,"",@"SHT_NOTE"
	.sectionflags	@"SHF_NOTE_NV_TKINFO"
	.tkinfo
        /*0018*/ 	.word	0x00000002
        /*0030*/ 	.string	""
        /*0030*/ 	.string	"ptxas"
        /*0030*/ 	.string	"Cuda compilation tools, release 13.0, V13.0.88"
        /*0030*/ 	.string	"Build cuda_13.0.r13.0/compiler.36424714_0"
        /*0030*/ 	.string	"-arch sm_100 -m 64 "



//--------------------- .note.nv.cuinfo           --------------------------
	.section	.note.nv.cuinfo,"",@"SHT_NOTE"
	.sectionflags	@"SHF_NOTE_NV_CUINFO"
        /*0018*/ 	.short	0x0002
        /*001a*/ 	.short	0x0064
        /*001c*/ 	.short	0x0082
	.zero		2


//--------------------- .nv.info                  --------------------------
	.section	.nv.info,"",@"SHT_CUDA_INFO"
	.align	4


	//----- nvinfo : EIATTR_REGCOUNT
	.align		4
        /*0000*/ 	.byte	0x04, 0x2f
        /*0002*/ 	.short	(.L_2 - .L_1)
	.align		4
.L_1:
        /*0004*/ 	.word	index@(_Z29get_monoliths_world_per_blockiiPf)
        /*0008*/ 	.word	0x00000028


	//----- nvinfo : EIATTR_FRAME_SIZE
	.align		4
.L_2:
        /*000c*/ 	.byte	0x04, 0x11
        /*000e*/ 	.short	(.L_4 - .L_3)
	.align		4
.L_3:
        /*0010*/ 	.word	index@($__internal_1_$__cuda_sm3x_div_rn_noftz_f32_slowpath)
        /*0014*/ 	.word	0x00000008


	//----- nvinfo : EIATTR_FRAME_SIZE
	.align		4
.L_4:
        /*0018*/ 	.byte	0x04, 0x11
        /*001a*/ 	.short	(.L_6 - .L_5)
	.align		4
.L_5:
        /*001c*/ 	.word	index@(_Z29get_monoliths_world_per_blockiiPf)
        /*0020*/ 	.word	0x00000008


	//----- nvinfo : EIATTR_REGCOUNT
	.align		4
.L_6:
        /*0024*/ 	.byte	0x04, 0x2f
        /*0026*/ 	.short	(.L_8 - .L_7)
	.align		4
.L_7:
        /*0028*/ 	.word	index@(_Z30get_monoliths_world_per_threadiiPf)
        /*002c*/ 	.word	0x0000002a


	//----- nvinfo : EIATTR_FRAME_SIZE
	.align		4
.L_8:
        /*0030*/ 	.byte	0x04, 0x11
        /*0032*/ 	.short	(.L_10 - .L_9)
	.align		4
.L_9:
        /*0034*/ 	.word	index@($__internal_0_$__cuda_sm3x_div_rn_noftz_f32_slowpath)
        /*0038*/ 	.word	0x00001b40


	//----- nvinfo : EIATTR_FRAME_SIZE
	.align		4
.L_10:
        /*003c*/ 	.byte	0x04, 0x11
        /*003e*/ 	.short	(.L_12 - .L_11)
	.align		4
.L_11:
        /*0040*/ 	.word	index@(_Z30get_monoliths_world_per_threadiiPf)
        /*0044*/ 	.word	0x00001b40


	//----- nvinfo : EIATTR_MIN_STACK_SIZE
	.align		4
.L_12:
        /*0048*/ 	.byte	0x04, 0x12
        /*004a*/ 	.short	(.L_14 - .L_13)
	.align		4
.L_13:
        /*004c*/ 	.word	index@(_Z30get_monoliths_world_per_threadiiPf)
        /*0050*/ 	.word	0x00001b40


	//----- nvinfo : EIATTR_MIN_STACK_SIZE
	.align		4
.L_14:
        /*0054*/ 	.byte	0x04, 0x12
        /*0056*/ 	.short	(.L_16 - .L_15)
	.align		4
.L_15:
        /*0058*/ 	.word	index@(_Z29get_monoliths_world_per_blockiiPf)
        /*005c*/ 	.word	0x00000008
.L_16:


//--------------------- .nv.compat                --------------------------
	.section	.nv.compat,"",@"SHT_CUDA_COMPAT_INFO"
	.align	4
        /*0000*/ 	.byte	0x02, 0x09, 0x00, 0x00, 0x02, 0x02, 0x01, 0x00, 0x02, 0x05, 0x05, 0x00, 0x03, 0x07, 0x01, 0x01
        /*0010*/ 	.byte	0x02, 0x03, 0x00, 0x00, 0x02, 0x06, 0x01, 0x00, 0x04, 0x0b, 0x08, 0x00, 0x01, 0x00, 0x00, 0x00
        /*0020*/ 	.byte	0x00, 0x00, 0x00, 0x00


//--------------------- .nv.info._Z30get_monoliths_world_per_threadiiPf --------------------------
	.section	.nv.info._Z30get_monoliths_world_per_threadiiPf,"",@"SHT_CUDA_INFO"
	.sectionflags	@""
	.align	4


	//----- nvinfo : EIATTR_CUDA_API_VERSION
	.align		4
        /*0000*/ 	.byte	0x04, 0x37
        /*0002*/ 	.short	(.L_18 - .L_17)
.L_17:
        /*0004*/ 	.word	0x00000082


	//----- nvinfo : EIATTR_KPARAM_INFO
	.align		4
.L_18:
        /*0008*/ 	.byte	0x04, 0x17
        /*000a*/ 	.short	(.L_20 - .L_19)
.L_19:
        /*000c*/ 	.word	0x00000000
        /*0010*/ 	.short	0x0002
        /*0012*/ 	.short	0x0008
        /*0014*/ 	.byte	0x00, 0xf5, 0x21, 0x00


	//----- nvinfo : EIATTR_KPARAM_INFO
	.align		4
.L_20:
        /*0018*/ 	.byte	0x04, 0x17
        /*001a*/ 	.short	(.L_22 - .L_21)
.L_21:
        /*001c*/ 	.word	0x00000000
        /*0020*/ 	.short	0x0001
        /*0022*/ 	.short	0x0004
        /*0024*/ 	.byte	0x00, 0xf0, 0x11, 0x00


	//----- nvinfo : EIATTR_KPARAM_INFO
	.align		4
.L_22:
        /*0028*/ 	.byte	0x04, 0x17
        /*002a*/ 	.short	(.L_24 - .L_23)
.L_23:
        /*002c*/ 	.word	0x00000000
        /*0030*/ 	.short	0x0000
        /*0032*/ 	.short	0x0000
        /*0034*/ 	.byte	0x00, 0xf0, 0x11, 0x00


	//----- nvinfo : EIATTR_SPARSE_MMA_MASK
	.align		4
.L_24:
        /*0038*/ 	.byte	0x03, 0x50
        /*003a*/ 	.short	0x0000


	//----- nvinfo : EIATTR_MAXREG_COUNT
	.align		4
        /*003c*/ 	.byte	0x03, 0x1b
        /*003e*/ 	.short	0x00ff


	//----- nvinfo : EIATTR_EXTERNS
	.align		4
        /*0040*/ 	.byte	0x04, 0x0f
        /*0042*/ 	.short	(.L_26 - .L_25)


	//   ....[0]....
	.align		4
.L_25:
        /*0044*/ 	.word	index@(vprintf)


	//----- nvinfo : EIATTR_MERCURY_ISA_VERSION
	.align		4
.L_26:
        /*0048*/ 	.byte	0x03, 0x5f
        /*004a*/ 	.short	0x0101


	//----- nvinfo : EIATTR_VRC_CTA_INIT_COUNT
	.align		4
        /*004c*/ 	.byte	0x02, 0x4a
	.zero		1
	.zero		1


	//----- nvinfo : EIATTR_SYSCALL_OFFSETS
	.align		4
        /*0050*/ 	.byte	0x04, 0x46
        /*0052*/ 	.short	(.L_28 - .L_27)


	//   ....[0]....
.L_27:
        /*0054*/ 	.word	0x0000ddc0


	//----- nvinfo : EIATTR_EXIT_INSTR_OFFSETS
	.align		4
.L_28:
        /*0058*/ 	.byte	0x04, 0x1c
        /*005a*/ 	.short	(.L_30 - .L_29)


	//   ....[0]....
.L_29:
        /*005c*/ 	.word	0x00014e10


	//   ....[1]....
        /*0060*/ 	.word	0x000177d0


	//----- nvinfo : EIATTR_CRS_STACK_SIZE
	.align		4
.L_30:
        /*0064*/ 	.byte	0x04, 0x1e
        /*0066*/ 	.short	(.L_32 - .L_31)
.L_31:
        /*0068*/ 	.word	0x00000000


	//----- nvinfo : EIATTR_CBANK_PARAM_SIZE
	.align		4
.L_32:
        /*006c*/ 	.byte	0x03, 0x19
        /*006e*/ 	.short	0x0010


	//----- nvinfo : EIATTR_PARAM_CBANK
	.align		4
        /*0070*/ 	.byte	0x04, 0x0a
        /*0072*/ 	.short	(.L_34 - .L_33)
	.align		4
.L_33:
        /*0074*/ 	.word	index@(.nv.constant0._Z30get_monoliths_world_per_threadiiPf)
        /*0078*/ 	.short	0x0380
        /*007a*/ 	.short	0x0010


	//----- nvinfo : EIATTR_SW_WAR
	.align		4
.L_34:
        /*007c*/ 	.byte	0x04, 0x36
        /*007e*/ 	.short	(.L_36 - .L_35)
.L_35:
        /*0080*/ 	.word	0x00000008
.L_36:


//--------------------- .nv.info._Z29get_monoliths_world_per_blockiiPf --------------------------
	.section	.nv.info._Z29get_monoliths_world_per_blockiiPf,"",@"SHT_CUDA_INFO"
	.sectionflags	@""
	.align	4


	//----- nvinfo : EIATTR_CUDA_API_VERSION
	.align		4
        /*0000*/ 	.byte	0x04, 0x37
        /*0002*/ 	.short	(.L_38 - .L_37)
.L_37:
        /*0004*/ 	.word	0x00000082


	//----- nvinfo : EIATTR_KPARAM_INFO
	.align		4
.L_38:
        /*0008*/ 	.byte	0x04, 0x17
        /*000a*/ 	.short	(.L_40 - .L_39)
.L_39:
        /*000c*/ 	.word	0x00000000
        /*0010*/ 	.short	0x0002
        /*0012*/ 	.short	0x0008
        /*0014*/ 	.byte	0x00, 0xf5, 0x21, 0x00


	//----- nvinfo : EIATTR_KPARAM_INFO
	.align		4
.L_40:
        /*0018*/ 	.byte	0x04, 0x17
        /*001a*/ 	.short	(.L_42 - .L_41)
.L_41:
        /*001c*/ 	.word	0x00000000
        /*0020*/ 	.short	0x0001
        /*0022*/ 	.short	0x0004
        /*0024*/ 	.byte	0x00, 0xf0, 0x11, 0x00


	//----- nvinfo : EIATTR_KPARAM_INFO
	.align		4
.L_42:
        /*0028*/ 	.byte	0x04, 0x17
        /*002a*/ 	.short	(.L_44 - .L_43)
.L_43:
        /*002c*/ 	.word	0x00000000
        /*0030*/ 	.short	0x0000
        /*0032*/ 	.short	0x0000
        /*0034*/ 	.byte	0x00, 0xf0, 0x11, 0x00


	//----- nvinfo : EIATTR_SPARSE_MMA_MASK
	.align		4
.L_44:
        /*0038*/ 	.byte	0x03, 0x50
        /*003a*/ 	.short	0x0000


	//----- nvinfo : EIATTR_MAXREG_COUNT
	.align		4
        /*003c*/ 	.byte	0x03, 0x1b
        /*003e*/ 	.short	0x00ff


	//----- nvinfo : EIATTR_NUM_BARRIERS
	.align		4
        /*0040*/ 	.byte	0x02, 0x4c
        /*0042*/ 	.byte	0x01
	.zero		1


	//----- nvinfo : EIATTR_EXTERNS
	.align		4
        /*0044*/ 	.byte	0x04, 0x0f
        /*0046*/ 	.short	(.L_46 - .L_45)


	//   ....[0]....
	.align		4
.L_45:
        /*0048*/ 	.word	index@(vprintf)


	//----- nvinfo : EIATTR_MERCURY_ISA_VERSION
	.align		4
.L_46:
        /*004c*/ 	.byte	0x03, 0x5f
        /*004e*/ 	.short	0x0101


	//----- nvinfo : EIATTR_VRC_CTA_INIT_COUNT
	.align		4
        /*0050*/ 	.byte	0x02, 0x4a
	.zero		1
	.zero		1


	//----- nvinfo : EIATTR_SYSCALL_OFFSETS
	.align		4
        /*0054*/ 	.byte	0x04, 0x46
        /*0056*/ 	.short	(.L_48 - .L_47)


	//   ....[0]....
.L_47:
        /*0058*/ 	.word	0x00002e60


	//----- nvinfo : EIATTR_EXIT_INSTR_OFFSETS
	.align		4
.L_48:
        /*005c*/ 	.byte	0x04, 0x1c
        /*005e*/ 	.short	(.L_50 - .L_49)


	//   ....[0]....
.L_49:
        /*0060*/ 	.word	0x00005620


	//   ....[1]....
        /*0064*/ 	.word	0x00007e80


	//----- nvinfo : EIATTR_CRS_STACK_SIZE
	.align		4
.L_50:
        /*0068*/ 	.byte	0x04, 0x1e
        /*006a*/ 	.short	(.L_52 - .L_51)
.L_51:
        /*006c*/ 	.word	0x00000000


	//----- nvinfo : EIATTR_CBANK_PARAM_SIZE
	.align		4
.L_52:
        /*0070*/ 	.byte	0x03, 0x19
        /*0072*/ 	.short	0x0010


	//----- nvinfo : EIATTR_PARAM_CBANK
	.align		4
        /*0074*/ 	.byte	0x04, 0x0a
        /*0076*/ 	.short	(.L_54 - .L_53)
	.align		4
.L_53:
        /*0078*/ 	.word	index@(.nv.constant0._Z29get_monoliths_world_per_blockiiPf)
        /*007c*/ 	.short	0x0380
        /*007e*/ 	.short	0x0010


	//----- nvinfo : EIATTR_SW_WAR
	.align		4
.L_54:
        /*0080*/ 	.byte	0x04, 0x36
        /*0082*/ 	.short	(.L_56 - .L_55)
.L_55:
        /*0084*/ 	.word	0x00000008
.L_56:


//--------------------- .nv.callgraph             --------------------------
	.section	.nv.callgraph,"",@"SHT_CUDA_CALLGRAPH"
	.align	4
	.sectionentsize	8
	.align		4
        /*0000*/ 	.word	0x00000000
	.align		4
        /*0004*/ 	.word	0xffffffff
	.align		4
        /*0008*/ 	.word	index@(_Z30get_monoliths_world_per_threadiiPf)
	.align		4
        /*000c*/ 	.word	index@(vprintf)
	.align		4
        /*0010*/ 	.word	index@(_Z29get_monoliths_world_per_blockiiPf)
	.align		4
        /*0014*/ 	.word	index@(vprintf)
	.align		4
        /*0018*/ 	.word	0x00000000
	.align		4
        /*001c*/ 	.word	0xfffffffe
	.align		4
        /*0020*/ 	.word	0x00000000
	.align		4
        /*0024*/ 	.word	0xfffffffd
	.align		4
        /*0028*/ 	.word	0x00000000
	.align		4
        /*002c*/ 	.word	0xfffffffc


//--------------------- .nv.constant4             --------------------------
	.section	.nv.constant4,"a",@progbits
	.align	8
	.align		8
.nv.constant4:
        /*0000*/ 	.dword	vprintf
	.align		8
        /*0008*/ 	.dword	$str


//--------------------- .text._Z30get_monoliths_world_per_threadiiPf --------------------------
	.section	.text._Z30get_monoliths_world_per_threadiiPf,"ax",@progbits
	.align	128
        .global         _Z30get_monoliths_world_per_threadiiPf
        .type           _Z30get_monoliths_world_per_threadiiPf,@function
        .size           _Z30get_monoliths_world_per_threadiiPf,(.L_x_204 - _Z30get_monoliths_world_per_threadiiPf)
        .other          _Z30get_monoliths_world_per_threadiiPf,@"STO_CUDA_ENTRY STV_DEFAULT"
_Z30get_monoliths_world_per_threadiiPf:
.text._Z30get_monoliths_world_per_threadiiPf:
[----:B------:R-:W0:Y:S01]  /*0000*/  LDC R1, c[0x0][0x37c] ;  /* 0x0000df00ff017b82 */ /* 0x000e220000000800 */
[----:B------:R-:W1:Y:S01]  /*0010*/  S2R R9, SR_TID.X ;  /* 0x0000000000097919 */ /* 0x000e620000002100 */
[----:B------:R-:W2:Y:S01]  /*0020*/  LDCU UR36, c[0x0][0x2fc] ;  /* 0x00005f80ff2477ac */ /* 0x000ea20008000800 */
[----:B0-----:R-:W-:Y:S01]  /*0030*/  VIADD R1, R1, 0xffffe4c0 ;  /* 0xffffe4c001017836 */ /* 0x001fe20000000000 */
[----:B------:R-:W-:Y:S01]  /*0040*/  MOV R10, 0x1b1a1918 ;  /* 0x1b1a1918000a7802 */ /* 0x000fe20000000f00 */
[----:B------:R-:W1:Y:S01]  /*0050*/  S2R R8, SR_CTAID.X ;  /* 0x0000000000087919 */ /* 0x000e620000002500 */
[----:B------:R-:W1:Y:S01]  /*0060*/  LDCU UR4, c[0x0][0x360] ;  /* 0x00006c00ff0477ac */ /* 0x000e620008000800 */
[----:B------:R-:W-:Y:S02]  /*0070*/  IMAD.MOV.U32 R2, RZ, RZ, 0x3020100 ;  /* 0x03020100ff027424 */ /* 0x000fe400078e00ff */
[----:B------:R-:W-:Y:S02]  /*0080*/  HFMA2 R4, -RZ, RZ, 0.0002148151397705078125, 0.00015354156494140625 ;  /* 0x0b0a0908ff047431 */ /* 0x000fe400000001ff */
[----:B------:R-:W-:Y:S01]  /*0090*/  IMAD.MOV.U32 R3, RZ, RZ, 0x7060504 ;  /* 0x07060504ff037424 */ /* 0x000fe200078e00ff */
[----:B------:R-:W0:Y:S01]  /*00a0*/  LDCU UR5, c[0x0][0x380] ;  /* 0x00007000ff0577ac */ /* 0x000e220008000800 */
[----:B------:R-:W-:-:S02]  /*00b0*/  IMAD.MOV.U32 R12, RZ, RZ, 0x23222120 ;  /* 0x23222120ff0c7424 */ /* 0x000fc400078e00ff */
[----:B------:R-:W-:Y:S02]  /*00c0*/  HFMA2 R14, -RZ, RZ, 0.05596923828125, 0.040283203125 ;  /* 0x2b2a2928ff0e7431 */ /* 0x000fe400000001ff */
[----:B------:R-:W-:Y:S01]  /*00d0*/  IMAD.MOV.U32 R13, RZ, RZ, 0x27262524 ;  /* 0x27262524ff0d7424 */ /* 0x000fe200078e00ff */
[----:B------:R1:W-:Y:S01]  /*00e0*/  STL.64 [R1], R2 ;  /* 0x0000000201007387 */ /* 0x0003e20000100a00 */
[----:B------:R-:W-:Y:S01]  /*00f0*/  IMAD.MOV.U32 R11, RZ, RZ, 0x1f1e1d1c ;  /* 0x1f1e1d1cff0b7424 */ /* 0x000fe200078e00ff */
[----:B------:R-:W-:Y:S01]  /*0100*/  MOV R16, 0x3b3a3938 ;  /* 0x3b3a393800107802 */ /* 0x000fe20000000f00 */
[----:B------:R-:W-:Y:S01]  /*0110*/  IMAD.MOV.U32 R6, RZ, RZ, 0x13121110 ;  /* 0x13121110ff067424 */ /* 0x000fe200078e00ff */
[----:B------:R-:W-:Y:S01]  /*0120*/  STL.64 [R1+0x20], R12 ;  /* 0x0000200c01007387 */ /* 0x000fe20000100a00 */
[----:B------:R-:W-:Y:S01]  /*0130*/  IMAD.MOV.U32 R7, RZ, RZ, 0x17161514 ;  /* 0x17161514ff077424 */ /* 0x000fe200078e00ff */
[----:B------:R-:W-:Y:S01]  /*0140*/  MOV R27, 0x67666564 ;  /* 0x67666564001b7802 */ /* 0x000fe20000000f00 */
[----:B------:R-:W-:Y:S01]  /*0150*/  IMAD.MOV.U32 R5, RZ, RZ, 0xf0e0d0c ;  /* 0x0f0e0d0cff057424 */ /* 0x000fe200078e00ff */
[----:B------:R-:W-:Y:S01]  /*0160*/  STL.64 [R1+0x18], R10 ;  /* 0x0000180a01007387 */ /* 0x000fe20000100a00 */
[----:B------:R-:W-:-:S02]  /*0170*/  IMAD.MOV.U32 R15, RZ, RZ, 0x2f2e2d2c ;  /* 0x2f2e2d2cff0f7424 */ /* 0x000fc400078e00ff */
[----:B------:R-:W-:Y:S02]  /*0180*/  HFMA2 R20, -RZ, RZ, 14.578125, 10.5625 ;  /* 0x4b4a4948ff147431 */ /* 0x000fe400000001ff */
[----:B------:R-:W-:Y:S01]  /*0190*/  IMAD.MOV.U32 R17, RZ, RZ, 0x3f3e3d3c ;  /* 0x3f3e3d3cff117424 */ /* 0x000fe200078e00ff */
[----:B------:R3:W-:Y:S01]  /*01a0*/  STL.64 [R1+0x10], R6 ;  /* 0x0000100601007387 */ /* 0x0007e20000100a00 */
[----:B------:R-:W-:Y:S01]  /*01b0*/  IMAD.MOV.U32 R22, RZ, RZ, 0x53525150 ;  /* 0x53525150ff167424 */ /* 0x000fe200078e00ff */
[----:B------:R-:W-:Y:S01]  /*01c0*/  R2UR UR9, R1 ;  /* 0x00000000010972ca */ /* 0x000fe200000e0000 */
[----:B------:R-:W-:Y:S01]  /*01d0*/  IMAD.MOV.U32 R23, RZ, RZ, 0x57565554 ;  /* 0x57565554ff177424 */ /* 0x000fe200078e00ff */
[----:B------:R4:W-:Y:S01]  /*01e0*/  STL.64 [R1+0x8], R4 ;  /* 0x0000080401007387 */ /* 0x0009e20000100a00 */
[----:B------:R-:W-:Y:S02]  /*01f0*/  IMAD.MOV.U32 R18, RZ, RZ, 0x43424140 ;  /* 0x43424140ff127424 */ /* 0x000fe400078e00ff */
[----:B------:R-:W-:Y:S01]  /*0200*/  IMAD.MOV.U32 R19, RZ, RZ, 0x47464544 ;  /* 0x47464544ff137424 */ /* 0x000fe200078e00ff */
[----:B------:R5:W-:Y:S01]  /*0210*/  STL.64 [R1+0x28], R14 ;  /* 0x0000280e01007387 */ /* 0x000be20000100a00 */
[----:B------:R-:W-:-:S02]  /*0220*/  IMAD.MOV.U32 R26, RZ, RZ, 0x63626160 ;  /* 0x63626160ff1a7424 */ /* 0x000fc400078e00ff */
[----:B-1----:R-:W-:Y:S01]  /*0230*/  IMAD R2, R8, UR4, R9 ;  /* 0x0000000408027c24 */ /* 0x002fe2000f8e0209 */
[----:B------:R1:W-:Y:S01]  /*0240*/  STL.64 [R1+0x38], R16 ;  /* 0x0000381001007387 */ /* 0x0003e20000100a00 */
[----:B---3--:R-:W-:Y:S02]  /*0250*/  IMAD.MOV.U32 R6, RZ, RZ, -0x4770f7e0 ;  /* 0xb88f0820ff067424 */ /* 0x008fe400078e00ff */
[----:B------:R-:W-:Y:S01]  /*0260*/  IMAD.MOV.U32 R7, RZ, RZ, 0x2851 ;  /* 0x00002851ff077424 */ /* 0x000fe200078e00ff */
[----:B0-----:R-:W-:Y:S01]  /*0270*/  IADD3 R9, PT, PT, R2, UR5, RZ ;  /* 0x0000000502097c10 */ /* 0x001fe2000fffe0ff */
[----:B----4-:R-:W-:Y:S01]  /*0280*/  IMAD.MOV.U32 R4, RZ, RZ, 0x33323130 ;  /* 0x33323130ff047424 */ /* 0x010fe200078e00ff */
[----:B------:R-:W-:Y:S01]  /*0290*/  STL.64 [R1+0x50], R22 ;  /* 0x0000501601007387 */ /* 0x000fe20000100a00 */
[----:B------:R-:W-:Y:S01]  /*02a0*/  IMAD.MOV.U32 R5, RZ, RZ, 0x37363534 ;  /* 0x37363534ff057424 */ /* 0x000fe200078e00ff */
[----:B------:R-:W-:Y:S01]  /*02b0*/  SHF.R.S32.HI R0, RZ, 0x1f, R9 ;  /* 0x0000001fff007819 */ /* 0x000fe20000011409 */
[----:B-----5:R-:W-:Y:S01]  /*02c0*/  HFMA2 R15, -RZ, RZ, -0.50146484375, 0.0023784637451171875 ;  /* 0xb80318dfff0f7431 */ /* 0x020fe200000001ff */
[----:B------:R-:W-:Y:S01]  /*02d0*/  LOP3.LUT R11, R9, 0xdeece66d, RZ, 0x3c, !PT ;  /* 0xdeece66d090b7812 */ /* 0x000fe200078e3cff */
[----:B------:R0:W-:Y:S01]  /*02e0*/  STL.64 [R1+0x40], R18 ;  /* 0x0000401201007387 */ /* 0x0001e20000100a00 */
[----:B------:R-:W-:Y:S01]  /*02f0*/  LOP3.LUT R12, R0, 0x5, RZ, 0x3c, !PT ;  /* 0x00000005000c7812 */ /* 0x000fe200078e3cff */
[----:B-1----:R-:W-:-:S02]  /*0300*/  HFMA2 R17, -RZ, RZ, 0.0004189014434814453125, -1620 ;  /* 0x0edde654ff117431 */ /* 0x002fc400000001ff */
[----:B------:R-:W-:Y:S01]  /*0310*/  IMAD.MOV.U32 R16, RZ, RZ, 0x69297bda ;  /* 0x69297bdaff107424 */ /* 0x000fe200078e00ff */
[----:B------:R1:W-:Y:S01]  /*0320*/  STL.64 [R1+0x30], R4 ;  /* 0x0000300401007387 */ /* 0x0003e20000100a00 */
[----:B------:R-:W-:-:S03]  /*0330*/  IMAD.WIDE.U32 R6, R11, -0x6642877f, R6 ;  /* 0x99bd78810b067825 */ /* 0x000fc600078e0006 */
[----:B------:R3:W-:Y:S01]  /*0340*/  STL.64 [R1+0x60], R26 ;  /* 0x0000601a01007387 */ /* 0x0007e20000100a00 */
[C---:B------:R-:W-:Y:S02]  /*0350*/  IMAD R0, R12.reuse, -0x6642877f, RZ ;  /* 0x99bd78810c007824 */ /* 0x040fe400078e02ff */
[----:B------:R-:W-:Y:S01]  /*0360*/  IMAD R14, R12, 0x36af5c79, RZ ;  /* 0x36af5c790c0e7824 */ /* 0x000fe200078e02ff */
[----:B0-----:R-:W-:Y:S01]  /*0370*/  MOV R19, 0x630baad2 ;  /* 0x630baad200137802 */ /* 0x001fe20000000f00 */
[C---:B------:R-:W-:Y:S02]  /*0380*/  IMAD R3, R11.reuse, 0xe341, R0 ;  /* 0x0000e3410b037824 */ /* 0x040fe400078e0200 */
[----:B------:R-:W-:Y:S02]  /*0390*/  IMAD R23, R11, 0x3f225b5b, R14 ;  /* 0x3f225b5b0b177824 */ /* 0x000fe400078e020e */
[----:B------:R-:W-:Y:S02]  /*03a0*/  IMAD.IADD R0, R7, 0x1, R3 ;  /* 0x0000000107007824 */ /* 0x000fe400078e0203 */
[----:B-1----:R-:W-:-:S02]  /*03b0*/  IMAD.MOV.U32 R4, RZ, RZ, 0x73f3ec7e ;  /* 0x73f3ec7eff047424 */ /* 0x002fc400078e00ff */
[----:B------:R-:W-:Y:S01]  /*03c0*/  IMAD.MOV.U32 R5, RZ, RZ, 0x45166cab ;  /* 0x45166cabff057424 */ /* 0x000fe200078e00ff */
[----:B------:R-:W-:Y:S01]  /*03d0*/  LOP3.LUT R7, R0, 0xffff, RZ, 0xc0, !PT ;  /* 0x0000ffff00077812 */ /* 0x000fe200078ec0ff */
[----:B------:R-:W-:Y:S02]  /*03e0*/  IMAD R10, R12, 0x59cb76e9, RZ ;  /* 0x59cb76e90c0a7824 */ /* 0x000fe400078e02ff */
[----:B------:R-:W-:-:S04]  /*03f0*/  IMAD.WIDE.U32 R4, R11, 0x36af5c79, R4 ;  /* 0x36af5c790b047825 */ /* 0x000fc800078e0004 */
[----:B------:R-:W-:Y:S01]  /*0400*/  IMAD.MOV.U32 R18, RZ, RZ, 0x559c57e0 ;  /* 0x559c57e0ff127424 */ /* 0x000fe200078e00ff */
[----:B------:R-:W-:Y:S01]  /*0410*/  IADD3 R23, PT, PT, R5, R23, RZ ;  /* 0x0000001705177210 */ /* 0x000fe20007ffe0ff */
[----:B------:R-:W-:Y:S02]  /*0420*/  IMAD R13, R7, -0x60c7f860, RZ ;  /* 0x9f3807a0070d7824 */ /* 0x000fe400078e02ff */
[----:B------:R-:W-:Y:S01]  /*0430*/  IMAD.WIDE.U32 R16, R11, 0x59cb76e9, R16 ;  /* 0x59cb76e90b107825 */ /* 0x000fe200078e0010 */
[----:B------:R-:W-:-:S03]  /*0440*/  LOP3.LUT R23, R23, 0xffff, RZ, 0xc0, !PT ;  /* 0x0000ffff17177812 */ /* 0x000fc600078ec0ff */
[----:B------:R-:W-:Y:S01]  /*0450*/  IMAD R3, R11, 0x2805f0d1, R10 ;  /* 0x2805f0d10b037824 */ /* 0x000fe200078e020a */
[----:B------:R-:W-:Y:S01]  /*0460*/  SHF.R.U64 R0, R4, 0x15, R23 ;  /* 0x0000001504007819 */ /* 0x000fe20000001217 */
[----:B------:R-:W-:-:S04]  /*0470*/  IMAD.WIDE.U32 R18, R6, -0x60c7f860, R18 ;  /* 0x9f3807a006127825 */ /* 0x000fc800078e0012 */
[----:B------:R-:W-:Y:S02]  /*0480*/  IMAD R13, R6, 0x700dc01f, R13 ;  /* 0x700dc01f060d7824 */ /* 0x000fe400078e020d */
[----:B------:R-:W-:Y:S01]  /*0490*/  IMAD.IADD R5, R17, 0x1, R3 ;  /* 0x0000000111057824 */ /* 0x000fe200078e0203 */
[----:B------:R-:W-:Y:S01]  /*04a0*/  SHF.R.U32.HI R3, RZ, 0x15, R23 ;  /* 0x00000015ff037819 */ /* 0x000fe20000011617 */
[----:B------:R-:W-:Y:S02]  /*04b0*/  IMAD.IADD R10, R19, 0x1, R13 ;  /* 0x00000001130a7824 */ /* 0x000fe400078e020d */
[----:B------:R-:W-:Y:S01]  /*04c0*/  IMAD.MOV.U32 R19, RZ, RZ, 0xefd846a ;  /* 0x0efd846aff137424 */ /* 0x000fe200078e00ff */
[----:B------:R-:W-:Y:S01]  /*04d0*/  SHF.R.U64 R5, R16, 0x15, R5 ;  /* 0x0000001510057819 */ /* 0x000fe20000001205 */
[----:B------:R-:W-:Y:S01]  /*04e0*/  IMAD.MOV.U32 R14, RZ, RZ, 0xec83724 ;  /* 0x0ec83724ff0e7424 */ /* 0x000fe200078e00ff */
[----:B------:R-:W-:Y:S01]  /*04f0*/  LOP3.LUT R16, R0, 0xf8000000, R18, 0xf8, !PT ;  /* 0xf800000000107812 */ /* 0x000fe200078ef812 */
[C---:B------:R-:W-:Y:S01]  /*0500*/  IMAD R0, R12.reuse, 0x3278df91, RZ ;  /* 0x3278df910c007824 */ /* 0x040fe200078e02ff */
[----:B------:R-:W-:Y:S01]  /*0510*/  LOP3.LUT R17, R3, 0x1fffff, R10, 0xf8, !PT ;  /* 0x001fffff03117812 */ /* 0x000fe200078ef80a */
[----:B------:R-:W-:Y:S01]  /*0520*/  IMAD.MOV.U32 R18, RZ, RZ, 0x7666b560 ;  /* 0x7666b560ff127424 */ /* 0x000fe200078e00ff */
[----:B------:R-:W-:Y:S01]  /*0530*/  MOV R10, 0x89cb27a0 ;  /* 0x89cb27a0000a7802 */ /* 0x000fe20000000f00 */
[----:B------:R-:W-:Y:S01]  /*0540*/  IMAD R12, R12, -0x64796260, RZ ;  /* 0x9b869da00c0c7824 */ /* 0x000fe200078e02ff */
[----:B------:R-:W-:Y:S01]  /*0550*/  LOP3.LUT R5, R5, 0x7ffffff, RZ, 0xc0, !PT ;  /* 0x07ffffff05057812 */ /* 0x000fe200078ec0ff */
[C---:B------:R-:W-:Y:S01]  /*0560*/  IMAD.WIDE.U32 R18, R11.reuse, -0x64796260, R18 ;  /* 0x9b869da00b127825 */ /* 0x040fe200078e0012 */
[----:B------:R-:W0:Y:S03]  /*0570*/  I2F.F64.U64 R16, R16 ;  /* 0x0000001000107312 */ /* 0x000e260000301800 */
[----:B------:R-:W-:Y:S01]  /*0580*/  IMAD R13, R11, 0x21a2d7d4, R12 ;  /* 0x21a2d7d40b0d7824 */ /* 0x000fe200078e020c */
[----:B---3--:R-:W-:Y:S01]  /*0590*/  LOP3.LUT R26, R5, 0xf8000000, R18, 0xf8, !PT ;  /* 0xf8000000051a7812 */ /* 0x008fe200078ef812 */
[----:B------:R-:W-:-:S04]  /*05a0*/  IMAD.WIDE.U32 R14, R11, 0x3278df91, R14 ;  /* 0x3278df910b0e7825 */ /* 0x000fc800078e000e */
[----:B------:R-:W-:Y:S02]  /*05b0*/  IMAD R3, R11, -0x18d84098, R0 ;  /* 0xe727bf680b037824 */ /* 0x000fe400078e0200 */
[----:B------:R-:W-:Y:S02]  /*05c0*/  IMAD.IADD R0, R19, 0x1, R13 ;  /* 0x0000000113007824 */ /* 0x000fe400078e020d */
[----:B------:R-:W-:Y:S02]  /*05d0*/  IMAD.MOV.U32 R11, RZ, RZ, 0x2501550a ;  /* 0x2501550aff0b7424 */ /* 0x000fe400078e00ff */
[----:B------:R-:W-:Y:S01]  /*05e0*/  IMAD.IADD R3, R15, 0x1, R3 ;  /* 0x000000010f037824 */ /* 0x000fe200078e0203 */
[----:B------:R-:W-:Y:S01]  /*05f0*/  LOP3.LUT R27, R0, 0x1fffff, RZ, 0xc0, !PT ;  /* 0x001fffff001b7812 */ /* 0x000fe200078ec0ff */
[----:B------:R-:W-:Y:S02]  /*0600*/  IMAD R7, R7, -0x5ea76960, RZ ;  /* 0xa15896a007077824 */ /* 0x000fe400078e02ff */
[----:B------:R-:W-:Y:S01]  /*0610*/  IMAD.WIDE.U32 R18, R6, -0x5ea76960, R10 ;  /* 0xa15896a006127825 */ /* 0x000fe200078e000a */
[----:B0-----:R-:W-:Y:S01]  /*0620*/  DMUL R10, R16, 1.1102230246251565404e-16 ;  /* 0x3ca00000100a7828 */ /* 0x001fe20000000000 */
[----:B------:R-:W-:Y:S01]  /*0630*/  SHF.R.U64 R3, R14, 0x15, R3 ;  /* 0x000000150e037819 */ /* 0x000fe20000001203 */
[----:B------:R-:W0:Y:S01]  /*0640*/  I2F.F64.U64 R26, R26 ;  /* 0x0000001a001a7312 */ /* 0x000e220000301800 */
[----:B------:R-:W-:-:S02]  /*0650*/  IMAD R5, R6, 0x181a9317, R7 ;  /* 0x181a931706057824 */ /* 0x000fc400078e0207 */
[----:B------:R-:W-:Y:S01]  /*0660*/  HFMA2 R7, -RZ, RZ, 30560, 22336 ;  /* 0x77767574ff077431 */ /* 0x000fe200000001ff */
[----:B------:R-:W-:Y:S01]  /*0670*/  LOP3.LUT R3, R3, 0x7ffffff, RZ, 0xc0, !PT ;  /* 0x07ffffff03037812 */ /* 0x000fe200078ec0ff */
[----:B------:R-:W-:Y:S01]  /*0680*/  IMAD.MOV.U32 R6, RZ, RZ, 0x73727170 ;  /* 0x73727170ff067424 */ /* 0x000fe200078e00ff */
[----:B------:R-:W-:Y:S01]  /*0690*/  MOV R17, 0x87868584 ;  /* 0x8786858400117802 */ /* 0x000fe20000000f00 */
[----:B------:R-:W-:Y:S01]  /*06a0*/  IMAD.IADD R0, R19, 0x1, R5 ;  /* 0x0000000113007824 */ /* 0x000fe200078e0205 */
[----:B------:R-:W-:Y:S01]  /*06b0*/  DMUL R14, R10, 256 ;  /* 0x407000000a0e7828 */ /* 0x000fe20000000000 */
[----:B------:R-:W-:Y:S01]  /*06c0*/  IMAD.MOV.U32 R12, RZ, RZ, 0x7b7a7978 ;  /* 0x7b7a7978ff0c7424 */ /* 0x000fe200078e00ff */
[----:B------:R-:W-:Y:S01]  /*06d0*/  LOP3.LUT R10, R3, 0xf8000000, R18, 0xf8, !PT ;  /* 0xf8000000030a7812 */ /* 0x000fe200078ef812 */
[----:B------:R0:W-:Y:S01]  /*06e0*/  STL.64 [R1+0x70], R6 ;  /* 0x0000700601007387 */ /* 0x0001e20000100a00 */
[----:B------:R-:W-:Y:S01]  /*06f0*/  LOP3.LUT R11, R0, 0x1fffff, RZ, 0xc0, !PT ;  /* 0x001fffff000b7812 */ /* 0x000fe200078ec0ff */
[----:B------:R-:W-:Y:S01]  /*0700*/  IMAD.MOV.U32 R13, RZ, RZ, 0x7f7e7d7c ;  /* 0x7f7e7d7cff0d7424 */ /* 0x000fe200078e00ff */
[----:B------:R-:W-:Y:S01]  /*0710*/  MOV R0, RZ ;  /* 0x000000ff00007202 */ /* 0x000fe20000000f00 */
[----:B------:R-:W-:Y:S01]  /*0720*/  IMAD.MOV.U32 R21, RZ, RZ, 0x4f4e4d4c ;  /* 0x4f4e4d4cff157424 */ /* 0x000fe200078e00ff */
[----:B------:R1:W3:Y:S01]  /*0730*/  I2F.F64.U64 R30, R10 ;  /* 0x0000000a001e7312 */ /* 0x0002e20000301800 */
[----:B------:R-:W-:Y:S01]  /*0740*/  IMAD.MOV.U32 R16, RZ, RZ, -0x7c7d7e80 ;  /* 0x83828180ff107424 */ /* 0x000fe200078e00ff */
[----:B------:R4:W-:Y:S01]  /*0750*/  STL.64 [R1+0x78], R12 ;  /* 0x0000780c01007387 */ /* 0x0009e20000100a00 */
[----:B------:R-:W-:-:S02]  /*0760*/  IMAD.MOV.U32 R24, RZ, RZ, 0x5b5a5958 ;  /* 0x5b5a5958ff187424 */ /* 0x000fc400078e00ff */
[----:B------:R-:W-:Y:S01]  /*0770*/  IMAD.MOV.U32 R25, RZ, RZ, 0x5f5e5d5c ;  /* 0x5f5e5d5cff197424 */ /* 0x000fe200078e00ff */
[----:B------:R5:W-:Y:S01]  /*0780*/  STL.64 [R1+0x48], R20 ;  /* 0x0000481401007387 */ /* 0x000be20000100a00 */
[----:B0-----:R-:W-:Y:S01]  /*0790*/  DMUL R6, R26, 1.1102230246251565404e-16 ;  /* 0x3ca000001a067828 */ /* 0x001fe20000000000 */
[----:B------:R-:W-:Y:S01]  /*07a0*/  IMAD.MOV.U32 R18, RZ, RZ, -0x74757678 ;  /* 0x8b8a8988ff127424 */ /* 0x000fe200078e00ff */
[----:B------:R-:W-:Y:S01]  /*07b0*/  F2F.F32.F64 R14, R14 ;  /* 0x0000000e000e7310 */ /* 0x000fe20000301000 */
[----:B------:R-:W-:Y:S01]  /*07c0*/  IMAD.MOV.U32 R19, RZ, RZ, -0x70717274 ;  /* 0x8f8e8d8cff137424 */ /* 0x000fe200078e00ff */
[----:B------:R0:W-:Y:S01]  /*07d0*/  STL.64 [R1+0x80], R16 ;  /* 0x0000801001007387 */ /* 0x0001e20000100a00 */
[----:B------:R-:W-:Y:S01]  /*07e0*/  IMAD.MOV.U32 R28, RZ, RZ, -0x44454648 ;  /* 0xbbbab9b8ff1c7424 */ /* 0x000fe200078e00ff */
[----:B-1----:R-:W-:Y:S01]  /*07f0*/  MOV R10, 0xb3b2b1b0 ;  /* 0xb3b2b1b0000a7802 */ /* 0x002fe20000000f00 */
[----:B------:R-:W-:Y:S01]  /*0800*/  IMAD.MOV.U32 R29, RZ, RZ, -0x40414244 ;  /* 0xbfbebdbcff1d7424 */ /* 0x000fe200078e00ff */
[----:B----4-:R-:W-:Y:S01]  /*0810*/  DMUL R12, R6, 256 ;  /* 0x40700000060c7828 */ /* 0x010fe20000000000 */
[----:B------:R1:W-:Y:S01]  /*0820*/  STL.64 [R1+0x58], R24 ;  /* 0x0000581801007387 */ /* 0x0003e20000100a00 */
[----:B---3--:R-:W-:Y:S01]  /*0830*/  DMUL R6, R30, 1.1102230246251565404e-16 ;  /* 0x3ca000001e067828 */ /* 0x008fe20000000000 */
[----:B-----5:R-:W-:-:S02]  /*0840*/  IMAD.MOV.U32 R20, RZ, RZ, 0x6b6a6968 ;  /* 0x6b6a6968ff147424 */ /* 0x020fc400078e00ff */
[----:B------:R-:W-:Y:S01]  /*0850*/  IMAD.MOV.U32 R21, RZ, RZ, 0x6f6e6d6c ;  /* 0x6f6e6d6cff157424 */ /* 0x000fe200078e00ff */
[----:B------:R3:W-:Y:S01]  /*0860*/  STL.64 [R1+0x88], R18 ;  /* 0x0000881201007387 */ /* 0x0007e20000100a00 */
[----:B------:R-:W-:Y:S01]  /*0870*/  IMAD.MOV.U32 R26, RZ, RZ, -0x54555658 ;  /* 0xabaaa9a8ff1a7424 */ /* 0x000fe200078e00ff */
[----:B0-----:R-:W-:Y:S01]  /*0880*/  MOV R16, 0xa3a2a1a0 ;  /* 0xa3a2a1a000107802 */ /* 0x001fe20000000f00 */
[----:B------:R-:W-:Y:S01]  /*0890*/  IMAD.MOV.U32 R17, RZ, RZ, -0x58595a5c ;  /* 0xa7a6a5a4ff117424 */ /* 0x000fe200078e00ff */
[----:B------:R-:W-:Y:S01]  /*08a0*/  DMUL R6, R6, 256 ;  /* 0x4070000006067828 */ /* 0x000fe20000000000 */
[----:B------:R-:W-:Y:S01]  /*08b0*/  F2F.F32.F64 R12, R12 ;  /* 0x0000000c000c7310 */ /* 0x000fe20000301000 */
[----:B------:R0:W-:Y:S01]  /*08c0*/  STL.64 [R1+0x68], R20 ;  /* 0x0000681401007387 */ /* 0x0001e20000100a00 */
[----:B-1----:R-:W-:Y:S02]  /*08d0*/  IMAD.MOV.U32 R24, RZ, RZ, -0x64656668 ;  /* 0x9b9a9998ff187424 */ /* 0x002fe400078e00ff */
[----:B------:R-:W-:Y:S01]  /*08e0*/  IMAD.MOV.U32 R25, RZ, RZ, -0x60616264 ;  /* 0x9f9e9d9cff197424 */ /* 0x000fe200078e00ff */
[----:B------:R1:W-:Y:S01]  /*08f0*/  STL.64 [R1+0xa0], R16 ;  /* 0x0000a01001007387 */ /* 0x0003e20000100a00 */
[----:B------:R-:W-:Y:S01]  /*0900*/  IMAD.MOV.U32 R27, RZ, RZ, -0x50515254 ;  /* 0xafaeadacff1b7424 */ /* 0x000fe200078e00ff */
[----:B---3--:R-:W-:Y:S01]  /*0910*/  MOV R18, 0xc3c2c1c0 ;  /* 0xc3c2c1c000127802 */ /* 0x008fe20000000f00 */
[----:B------:R3:W4:Y:S01]  /*0920*/  F2F.F32.F64 R13, R6 ;  /* 0x00000006000d7310 */ /* 0x0007220000301000 */
[----:B------:R-:W-:Y:S01]  /*0930*/  IMAD.MOV.U32 R19, RZ, RZ, -0x38393a3c ;  /* 0xc7c6c5c4ff137424 */ /* 0x000fe200078e00ff */
[----:B------:R5:W-:Y:S01]  /*0940*/  STL.64 [R1+0xb8], R28 ;  /* 0x0000b81c01007387 */ /* 0x000be20000100a00 */
[----:B------:R-:W-:Y:S01]  /*0950*/  IMAD.MOV.U32 R30, RZ, RZ, -0x14151618 ;  /* 0xebeae9e8ff1e7424 */ /* 0x000fe200078e00ff */
[----:B0-----:R-:W-:Y:S01]  /*0960*/  MOV R20, 0x93929190 ;  /* 0x9392919000147802 */ /* 0x001fe20000000f00 */
[----:B------:R-:W-:Y:S01]  /*0970*/  IMAD.MOV.U32 R21, RZ, RZ, -0x68696a6c ;  /* 0x97969594ff157424 */ /* 0x000fe200078e00ff */
[----:B------:R0:W-:Y:S01]  /*0980*/  STL.64 [R1+0x98], R24 ;  /* 0x0000981801007387 */ /* 0x0001e20000100a00 */
[----:B------:R-:W-:-:S02]  /*0990*/  IMAD.MOV.U32 R31, RZ, RZ, -0x10111214 ;  /* 0xefeeedecff1f7424 */ /* 0x000fc400078e00ff */
[----:B-1----:R-:W-:Y:S02]  /*09a0*/  HFMA2 R16, -RZ, RZ, -62.5625, -46.5 ;  /* 0xd3d2d1d0ff107431 */ /* 0x002fe400000001ff */
[----:B------:R-:W-:Y:S01]  /*09b0*/  IMAD.MOV.U32 R17, RZ, RZ, -0x28292a2c ;  /* 0xd7d6d5d4ff117424 */ /* 0x000fe200078e00ff */
[----:B------:R1:W-:Y:S01]  /*09c0*/  STL.64 [R1+0x90], R20 ;  /* 0x0000901401007387 */ /* 0x0003e20000100a00 */
[----:B---3--:R-:W3:Y:S01]  /*09d0*/  LDC R6, c[0x0][0x2f8] ;  /* 0x0000be00ff067b82 */ /* 0x008ee20000000800 */
[----:B------:R-:W-:Y:S02]  /*09e0*/  IMAD.MOV.U32 R11, RZ, RZ, -0x48494a4c ;  /* 0xb7b6b5b4ff0b7424 */ /* 0x000fe400078e00ff */
[----:B-----5:R-:W-:Y:S01]  /*09f0*/  HFMA2 R28, -RZ, RZ, -16272, -12160 ;  /* 0xf3f2f1f0ff1c7431 */ /* 0x020fe200000001ff */
[----:B------:R5:W-:Y:S01]  /*0a00*/  STL.64 [R1+0xa8], R26 ;  /* 0x0000a81a01007387 */ /* 0x000be20000100a00 */
[----:B------:R-:W-:-:S03]  /*0a10*/  IMAD.MOV.U32 R29, RZ, RZ, -0x8090a0c ;  /* 0xf7f6f5f4ff1d7424 */ /* 0x000fc600078e00ff */
[----:B------:R2:W-:Y:S01]  /*0a20*/  STL.64 [R1+0xc0], R18 ;  /* 0x0000c01201007387 */ /* 0x0005e20000100a00 */
[----:B0-----:R-:W-:Y:S02]  /*0a30*/  IMAD.MOV.U32 R24, RZ, RZ, -0x24252628 ;  /* 0xdbdad9d8ff187424 */ /* 0x001fe400078e00ff */
[----:B------:R-:W-:Y:S01]  /*0a40*/  IMAD.MOV.U32 R25, RZ, RZ, -0x20212224 ;  /* 0xdfdedddcff197424 */ /* 0x000fe200078e00ff */
[----:B------:R-:W-:Y:S01]  /*0a50*/  STL.64 [R1+0xd0], R16 ;  /* 0x0000d01001007387 */ /* 0x000fe20000100a00 */
[----:B-1----:R-:W-:Y:S02]  /*0a60*/  IMAD.MOV.U32 R20, RZ, RZ, -0x34353638 ;  /* 0xcbcac9c8ff147424 */ /* 0x002fe400078e00ff */
[----:B------:R-:W-:Y:S01]  /*0a70*/  IMAD.MOV.U32 R21, RZ, RZ, -0x30313234 ;  /* 0xcfcecdccff157424 */ /* 0x000fe200078e00ff */
[----:B-----5:R-:W-:Y:S01]  /*0a80*/  MOV R26, 0xe3e2e1e0 ;  /* 0xe3e2e1e0001a7802 */ /* 0x020fe20000000f00 */
[----:B------:R-:W-:Y:S01]  /*0a90*/  IMAD.MOV.U32 R27, RZ, RZ, -0x18191a1c ;  /* 0xe7e6e5e4ff1b7424 */ /* 0x000fe200078e00ff */
[----:B------:R-:W-:Y:S01]  /*0aa0*/  STL.64 [R1+0xd8], R24 ;  /* 0x0000d81801007387 */ /* 0x000fe20000100a00 */
[----:B--2---:R-:W-:-:S02]  /*0ab0*/  IMAD.MOV.U32 R18, RZ, RZ, -0x4050608 ;  /* 0xfbfaf9f8ff127424 */ /* 0x004fc400078e00ff */
[----:B------:R-:W-:Y:S01]  /*0ac0*/  IMAD.MOV.U32 R19, RZ, RZ, -0x10204 ;  /* 0xfffefdfcff137424 */ /* 0x000fe200078e00ff */
[----:B------:R-:W-:Y:S04]  /*0ad0*/  STL.64 [R1+0xc8], R20 ;  /* 0x0000c81401007387 */ /* 0x000fe80000100a00 */
[----:B------:R-:W-:Y:S04]  /*0ae0*/  STL.64 [R1+0xe0], R26 ;  /* 0x0000e01a01007387 */ /* 0x000fe80000100a00 */
[----:B------:R-:W-:Y:S04]  /*0af0*/  STL.64 [R1+0xe8], R30 ;  /* 0x0000e81e01007387 */ /* 0x000fe80000100a00 */
[----:B------:R-:W-:Y:S04]  /*0b00*/  STL.64 [R1+0xf0], R28 ;  /* 0x0000f01c01007387 */ /* 0x000fe80000100a00 */
[----:B------:R-:W-:Y:S04]  /*0b10*/  STL.64 [R1+0xf8], R18 ;  /* 0x0000f81201007387 */ /* 0x000fe80000100a00 */
[----:B----4-:R-:W-:Y:S04]  /*0b20*/  STL.64 [R1+0x100], R12 ;  /* 0x0001000c01007387 */ /* 0x010fe80000100a00 */
[----:B------:R-:W-:Y:S04]  /*0b30*/  STL [R1+0x108], R14 ;  /* 0x0001080e01007387 */ /* 0x000fe80000100800 */
[----:B------:R0:W-:Y:S02]  /*0b40*/  STL.64 [R1+0xb0], R10 ;  /* 0x0000b00a01007387 */ /* 0x0001e40000100a00 */
[----:B0-----:R-:W-:-:S02]  /*0b50*/  IMAD.MOV.U32 R10, RZ, RZ, 0xb ;  /* 0x0000000bff0a7424 */ /* 0x001fc400078e00ff */
[----:B---3--:R-:W-:-:S07]  /*0b60*/  IMAD.MOV.U32 R11, RZ, RZ, 0x0 ;  /* 0x00000000ff0b7424 */ /* 0x008fce00078e00ff */
.L_x_4:
[C---:B0-----:R-:W-:Y:S02]  /*0b70*/  IADD3 R14, PT, PT, -R0.reuse, 0x100, RZ ;  /* 0x00000100000e7810 */ /* 0x041fe40007ffe1ff */
[----:B------:R-:W-:-:S04]  /*0b80*/  IADD3 R25, PT, PT, -R0, 0xff, RZ ;  /* 0x000000ff00197810 */ /* 0x000fc80007ffe1ff */
[----:B------:R-:W-:-:S13]  /*0b90*/  LOP3.LUT P0, RZ, R14, R25, RZ, 0xc0, !PT ;  /* 0x000000190eff7212 */ /* 0x000fda000780c0ff */
[----:B------:R-:W-:Y:S05]  /*0ba0*/  @P0 BRA `(.L_x_0) ;  /* 0x0000000000340947 */ /* 0x000fea0003800000 */
[----:B------:R-:W-:Y:S02]  /*0bb0*/  IMAD R23, R23, -0x21131993, RZ ;  /* 0xdeece66d17177824 */ /* 0x000fe400078e02ff */
[----:B------:R-:W-:-:S04]  /*0bc0*/  IMAD.WIDE.U32 R12, R4, -0x21131993, R10 ;  /* 0xdeece66d040c7825 */ /* 0x000fc800078e000a */
[----:B------:R-:W-:Y:S02]  /*0bd0*/  IMAD R21, R4, 0x5, R23 ;  /* 0x0000000504157824 */ /* 0x000fe400078e0217 */
[----:B------:R-:W-:Y:S02]  /*0be0*/  IMAD.MOV.U32 R19, RZ, RZ, R12 ;  /* 0x000000ffff137224 */ /* 0x000fe400078e000c */
[----:B------:R-:W-:-:S05]  /*0bf0*/  IMAD.IADD R21, R13, 0x1, R21 ;  /* 0x000000010d157824 */ /* 0x000fca00078e0215 */
[----:B------:R-:W-:-:S04]  /*0c00*/  LOP3.LUT R21, R21, 0xffff, RZ, 0xc0, !PT ;  /* 0x0000ffff15157812 */ /* 0x000fc800078ec0ff */
[--C-:B------:R-:W-:Y:S02]  /*0c10*/  SHF.R.U32.HI R3, RZ, 0x11, R21.reuse ;  /* 0x00000011ff037819 */ /* 0x100fe40000011615 */
[----:B------:R-:W-:-:S03]  /*0c20*/  SHF.R.U64 R4, R12, 0x11, R21 ;  /* 0x000000110c047819 */ /* 0x000fc60000001215 */
[-C--:B------:R-:W-:Y:S02]  /*0c30*/  IMAD R3, R3, R14.reuse, RZ ;  /* 0x0000000e03037224 */ /* 0x080fe400078e02ff */
[----:B------:R-:W-:-:S05]  /*0c40*/  IMAD.WIDE.U32 R4, R4, R14, RZ ;  /* 0x0000000e04047225 */ /* 0x000fca00078e00ff */
[----:B------:R-:W-:-:S04]  /*0c50*/  IADD3 R3, PT, PT, R5, R3, RZ ;  /* 0x0000000305037210 */ /* 0x000fc80007ffe0ff */
[----:B------:R-:W-:Y:S01]  /*0c60*/  SHF.R.U64 R3, R4, 0x1f, R3 ;  /* 0x0000001f04037819 */ /* 0x000fe20000001203 */
[----:B------:R-:W-:Y:S06]  /*0c70*/  BRA `(.L_x_1) ;  /* 0x0000000000607947 */ /* 0x000fec0003800000 */
.L_x_0:
[----:B------:R-:W0:Y:S01]  /*0c80*/  I2F.U32.RP R3, R14 ;  /* 0x0000000e00037306 */ /* 0x000e220000209000 */
[----:B------:R-:W-:Y:S01]  /*0c90*/  IMAD R23, R23, -0x21131993, RZ ;  /* 0xdeece66d17177824 */ /* 0x000fe200078e02ff */
[----:B------:R-:W-:Y:S01]  /*0ca0*/  ISETP.NE.U32.AND P1, PT, R14, RZ, PT ;  /* 0x000000ff0e00720c */ /* 0x000fe20003f25070 */
[----:B------:R-:W-:Y:S02]  /*0cb0*/  IMAD.MOV R7, RZ, RZ, -R14 ;  /* 0x000000ffff077224 */ /* 0x000fe400078e0a0e */
[C---:B------:R-:W-:Y:S02]  /*0cc0*/  IMAD R23, R4.reuse, 0x5, R23 ;  /* 0x0000000504177824 */ /* 0x040fe400078e0217 */
[----:B------:R-:W-:-:S04]  /*0cd0*/  IMAD.WIDE.U32 R4, R4, -0x21131993, R10 ;  /* 0xdeece66d04047825 */ /* 0x000fc800078e000a */
[----:B------:R-:W-:Y:S01]  /*0ce0*/  IMAD.MOV.U32 R19, RZ, RZ, R4 ;  /* 0x000000ffff137224 */ /* 0x000fe200078e0004 */
[----:B------:R-:W-:Y:S01]  /*0cf0*/  IADD3 R23, PT, PT, R5, R23, RZ ;  /* 0x0000001705177210 */ /* 0x000fe20007ffe0ff */
[----:B0-----:R-:W0:Y:S03]  /*0d00*/  MUFU.RCP R3, R3 ;  /* 0x0000000300037308 */ /* 0x001e260000001000 */
[----:B------:R-:W-:Y:S01]  /*0d10*/  LOP3.LUT R21, R23, 0xffff, RZ, 0xc0, !PT ;  /* 0x0000ffff17157812 */ /* 0x000fe200078ec0ff */
[----:B0-----:R-:W-:-:S04]  /*0d20*/  VIADD R12, R3, 0xffffffe ;  /* 0x0ffffffe030c7836 */ /* 0x001fc80000000000 */
[----:B------:R0:W1:Y:S02]  /*0d30*/  F2I.FTZ.U32.TRUNC.NTZ R13, R12 ;  /* 0x0000000c000d7305 */ /* 0x000064000021f000 */
[----:B0-----:R-:W-:Y:S02]  /*0d40*/  IMAD.MOV.U32 R12, RZ, RZ, RZ ;  /* 0x000000ffff0c7224 */ /* 0x001fe400078e00ff */
[----:B-1----:R-:W-:-:S04]  /*0d50*/  IMAD R5, R7, R13, RZ ;  /* 0x0000000d07057224 */ /* 0x002fc800078e02ff */
[----:B------:R-:W-:Y:S01]  /*0d60*/  IMAD.HI.U32 R13, R13, R5, R12 ;  /* 0x000000050d0d7227 */ /* 0x000fe200078e000c */
[----:B------:R-:W-:-:S05]  /*0d70*/  SHF.R.U64 R12, R4, 0x11, R21 ;  /* 0x00000011040c7819 */ /* 0x000fca0000001215 */
[----:B------:R-:W-:-:S04]  /*0d80*/  IMAD.HI.U32 R13, R13, R12, RZ ;  /* 0x0000000c0d0d7227 */ /* 0x000fc800078e00ff */
[----:B------:R-:W-:-:S04]  /*0d90*/  IMAD.MOV R13, RZ, RZ, -R13 ;  /* 0x000000ffff0d7224 */ /* 0x000fc800078e0a0d */
[----:B------:R-:W-:-:S05]  /*0da0*/  IMAD R3, R14, R13, R12 ;  /* 0x0000000d0e037224 */ /* 0x000fca00078e020c */
[----:B------:R-:W-:-:S13]  /*0db0*/  ISETP.GE.U32.AND P0, PT, R3, R14, PT ;  /* 0x0000000e0300720c */ /* 0x000fda0003f06070 */
[----:B------:R-:W-:-:S05]  /*0dc0*/  @P0 IMAD.IADD R3, R3, 0x1, -R14 ;  /* 0x0000000103030824 */ /* 0x000fca00078e0a0e */
[----:B------:R-:W-:-:S13]  /*0dd0*/  ISETP.GE.U32.AND P0, PT, R3, R14, PT ;  /* 0x0000000e0300720c */ /* 0x000fda0003f06070 */
[----:B------:R-:W-:Y:S02]  /*0de0*/  @P0 IADD3 R3, PT, PT, -R14, R3, RZ ;  /* 0x000000030e030210 */ /* 0x000fe40007ffe1ff */
[----:B------:R-:W-:-:S07]  /*0df0*/  @!P1 LOP3.LUT R3, RZ, R14, RZ, 0x33, !PT ;  /* 0x0000000eff039212 */ /* 0x000fce00078e33ff */
.L_x_1:
[C-C-:B------:R-:W-:Y:S01]  /*0e00*/  IADD3 R20, PT, PT, R1.reuse, R3, R0.reuse ;  /* 0x0000000301147210 */ /* 0x140fe20007ffe000 */
[----:B------:R-:W-:-:S04]  /*0e10*/  IMAD.IADD R3, R1, 0x1, R0 ;  /* 0x0000000101037824 */ /* 0x000fc800078e0200 */
[----:B------:R-:W2:Y:S04]  /*0e20*/  LDL.U8 R14, [R20] ;  /* 0x00000000140e7983 */ /* 0x000ea80000100000 */
[----:B------:R-:W3:Y:S01]  /*0e30*/  LDL.U8 R7, [R3] ;  /* 0x0000000003077983 */ /* 0x000ee20000100000 */
[----:B------:R-:W0:Y:S01]  /*0e40*/  I2F.U32.RP R15, R25 ;  /* 0x00000019000f7306 */ /* 0x000e220000209000 */
[----:B------:R-:W-:Y:S01]  /*0e50*/  IMAD R16, R21, -0x21131993, RZ ;  /* 0xdeece66d15107824 */ /* 0x000fe200078e02ff */
[----:B------:R-:W-:Y:S01]  /*0e60*/  IADD3 R23, PT, PT, RZ, -R25, RZ ;  /* 0x80000019ff177210 */ /* 0x000fe20007ffe0ff */
[----:B------:R-:W-:Y:S01]  /*0e70*/  IMAD.WIDE.U32 R4, R19, -0x21131993, R10 ;  /* 0xdeece66d13047825 */ /* 0x000fe200078e000a */
[----:B------:R-:W-:-:S03]  /*0e80*/  ISETP.NE.U32.AND P1, PT, R25, RZ, PT ;  /* 0x000000ff1900720c */ /* 0x000fc60003f25070 */
[----:B------:R-:W-:-:S04]  /*0e90*/  IMAD R17, R19, 0x5, R16 ;  /* 0x0000000513117824 */ /* 0x000fc800078e0210 */
[----:B------:R-:W-:Y:S01]  /*0ea0*/  IMAD.IADD R5, R5, 0x1, R17 ;  /* 0x0000000105057824 */ /* 0x000fe200078e0211 */
[----:B0-----:R-:W0:Y:S04]  /*0eb0*/  MUFU.RCP R15, R15 ;  /* 0x0000000f000f7308 */ /* 0x001e280000001000 */
[----:B------:R-:W-:-:S04]  /*0ec0*/  SHF.R.U64 R4, R4, 0x11, R5 ;  /* 0x0000001104047819 */ /* 0x000fc80000001205 */
[----:B------:R-:W-:Y:S01]  /*0ed0*/  LOP3.LUT R4, R4, 0x7fffffff, RZ, 0xc0, !PT ;  /* 0x7fffffff04047812 */ /* 0x000fe200078ec0ff */
[----:B0-----:R-:W-:-:S04]  /*0ee0*/  VIADD R12, R15, 0xffffffe ;  /* 0x0ffffffe0f0c7836 */ /* 0x001fc80000000000 */
[----:B------:R0:W1:Y:S02]  /*0ef0*/  F2I.FTZ.U32.TRUNC.NTZ R13, R12 ;  /* 0x0000000c000d7305 */ /* 0x000064000021f000 */
[----:B0-----:R-:W-:Y:S02]  /*0f00*/  IMAD.MOV.U32 R12, RZ, RZ, RZ ;  /* 0x000000ffff0c7224 */ /* 0x001fe400078e00ff */
[----:B-1----:R-:W-:-:S04]  /*0f10*/  IMAD R17, R23, R13, RZ ;  /* 0x0000000d17117224 */ /* 0x002fc800078e02ff */
[----:B------:R-:W-:-:S06]  /*0f20*/  IMAD.HI.U32 R13, R13, R17, R12 ;  /* 0x000000110d0d7227 */ /* 0x000fcc00078e000c */
[----:B------:R-:W-:-:S04]  /*0f30*/  IMAD.HI.U32 R13, R13, R4, RZ ;  /* 0x000000040d0d7227 */ /* 0x000fc800078e00ff */
[----:B------:R-:W-:-:S04]  /*0f40*/  IMAD.MOV R13, RZ, RZ, -R13 ;  /* 0x000000ffff0d7224 */ /* 0x000fc800078e0a0d */
[----:B------:R-:W-:-:S05]  /*0f50*/  IMAD R4, R25, R13, R4 ;  /* 0x0000000d19047224 */ /* 0x000fca00078e0204 */
[----:B------:R-:W-:-:S13]  /*0f60*/  ISETP.GE.U32.AND P0, PT, R4, R25, PT ;  /* 0x000000190400720c */ /* 0x000fda0003f06070 */
[----:B------:R-:W-:-:S04]  /*0f70*/  @P0 IADD3 R4, PT, PT, -R25, R4, RZ ;  /* 0x0000000419040210 */ /* 0x000fc80007ffe1ff */
[----:B------:R-:W-:-:S13]  /*0f80*/  ISETP.GE.U32.AND P0, PT, R4, R25, PT ;  /* 0x000000190400720c */ /* 0x000fda0003f06070 */
[----:B------:R-:W-:Y:S01]  /*0f90*/  @P0 IMAD.IADD R4, R4, 0x1, -R25 ;  /* 0x0000000104040824 */ /* 0x000fe200078e0a19 */
[----:B------:R-:W-:-:S05]  /*0fa0*/  @!P1 LOP3.LUT R4, RZ, R25, RZ, 0x33, !PT ;  /* 0x00000019ff049212 */ /* 0x000fca00078e33ff */
[----:B------:R-:W-:Y:S01]  /*0fb0*/  IMAD.IADD R18, R4, 0x1, R3 ;  /* 0x0000000104127824 */ /* 0x000fe200078e0203 */
[----:B------:R-:W-:-:S04]  /*0fc0*/  IADD3 R22, PT, PT, -R0, 0xfe, RZ ;  /* 0x000000fe00167810 */ /* 0x000fc80007ffe1ff */
[----:B------:R-:W-:Y:S01]  /*0fd0*/  LOP3.LUT P1, RZ, R22, 0xfc, RZ, 0xc0, !PT ;  /* 0x000000fc16ff7812 */ /* 0x000fe2000782c0ff */
[----:B--2---:R-:W-:Y:S04]  /*0fe0*/  STL.U8 [R3], R14 ;  /* 0x0000000e03007387 */ /* 0x004fe80000100000 */
[----:B---3--:R0:W-:Y:S04]  /*0ff0*/  STL.U8 [R20], R7 ;  /* 0x0000000714007387 */ /* 0x0081e80000100000 */
[----:B------:R-:W2:Y:S04]  /*1000*/  LDL.U8 R16, [R18+0x1] ;  /* 0x0000010012107983 */ /* 0x000ea80000100000 */
[----:B------:R-:W3:Y:S01]  /*1010*/  LDL.U8 R15, [R3+0x1] ;  /* 0x00000100030f7983 */ /* 0x000ee20000100000 */
[----:B------:R-:W1:Y:S01]  /*1020*/  @P1 I2F.U32.RP R17, R22 ;  /* 0x0000001600111306 */ /* 0x000e620000209000 */
[----:B------:R-:W-:-:S02]  /*1030*/  HFMA2 R28, -RZ, RZ, -0.00101947784423828125, -1722 ;  /* 0x942de6baff1c7431 */ /* 0x000fc400000001ff */
[----:B------:R-:W-:Y:S01]  /*1040*/  IMAD R4, R21, -0x4b9ff597, RZ ;  /* 0xb4600a6915047824 */ /* 0x000fe200078e02ff */
[----:B------:R-:W-:Y:S01]  /*1050*/  PLOP3.LUT P2, PT, PT, PT, PT, 0x8, 0x80 ;  /* 0x000000000080781c */ /* 0x000fe20003f4e170 */
[----:B------:R-:W-:Y:S02]  /*1060*/  IMAD.MOV.U32 R29, RZ, RZ, 0x40 ;  /* 0x00000040ff1d7424 */ /* 0x000fe400078e00ff */
[C---:B0-----:R-:W-:Y:S02]  /*1070*/  IMAD R7, R19.reuse, 0x7760bb20, R4 ;  /* 0x7760bb2013077824 */ /* 0x041fe400078e0204 */
[----:B------:R-:W-:Y:S02]  /*1080*/  IMAD.MOV R21, RZ, RZ, -R22 ;  /* 0x000000ffff157224 */ /* 0x000fe400078e0a16 */
[----:B------:R-:W-:Y:S01]  /*1090*/  IMAD.WIDE.U32 R4, R19, -0x4b9ff597, R28 ;  /* 0xb4600a6913047825 */ /* 0x000fe200078e001c */
[----:B-1----:R-:W0:Y:S03]  /*10a0*/  @P1 MUFU.RCP R17, R17 ;  /* 0x0000001100111308 */ /* 0x002e260000001000 */
[----:B------:R-:W-:-:S02]  /*10b0*/  IMAD.IADD R19, R5, 0x1, R7 ;  /* 0x0000000105137824 */ /* 0x000fc400078e0207 */
[----:B0-----:R-:W-:-:S03]  /*10c0*/  @P1 VIADD R12, R17, 0xffffffe ;  /* 0x0ffffffe110c1836 */ /* 0x001fc60000000000 */
[----:B------:R-:W-:Y:S01]  /*10d0*/  LOP3.LUT R17, R19, 0xffff, RZ, 0xc0, !PT ;  /* 0x0000ffff13117812 */ /* 0x000fe200078ec0ff */
[----:B------:R0:W1:Y:S02]  /*10e0*/  @P1 F2I.FTZ.U32.TRUNC.NTZ R13, R12 ;  /* 0x0000000c000d1305 */ /* 0x000064000021f000 */
[----:B0-----:R-:W-:Y:S01]  /*10f0*/  @P1 MOV R12, RZ ;  /* 0x000000ff000c1202 */ /* 0x001fe20000000f00 */
[----:B-1----:R-:W-:-:S04]  /*1100*/  @P1 IMAD R7, R21, R13, RZ ;  /* 0x0000000d15071224 */ /* 0x002fc800078e02ff */
[----:B------:R-:W-:Y:S01]  /*1110*/  @P1 IMAD.HI.U32 R12, R13, R7, R12 ;  /* 0x000000070d0c1227 */ /* 0x000fe200078e000c */
[----:B------:R-:W-:-:S05]  /*1120*/  @P1 SHF.R.U64 R7, R4, 0x11, R17 ;  /* 0x0000001104071819 */ /* 0x000fca0000001211 */
[----:B------:R-:W-:-:S04]  /*1130*/  @P1 IMAD.HI.U32 R12, R12, R7, RZ ;  /* 0x000000070c0c1227 */ /* 0x000fc800078e00ff */
[----:B------:R-:W-:-:S04]  /*1140*/  @P1 IMAD.MOV R12, RZ, RZ, -R12 ;  /* 0x000000ffff0c1224 */ /* 0x000fc800078e0a0c */
[----:B------:R-:W-:-:S05]  /*1150*/  @P1 IMAD R7, R22, R12, R7 ;  /* 0x0000000c16071224 */ /* 0x000fca00078e0207 */
[----:B------:R-:W-:-:S04]  /*1160*/  @P1 ISETP.GE.U32.AND P0, PT, R7, R22, PT ;  /* 0x000000160700120c */ /* 0x000fc80003f06070 */
[----:B------:R-:W-:-:S13]  /*1170*/  @P1 PLOP3.LUT P2, PT, P0, PT, PT, 0x80, 0x8 ;  /* 0x000000000008181c */ /* 0x000fda000074f070 */
[----:B------:R-:W-:Y:S01]  /*1180*/  @P2 IMAD.IADD R7, R7, 0x1, -R22 ;  /* 0x0000000107072824 */ /* 0x000fe200078e0a16 */
[----:B------:R-:W-:-:S04]  /*1190*/  PLOP3.LUT P2, PT, PT, PT, PT, 0x8, 0x80 ;  /* 0x000000000080781c */ /* 0x000fc80003f4e170 */
[----:B------:R-:W-:-:S04]  /*11a0*/  @P1 ISETP.GE.U32.AND P0, PT, R7, R22, PT ;  /* 0x000000160700120c */ /* 0x000fc80003f06070 */
[----:B------:R-:W-:Y:S02]  /*11b0*/  @P1 PLOP3.LUT P2, PT, P0, PT, PT, 0x80, 0x8 ;  /* 0x000000000008181c */ /* 0x000fe4000074f070 */
[----:B------:R-:W-:-:S11]  /*11c0*/  ISETP.NE.U32.OR P0, PT, R22, RZ, !P1 ;  /* 0x000000ff1600720c */ /* 0x000fd60004f05470 */
[----:B------:R-:W-:Y:S02]  /*11d0*/  @P2 IMAD.IADD R7, R7, 0x1, -R22 ;  /* 0x0000000107072824 */ /* 0x000fe400078e0a16 */
[----:B------:R-:W-:Y:S02]  /*11e0*/  @!P0 LOP3.LUT R7, RZ, R22, RZ, 0x33, !PT ;  /* 0x00000016ff078212 */ /* 0x000fe400078e33ff */
[----:B------:R-:W-:-:S04]  /*11f0*/  @!P1 SHF.R.U32.HI R7, RZ, 0xf, R17 ;  /* 0x0000000fff079819 */ /* 0x000fc80000011611 */
[----:B------:R-:W-:Y:S01]  /*1200*/  IADD3 R14, PT, PT, R7, R3, RZ ;  /* 0x00000003070e7210 */ /* 0x000fe20007ffe0ff */
[----:B--2---:R0:W-:Y:S04]  /*1210*/  STL.U8 [R3+0x1], R16 ;  /* 0x0000011003007387 */ /* 0x0041e80000100000 */
[----:B---3--:R0:W-:Y:S04]  /*1220*/  STL.U8 [R18+0x1], R15 ;  /* 0x0000010f12007387 */ /* 0x0081e80000100000 */
[----:B------:R-:W2:Y:S04]  /*1230*/  LDL.U8 R12, [R14+0x2] ;  /* 0x000002000e0c7983 */ /* 0x000ea80000100000 */
[----:B------:R-:W3:Y:S01]  /*1240*/  LDL.U8 R7, [R3+0x2] ;  /* 0x0000020003077983 */ /* 0x000ee20000100000 */
[----:B------:R-:W-:-:S04]  /*1250*/  IADD3 R20, PT, PT, -R0, 0xfd, RZ ;  /* 0x000000fd00147810 */ /* 0x000fc80007ffe1ff */
[----:B------:R-:W-:Y:S01]  /*1260*/  LOP3.LUT P0, RZ, R20, 0xfc, RZ, 0xc0, !PT ;  /* 0x000000fc14ff7812 */ /* 0x000fe2000780c0ff */
[----:B--2---:R0:W-:Y:S04]  /*1270*/  STL.U8 [R3+0x2], R12 ;  /* 0x0000020c03007387 */ /* 0x0041e80000100000 */
[----:B---3--:R0:W-:Y:S08]  /*1280*/  STL.U8 [R14+0x2], R7 ;  /* 0x000002070e007387 */ /* 0x0081f00000100000 */
[----:B------:R-:W-:Y:S05]  /*1290*/  @!P0 BRA `(.L_x_2) ;  /* 0x0000000000608947 */ /* 0x000fea0003800000 */
[----:B0-----:R-:W0:Y:S01]  /*12a0*/  I2F.U32.RP R7, R20 ;  /* 0x0000001400077306 */ /* 0x001e220000209000 */
[----:B------:R-:W-:Y:S01]  /*12b0*/  IMAD R5, R19, -0x21131993, RZ ;  /* 0xdeece66d13057824 */ /* 0x000fe200078e02ff */
[----:B------:R-:W-:Y:S01]  /*12c0*/  ISETP.NE.U32.AND P1, PT, R20, RZ, PT ;  /* 0x000000ff1400720c */ /* 0x000fe20003f25070 */
[----:B------:R-:W-:Y:S02]  /*12d0*/  IMAD.MOV R15, RZ, RZ, -R20 ;  /* 0x000000ffff0f7224 */ /* 0x000fe400078e0a14 */
[C---:B------:R-:W-:Y:S02]  /*12e0*/  IMAD R23, R4.reuse, 0x5, R5 ;  /* 0x0000000504177824 */ /* 0x040fe400078e0205 */
[----:B------:R-:W-:-:S04]  /*12f0*/  IMAD.WIDE.U32 R4, R4, -0x21131993, R10 ;  /* 0xdeece66d04047825 */ /* 0x000fc800078e000a */
[----:B------:R-:W-:Y:S01]  /*1300*/  IMAD.IADD R23, R5, 0x1, R23 ;  /* 0x0000000105177824 */ /* 0x000fe200078e0217 */
[----:B0-----:R-:W0:Y:S04]  /*1310*/  MUFU.RCP R7, R7 ;  /* 0x0000000700077308 */ /* 0x001e280000001000 */
[----:B------:R-:W-:Y:S01]  /*1320*/  LOP3.LUT R23, R23, 0xffff, RZ, 0xc0, !PT ;  /* 0x0000ffff17177812 */ /* 0x000fe200078ec0ff */
[----:B0-----:R-:W-:-:S04]  /*1330*/  VIADD R12, R7, 0xffffffe ;  /* 0x0ffffffe070c7836 */ /* 0x001fc80000000000 */
[----:B------:R0:W1:Y:S02]  /*1340*/  F2I.FTZ.U32.TRUNC.NTZ R13, R12 ;  /* 0x0000000c000d7305 */ /* 0x000064000021f000 */
[----:B0-----:R-:W-:Y:S01]  /*1350*/  MOV R12, RZ ;  /* 0x000000ff000c7202 */ /* 0x001fe20000000f00 */
        /* <DEDUP_REMOVED lines=9> */
[----:B------:R-:W-:Y:S01]  /*13f0*/  @P0 IMAD.IADD R5, R5, 0x1, -R20 ;  /* 0x0000000105050824 */ /* 0x000fe200078e0a14 */
[----:B------:R-:W-:Y:S01]  /*1400*/  @!P1 LOP3.LUT R5, RZ, R20, RZ, 0x33, !PT ;  /* 0x00000014ff059212 */ /* 0x000fe200078e33ff */
[----:B------:R-:W-:Y:S06]  /*1410*/  BRA `(.L_x_3) ;  /* 0x00000000001c7947 */ /* 0x000fec0003800000 */
.L_x_2:
[----:B------:R-:W-:Y:S02]  /*1420*/  IMAD R19, R19, -0x21131993, RZ ;  /* 0xdeece66d13137824 */ /* 0x000fe400078e02ff */
[----:B0-----:R-:W-:-:S04]  /*1430*/  IMAD.WIDE.U32 R12, R4, -0x21131993, R10 ;  /* 0xdeece66d040c7825 */ /* 0x001fc800078e000a */
[----:B------:R-:W-:Y:S02]  /*1440*/  IMAD R19, R4, 0x5, R19 ;  /* 0x0000000504137824 */ /* 0x000fe400078e0213 */
[----:B------:R-:W-:Y:S02]  /*1450*/  IMAD.MOV.U32 R5, RZ, RZ, RZ ;  /* 0x000000ffff057224 */ /* 0x000fe400078e00ff */
[----:B------:R-:W-:Y:S01]  /*1460*/  IMAD.MOV.U32 R4, RZ, RZ, R12 ;  /* 0x000000ffff047224 */ /* 0x000fe200078e000c */
[----:B------:R-:W-:-:S04]  /*1470*/  IADD3 R19, PT, PT, R13, R19, RZ ;  /* 0x000000130d137210 */ /* 0x000fc80007ffe0ff */
[----:B------:R-:W-:-:S07]  /*1480*/  LOP3.LUT R23, R19, 0xffff, RZ, 0xc0, !PT ;  /* 0x0000ffff13177812 */ /* 0x000fce00078ec0ff */
.L_x_3:
[----:B------:R-:W-:Y:S02]  /*1490*/  IMAD.IADD R14, R5, 0x1, R3 ;  /* 0x00000001050e7824 */ /* 0x000fe400078e0203 */
[----:B------:R-:W2:Y:S04]  /*14a0*/  LDL.U8 R5, [R3+0x3] ;  /* 0x0000030003057983 */ /* 0x000ea80000100000 */
[----:B------:R-:W3:Y:S01]  /*14b0*/  LDL.U8 R12, [R14+0x3] ;  /* 0x000003000e0c7983 */ /* 0x000ee20000100000 */
[----:B------:R-:W-:-:S04]  /*14c0*/  IADD3 R0, PT, PT, R0, 0x4, RZ ;  /* 0x0000000400007810 */ /* 0x000fc80007ffe0ff */
[----:B------:R-:W-:Y:S01]  /*14d0*/  ISETP.NE.AND P0, PT, R0, 0x100, PT ;  /* 0x000001000000780c */ /* 0x000fe20003f05270 */
[----:B---3--:R0:W-:Y:S04]  /*14e0*/  STL.U8 [R3+0x3], R12 ;  /* 0x0000030c03007387 */ /* 0x0081e80000100000 */
[----:B--2---:R0:W-:Y:S08]  /*14f0*/  STL.U8 [R14+0x3], R5 ;  /* 0x000003050e007387 */ /* 0x0041f00000100000 */
[----:B------:R-:W-:Y:S05]  /*1500*/  @P0 BRA `(.L_x_4) ;  /* 0xfffffff400980947 */ /* 0x000fea000383ffff */
[----:B------:R-:W-:Y:S02]  /*1510*/  IMAD.MOV.U32 R10, RZ, RZ, 0x7060504 ;  /* 0x07060504ff0a7424 */ /* 0x000fe400078e00ff */
[----:B------:R-:W-:Y:S02]  /*1520*/  HFMA2 R21, -RZ, RZ, 0.224853515625, 0.162109375 ;  /* 0x33323130ff157431 */ /* 0x000fe400000001ff */
[----:B------:R-:W-:Y:S01]  /*1530*/  IMAD.MOV.U32 R11, RZ, RZ, 0xb0a0908 ;  /* 0x0b0a0908ff0b7424 */ /* 0x000fe200078e00ff */
[----:B------:R-:W-:Y:S01]  /*1540*/  MOV R17, 0x23222120 ;  /* 0x2322212000117802 */ /* 0x000fe20000000f00 */
[----:B0-----:R-:W-:Y:S02]  /*1550*/  IMAD R3, R23, 0x772c5f11, RZ ;  /* 0x772c5f1117037824 */ /* 0x001fe400078e02ff */
[----:B------:R-:W-:Y:S02]  /*1560*/  HFMA2 R13, -RZ, RZ, 0.00086307525634765625, 0.00061798095703125 ;  /* 0x13121110ff0d7431 */ /* 0x000fe400000001ff */
[----:B------:R-:W-:Y:S01]  /*1570*/  IMAD.MOV.U32 R18, RZ, RZ, 0x27262524 ;  /* 0x27262524ff127424 */ /* 0x000fe200078e00ff */
[----:B------:R0:W-:Y:S01]  /*1580*/  STL.64 [R1+0x110], R10 ;  /* 0x0001100a01007387 */ /* 0x0001e20000100a00 */
[----:B------:R-:W-:Y:S01]  /*1590*/  IMAD R3, R4, 0x530f32eb, R3 ;  /* 0x530f32eb04037824 */ /* 0x000fe200078e0203 */
[----:B------:R-:W-:Y:S01]  /*15a0*/  MOV R27, 0x43424140 ;  /* 0x43424140001b7802 */ /* 0x000fe20000000f00 */
[----:B------:R-:W-:-:S02]  /*15b0*/  IMAD.MOV.U32 R19, RZ, RZ, 0x2b2a2928 ;  /* 0x2b2a2928ff137424 */ /* 0x000fc400078e00ff */
[----:B------:R-:W-:Y:S02]  /*15c0*/  IMAD.MOV.U32 R14, RZ, RZ, 0x17161514 ;  /* 0x17161514ff0e7424 */ /* 0x000fe400078e00ff */
[----:B------:R-:W-:Y:S01]  /*15d0*/  IMAD.MOV.U32 R15, RZ, RZ, 0x1b1a1918 ;  /* 0x1b1a1918ff0f7424 */ /* 0x000fe200078e00ff */
[----:B------:R-:W-:Y:S01]  /*15e0*/  STL.64 [R1+0x130], R18 ;  /* 0x0001301201007387 */ /* 0x000fe20000100a00 */
[----:B------:R-:W-:Y:S02]  /*15f0*/  IMAD.MOV.U32 R16, RZ, RZ, 0x1f1e1d1c ;  /* 0x1f1e1d1cff107424 */ /* 0x000fe400078e00ff */
[----:B------:R-:W-:Y:S01]  /*1600*/  IMAD.MOV.U32 R20, RZ, RZ, 0x2f2e2d2c ;  /* 0x2f2e2d2cff147424 */ /* 0x000fe200078e00ff */
[----:B------:R-:W-:Y:S01]  /*1610*/  STL.64 [R1+0x120], R14 ;  /* 0x0001200e01007387 */ /* 0x000fe20000100a00 */
[----:B0-----:R-:W-:Y:S02]  /*1620*/  IMAD.MOV.U32 R10, RZ, RZ, 0x73c4cd04 ;  /* 0x73c4cd04ff0a7424 */ /* 0x001fe400078e00ff */
[----:B------:R-:W-:Y:S01]  /*1630*/  IMAD.MOV.U32 R11, RZ, RZ, -0x768ed2c8 ;  /* 0x89712d38ff0b7424 */ /* 0x000fe200078e00ff */
[----:B------:R0:W-:Y:S01]  /*1640*/  STL.64 [R1+0x128], R16 ;  /* 0x0001281001007387 */ /* 0x0001e20000100a00 */
[----:B------:R-:W-:-:S02]  /*1650*/  IMAD.MOV.U32 R24, RZ, RZ, 0x37363534 ;  /* 0x37363534ff187424 */ /* 0x000fc400078e00ff */
[----:B------:R-:W-:Y:S01]  /*1660*/  IMAD.WIDE.U32 R10, R4, 0x772c5f11, R10 ;  /* 0x772c5f11040a7825 */ /* 0x000fe200078e000a */
[----:B------:R1:W-:Y:S03]  /*1670*/  STL.64 [R1+0x138], R20 ;  /* 0x0001381401007387 */ /* 0x0003e60000100a00 */
[----:B------:R-:W-:Y:S02]  /*1680*/  IMAD.IADD R0, R11, 0x1, R3 ;  /* 0x000000010b007824 */ /* 0x000fe400078e0203 */
[----:B------:R-:W-:Y:S02]  /*1690*/  IMAD R3, R23, -0x5ea76960, RZ ;  /* 0xa15896a017037824 */ /* 0x000fe400078e02ff */
[----:B------:R-:W-:Y:S01]  /*16a0*/  IMAD.MOV.U32 R11, RZ, RZ, 0x2501550a ;  /* 0x2501550aff0b7424 */ /* 0x000fe200078e00ff */
[----:B------:R-:W-:Y:S01]  /*16b0*/  SHF.R.U64 R0, R10, 0x15, R0 ;  /* 0x000000150a007819 */ /* 0x000fe20000001200 */
[----:B------:R-:W-:-:S02]  /*16c0*/  HFMA2 R10, -RZ, RZ, -0.00017678737640380859375, 0.02978515625 ;  /* 0x89cb27a0ff0a7431 */ /* 0x000fc400000001ff */
[----:B------:R-:W-:Y:S01]  /*16d0*/  IMAD R3, R4, 0x181a9317, R3 ;  /* 0x181a931704037824 */ /* 0x000fe200078e0203 */
[----:B0-----:R-:W-:Y:S01]  /*16e0*/  MOV R17, 0x5b5a5958 ;  /* 0x5b5a595800117802 */ /* 0x001fe20000000f00 */
[----:B------:R-:W-:Y:S01]  /*16f0*/  IMAD.MOV.U32 R18, RZ, RZ, 0x5f5e5d5c ;  /* 0x5f5e5d5cff127424 */ /* 0x000fe200078e00ff */
[----:B------:R-:W-:Y:S01]  /*1700*/  LOP3.LUT R0, R0, 0x7ffffff, RZ, 0xc0, !PT ;  /* 0x07ffffff00007812 */ /* 0x000fe200078ec0ff */
[----:B------:R-:W-:Y:S02]  /*1710*/  IMAD.MOV.U32 R19, RZ, RZ, 0x63626160 ;  /* 0x63626160ff137424 */ /* 0x000fe400078e00ff */
[----:B------:R-:W-:Y:S02]  /*1720*/  IMAD.MOV.U32 R25, RZ, RZ, 0x3b3a3938 ;  /* 0x3b3a3938ff197424 */ /* 0x000fe400078e00ff */
[----:B------:R-:W-:Y:S01]  /*1730*/  IMAD.MOV.U32 R14, RZ, RZ, 0x4f4e4d4c ;  /* 0x4f4e4d4cff0e7424 */ /* 0x000fe200078e00ff */
[----:B------:R-:W-:Y:S01]  /*1740*/  STL.64 [R1+0x168], R18 ;  /* 0x0001681201007387 */ /* 0x000fe20000100a00 */
[----:B------:R-:W-:-:S03]  /*1750*/  IMAD.WIDE.U32 R10, R4, -0x5ea76960, R10 ;  /* 0xa15896a0040a7825 */ /* 0x000fc600078e000a */
[----:B------:R0:W-:Y:S01]  /*1760*/  STL.64 [R1+0x140], R24 ;  /* 0x0001401801007387 */ /* 0x0001e20000100a00 */
[----:B------:R-:W-:Y:S01]  /*1770*/  IMAD.MOV.U32 R15, RZ, RZ, 0x53525150 ;  /* 0x53525150ff0f7424 */ /* 0x000fe200078e00ff */
[----:B------:R-:W-:Y:S01]  /*1780*/  IADD3 R3, PT, PT, R11, R3, RZ ;  /* 0x000000030b037210 */ /* 0x000fe20007ffe0ff */
[----:B------:R-:W-:Y:S02]  /*1790*/  IMAD.MOV.U32 R16, RZ, RZ, 0x57565554 ;  /* 0x57565554ff107424 */ /* 0x000fe400078e00ff */
[----:B-1----:R-:W-:Y:S01]  /*17a0*/  IMAD.MOV.U32 R20, RZ, RZ, 0x67666564 ;  /* 0x67666564ff147424 */ /* 0x002fe200078e00ff */
[----:B------:R1:W-:Y:S01]  /*17b0*/  STL.64 [R1+0x158], R14 ;  /* 0x0001580e01007387 */ /* 0x0003e20000100a00 */
[----:B------:R-:W-:Y:S02]  /*17c0*/  IMAD.MOV.U32 R21, RZ, RZ, 0x6b6a6968 ;  /* 0x6b6a6968ff157424 */ /* 0x000fe400078e00ff */
[----:B------:R-:W-:Y:S01]  /*17d0*/  IMAD.MOV.U32 R12, RZ, RZ, 0xf0e0d0c ;  /* 0x0f0e0d0cff0c7424 */ /* 0x000fe200078e00ff */
[----:B------:R2:W-:Y:S01]  /*17e0*/  STL.64 [R1+0x160], R16 ;  /* 0x0001601001007387 */ /* 0x0005e20000100a00 */
[----:B------:R-:W-:Y:S01]  /*17f0*/  IMAD R11, R23, 0x3749a7f9, RZ ;  /* 0x3749a7f9170b7824 */ /* 0x000fe200078e02ff */
[----:B0-----:R-:W-:Y:S01]  /*1800*/  MOV R24, 0x6f6e6d6c ;  /* 0x6f6e6d6c00187802 */ /* 0x001fe20000000f00 */
[----:B------:R-:W-:Y:S01]  /*1810*/  IMAD.MOV.U32 R18, RZ, RZ, 0x7168255e ;  /* 0x7168255eff127424 */ /* 0x000fe200078e00ff */
[----:B------:R0:W-:Y:S01]  /*1820*/  STL.64 [R1+0x170], R20 ;  /* 0x0001701401007387 */ /* 0x0001e20000100a00 */
[----:B------:R-:W-:-:S02]  /*1830*/  IMAD.MOV.U32 R19, RZ, RZ, 0x699d1761 ;  /* 0x699d1761ff137424 */ /* 0x000fc400078e00ff */
[----:B------:R-:W-:Y:S01]  /*1840*/  IMAD.MOV.U32 R26, RZ, RZ, 0x3f3e3d3c ;  /* 0x3f3e3d3cff1a7424 */ /* 0x000fe200078e00ff */
[----:B-1----:R-:W-:Y:S01]  /*1850*/  LOP3.LUT R14, R0, 0xf8000000, R10, 0xf8, !PT ;  /* 0xf8000000000e7812 */ /* 0x002fe200078ef80a */
[----:B------:R-:W-:Y:S01]  /*1860*/  IMAD.MOV.U32 R25, RZ, RZ, 0x73727170 ;  /* 0x73727170ff197424 */ /* 0x000fe200078e00ff */
[----:B------:R1:W-:Y:S01]  /*1870*/  STL.64 [R1+0x118], R12 ;  /* 0x0001180c01007387 */ /* 0x0003e20000100a00 */
[----:B------:R-:W-:Y:S01]  /*1880*/  LOP3.LUT R15, R3, 0x1fffff, RZ, 0xc0, !PT ;  /* 0x001fffff030f7812 */ /* 0x000fe200078ec0ff */
[C---:B--2---:R-:W-:Y:S02]  /*1890*/  IMAD R17, R4.reuse, 0x2dae45d7, R11 ;  /* 0x2dae45d704117824 */ /* 0x044fe400078e020b */
[----:B------:R-:W-:Y:S01]  /*18a0*/  IMAD.WIDE.U32 R10, R4, 0x3749a7f9, R18 ;  /* 0x3749a7f9040a7825 */ /* 0x000fe200078e0012 */
[----:B------:R2:W-:Y:S03]  /*18b0*/  STL.64 [R1+0x148], R26 ;  /* 0x0001481a01007387 */ /* 0x0005e60000100a00 */
[----:B0-----:R-:W-:-:S02]  /*18c0*/  HFMA2 R21, -RZ, RZ, 901.5, -0.05328369140625 ;  /* 0x630baad2ff157431 */ /* 0x001fc400000001ff */
[----:B------:R-:W-:Y:S01]  /*18d0*/  IMAD.IADD R17, R11, 0x1, R17 ;  /* 0x000000010b117824 */ /* 0x000fe200078e0211 */
[----:B------:R0:W-:Y:S01]  /*18e0*/  STL.64 [R1+0x178], R24 ;  /* 0x0001781801007387 */ /* 0x0001e20000100a00 */
[C---:B------:R-:W-:Y:S02]  /*18f0*/  IMAD R5, R23.reuse, -0x4b9ff597, RZ ;  /* 0xb4600a6917057824 */ /* 0x040fe400078e02ff */
[----:B-1----:R-:W-:Y:S02]  /*1900*/  HFMA2 R13, -RZ, RZ, 14.578125, 10.5625 ;  /* 0x4b4a4948ff0d7431 */ /* 0x002fe400000001ff */
[----:B------:R-:W-:Y:S02]  /*1910*/  IMAD.MOV.U32 R12, RZ, RZ, 0x47464544 ;  /* 0x47464544ff0c7424 */ /* 0x000fe400078e00ff */
[----:B------:R-:W-:Y:S02]  /*1920*/  IMAD R7, R23, -0x60c7f860, RZ ;  /* 0x9f3807a017077824 */ /* 0x000fe400078e02ff */
[----:B--2---:R-:W-:-:S02]  /*1930*/  IMAD.MOV.U32 R26, RZ, RZ, 0x77767574 ;  /* 0x77767574ff1a7424 */ /* 0x004fc400078e00ff */
[----:B------:R-:W-:Y:S01]  /*1940*/  IMAD.MOV.U32 R27, RZ, RZ, 0x7b7a7978 ;  /* 0x7b7a7978ff1b7424 */ /* 0x000fe200078e00ff */
[----:B------:R1:W-:Y:S01]  /*1950*/  STL.64 [R1+0x150], R12 ;  /* 0x0001500c01007387 */ /* 0x0003e20000100a00 */
[----:B0-----:R0:W2:Y:S01]  /*1960*/  I2F.F64.U64 R24, R14 ;  /* 0x0000000e00187312 */ /* 0x0010a20000301800 */
[----:B------:R-:W-:Y:S02]  /*1970*/  IMAD.MOV.U32 R20, RZ, RZ, 0x559c57e0 ;  /* 0x559c57e0ff147424 */ /* 0x000fe400078e00ff */
[----:B------:R3:W-:Y:S01]  /*1980*/  STL.64 [R1+0x180], R26 ;  /* 0x0001801a01007387 */ /* 0x0007e20000100a00 */
[C---:B------:R-:W-:Y:S02]  /*1990*/  IMAD R5, R4.reuse, 0x7760bb20, R5 ;  /* 0x7760bb2004057824 */ /* 0x040fe400078e0205 */
[----:B------:R-:W-:-:S04]  /*19a0*/  IMAD.WIDE.U32 R20, R4, -0x60c7f860, R20 ;  /* 0x9f3807a004147825 */ /* 0x000fc800078e0014 */
[C---:B------:R-:W-:Y:S02]  /*19b0*/  IMAD R7, R4.reuse, 0x700dc01f, R7 ;  /* 0x700dc01f04077824 */ /* 0x040fe400078e0207 */
[----:B-1----:R-:W-:Y:S01]  /*19c0*/  IMAD.WIDE.U32 R12, R4, -0x4b9ff597, R28 ;  /* 0xb4600a69040c7825 */ /* 0x002fe200078e001c */
[----:B---3--:R-:W-:-:S03]  /*19d0*/  LOP3.LUT R27, R17, 0xffff, RZ, 0xc0, !PT ;  /* 0x0000ffff111b7812 */ /* 0x008fc600078ec0ff */
[----:B------:R-:W-:Y:S01]  /*19e0*/  IMAD.IADD R22, R21, 0x1, R7 ;  /* 0x0000000115167824 */ /* 0x000fe200078e0207 */
[----:B------:R-:W-:Y:S01]  /*19f0*/  IADD3 R5, PT, PT, R13, R5, RZ ;  /* 0x000000050d057210 */ /* 0x000fe20007ffe0ff */
[----:B0-----:R-:W-:Y:S01]  /*1a00*/  IMAD.MOV.U32 R14, RZ, RZ, 0x160 ;  /* 0x00000160ff0e7424 */ /* 0x001fe200078e00ff */
[--C-:B------:R-:W-:Y:S01]  /*1a10*/  SHF.R.U64 R17, R10, 0x15, R27.reuse ;  /* 0x000000150a117819 */ /* 0x100fe2000000121b */
[----:B------:R-:W-:Y:S01]  /*1a20*/  IMAD.MOV.U32 R15, RZ, RZ, 0x0 ;  /* 0x00000000ff0f7424 */ /* 0x000fe200078e00ff */
[----:B------:R-:W-:Y:S01]  /*1a30*/  SHF.R.U32.HI R3, RZ, 0x15, R27 ;  /* 0x00000015ff037819 */ /* 0x000fe2000001161b */
[----:B------:R-:W-:Y:S01]  /*1a40*/  IMAD.MOV.U32 R18, RZ, RZ, 0x7f7e7d7c ;  /* 0x7f7e7d7cff127424 */ /* 0x000fe200078e00ff */
[----:B------:R-:W-:Y:S01]  /*1a50*/  LOP3.LUT R16, R17, 0xf8000000, R20, 0xf8, !PT ;  /* 0xf800000011107812 */ /* 0x000fe200078ef814 */
[----:B------:R-:W-:Y:S01]  /*1a60*/  IMAD.MOV.U32 R19, RZ, RZ, -0x7c7d7e80 ;  /* 0x83828180ff137424 */ /* 0x000fe200078e00ff */
[----:B------:R-:W-:Y:S01]  /*1a70*/  SHF.R.U64 R0, R12, 0x15, R5 ;  /* 0x000000150c007819 */ /* 0x000fe20000001205 */
[----:B--2---:R-:W-:Y:S01]  /*1a80*/  DMUL R12, R24, 1.1102230246251565404e-16 ;  /* 0x3ca00000180c7828 */ /* 0x004fe20000000000 */
[----:B------:R-:W-:Y:S01]  /*1a90*/  LOP3.LUT R17, R3, 0x1fffff, R22, 0xf8, !PT ;  /* 0x001fffff03117812 */ /* 0x000fe200078ef816 */
[----:B------:R-:W-:Y:S01]  /*1aa0*/  IMAD R3, R23, -0x22633260, RZ ;  /* 0xdd9ccda017037824 */ /* 0x000fe200078e02ff */
[----:B------:R-:W-:Y:S01]  /*1ab0*/  MOV R20, 0x87868584 ;  /* 0x8786858400147802 */ /* 0x000fe20000000f00 */
[----:B------:R-:W-:Y:S01]  /*1ac0*/  IMAD.MOV.U32 R21, RZ, RZ, -0x74757678 ;  /* 0x8b8a8988ff157424 */ /* 0x000fe200078e00ff */
[----:B------:R0:W1:Y:S01]  /*1ad0*/  I2F.F64.U64 R28, R16 ;  /* 0x00000010001c7312 */ /* 0x0000620000301800 */
[C---:B------:R-:W-:Y:S01]  /*1ae0*/  IMAD R3, R4.reuse, 0xbb, R3 ;  /* 0x000000bb04037824 */ /* 0x040fe200078e0203 */
[----:B------:R2:W-:Y:S01]  /*1af0*/  STL.64 [R1+0x188], R18 ;  /* 0x0001881201007387 */ /* 0x0005e20000100a00 */
[----:B------:R-:W-:Y:S01]  /*1b00*/  IMAD.WIDE.U32 R4, R4, -0x22633260, R14 ;  /* 0xdd9ccda004047825 */ /* 0x000fe200078e000e */
[----:B------:R-:W-:Y:S01]  /*1b10*/  DMUL R14, R12, 256 ;  /* 0x407000000c0e7828 */ /* 0x000fe20000000000 */
[----:B------:R-:W-:-:S02]  /*1b20*/  LOP3.LUT R13, R0, 0x7ffffff, RZ, 0xc0, !PT ;  /* 0x07ffffff000d7812 */ /* 0x000fc400078ec0ff */
[----:B------:R-:W-:Y:S01]  /*1b30*/  IMAD.MOV.U32 R22, RZ, RZ, -0x70717274 ;  /* 0x8f8e8d8cff167424 */ /* 0x000fe200078e00ff */
[----:B------:R-:W-:Y:S01]  /*1b40*/  IADD3 R0, PT, PT, R5, R3, RZ ;  /* 0x0000000305007210 */ /* 0x000fe20007ffe0ff */
[----:B------:R-:W-:Y:S01]  /*1b50*/  IMAD.MOV.U32 R23, RZ, RZ, -0x6c6d6e70 ;  /* 0x93929190ff177424 */ /* 0x000fe200078e00ff */
[----:B------:R-:W-:Y:S01]  /*1b60*/  LOP3.LUT R12, R13, 0xf8000000, R4, 0xf8, !PT ;  /* 0xf80000000d0c7812 */ /* 0x000fe200078ef804 */
[----:B------:R3:W-:Y:S01]  /*1b70*/  STL.64 [R1+0x190], R20 ;  /* 0x0001901401007387 */ /* 0x0007e20000100a00 */
[----:B------:R-:W-:Y:S01]  /*1b80*/  LOP3.LUT R13, R0, 0x1fffff, RZ, 0xc0, !PT ;  /* 0x001fffff000d7812 */ /* 0x000fe200078ec0ff */
[----:B0-----:R-:W-:Y:S01]  /*1b90*/  IMAD.MOV.U32 R16, RZ, RZ, -0x60616264 ;  /* 0x9f9e9d9cff107424 */ /* 0x001fe200078e00ff */
[----:B------:R-:W-:Y:S01]  /*1ba0*/  F2F.F32.F64 R14, R14 ;  /* 0x0000000e000e7310 */ /* 0x000fe20000301000 */
[----:B-1----:R-:W-:Y:S01]  /*1bb0*/  DMUL R4, R28, 1.1102230246251565404e-16 ;  /* 0x3ca000001c047828 */ /* 0x002fe20000000000 */
[----:B--2---:R-:W-:Y:S01]  /*1bc0*/  IMAD.MOV.U32 R18, RZ, RZ, -0x68696a6c ;  /* 0x97969594ff127424 */ /* 0x004fe200078e00ff */
[----:B------:R0:W-:Y:S01]  /*1bd0*/  STL.64 [R1+0x198], R22 ;  /* 0x0001981601007387 */ /* 0x0001e20000100a00 */
[----:B------:R-:W-:Y:S01]  /*1be0*/  IMAD.MOV.U32 R19, RZ, RZ, -0x64656668 ;  /* 0x9b9a9998ff137424 */ /* 0x000fe200078e00ff */
[----:B------:R-:W-:Y:S01]  /*1bf0*/  MOV R17, 0xa3a2a1a0 ;  /* 0xa3a2a1a000117802 */ /* 0x000fe20000000f00 */
[----:B------:R-:W-:Y:S01]  /*1c00*/  IMAD.MOV.U32 R24, RZ, RZ, -0x58595a5c ;  /* 0xa7a6a5a4ff187424 */ /* 0x000fe200078e00ff */
[----:B------:R-:W-:Y:S01]  /*1c10*/  MOV R29, 0xc3c2c1c0 ;  /* 0xc3c2c1c0001d7802 */ /* 0x000fe20000000f00 */
[----:B------:R-:W1:Y:S01]  /*1c20*/  I2F.F64.U64 R12, R12 ;  /* 0x0000000c000c7312 */ /* 0x000e620000301800 */
[----:B------:R-:W-:Y:S01]  /*1c30*/  DMUL R32, R4, 256 ;  /* 0x4070000004207828 */ /* 0x000fe20000000000 */
[----:B---3--:R-:W-:Y:S01]  /*1c40*/  IMAD.MOV.U32 R20, RZ, RZ, -0x50515254 ;  /* 0xafaeadacff147424 */ /* 0x008fe200078e00ff */
[----:B------:R-:W-:Y:S01]  /*1c50*/  MOV R21, 0xb3b2b1b0 ;  /* 0xb3b2b1b000157802 */ /* 0x000fe20000000f00 */
[----:B------:R2:W-:Y:S01]  /*1c60*/  STL.64 [R1+0x1a0], R18 ;  /* 0x0001a01201007387 */ /* 0x0005e20000100a00 */
[----:B------:R-:W-:-:S02]  /*1c70*/  IMAD.MOV.U32 R25, RZ, RZ, -0x54555658 ;  /* 0xabaaa9a8ff197424 */ /* 0x000fc400078e00ff */
[----:B0-----:R-:W-:Y:S01]  /*1c80*/  IMAD.MOV.U32 R22, RZ, RZ, -0x48494a4c ;  /* 0xb7b6b5b4ff167424 */ /* 0x001fe200078e00ff */
[----:B------:R0:W3:Y:S01]  /*1c90*/  F2F.F32.F64 R15, R32 ;  /* 0x00000020000f7310 */ /* 0x0000e20000301000 */
[----:B------:R-:W-:Y:S01]  /*1ca0*/  IMAD.MOV.U32 R23, RZ, RZ, -0x44454648 ;  /* 0xbbbab9b8ff177424 */ /* 0x000fe200078e00ff */
[----:B------:R4:W-:Y:S01]  /*1cb0*/  STL.64 [R1+0x1b8], R20 ;  /* 0x0001b81401007387 */ /* 0x0009e20000100a00 */
[----:B------:R-:W-:Y:S02]  /*1cc0*/  IMAD.MOV.U32 R28, RZ, RZ, -0x40414244 ;  /* 0xbfbebdbcff1c7424 */ /* 0x000fe400078e00ff */
[----:B------:R-:W-:Y:S01]  /*1cd0*/  IMAD.MOV.U32 R30, RZ, RZ, -0x38393a3c ;  /* 0xc7c6c5c4ff1e7424 */ /* 0x000fe200078e00ff */
[----:B------:R-:W-:Y:S01]  /*1ce0*/  STL.64 [R1+0x1a8], R16 ;  /* 0x0001a81001007387 */ /* 0x000fe20000100a00 */
[----:B-1----:R-:W-:Y:S01]  /*1cf0*/  DMUL R4, R12, 1.1102230246251565404e-16 ;  /* 0x3ca000000c047828 */ /* 0x002fe20000000000 */
[----:B--2---:R-:W-:Y:S01]  /*1d00*/  IMAD.MOV.U32 R18, RZ, RZ, -0x30313234 ;  /* 0xcfcecdccff127424 */ /* 0x004fe200078e00ff */
[----:B------:R-:W-:Y:S01]  /*1d10*/  MOV R19, 0xd3d2d1d0 ;  /* 0xd3d2d1d000137802 */ /* 0x000fe20000000f00 */
[----:B------:R1:W-:Y:S01]  /*1d20*/  STL.64 [R1+0x1b0], R24 ;  /* 0x0001b01801007387 */ /* 0x0003e20000100a00 */
[----:B------:R-:W-:Y:S01]  /*1d30*/  IMAD.MOV.U32 R31, RZ, RZ, -0x34353638 ;  /* 0xcbcac9c8ff1f7424 */ /* 0x000fe200078e00ff */
[----:B0-----:R-:W-:Y:S01]  /*1d40*/  MOV R33, 0xf3f2f1f0 ;  /* 0xf3f2f1f000217802 */ /* 0x001fe20000000f00 */
[----:B------:R-:W-:-:S02]  /*1d50*/  IMAD.MOV.U32 R32, RZ, RZ, -0x10111214 ;  /* 0xefeeedecff207424 */ /* 0x000fc400078e00ff */
[----:B----4-:R-:W-:Y:S01]  /*1d60*/  HFMA2 R21, -RZ, RZ, -1009, -752 ;  /* 0xe3e2e1e0ff157431 */ /* 0x010fe200000001ff */
[----:B------:R-:W-:Y:S01]  /*1d70*/  DMUL R4, R4, 256 ;  /* 0x4070000004047828 */ /* 0x000fe20000000000 */
[----:B------:R0:W-:Y:S01]  /*1d80*/  STL.64 [R1+0x1c0], R22 ;  /* 0x0001c01601007387 */ /* 0x0001e20000100a00 */
[----:B------:R-:W-:Y:S02]  /*1d90*/  IMAD.MOV.U32 R20, RZ, RZ, -0x20212224 ;  /* 0xdfdedddcff147424 */ /* 0x000fe400078e00ff */
[----:B------:R-:W-:Y:S01]  /*1da0*/  IMAD.MOV.U32 R34, RZ, RZ, -0x8090a0c ;  /* 0xf7f6f5f4ff227424 */ /* 0x000fe200078e00ff */
[----:B------:R2:W-:Y:S01]  /*1db0*/  STL.64 [R1+0x1d8], R18 ;  /* 0x0001d81201007387 */ /* 0x0005e20000100a00 */
[----:B------:R4:W5:Y:S01]  /*1dc0*/  F2F.F32.F64 R12, R4 ;  /* 0x00000004000c7310 */ /* 0x0009620000301000 */
[----:B-1----:R-:W-:Y:S02]  /*1dd0*/  IMAD.MOV.U32 R24, RZ, RZ, -0x28292a2c ;  /* 0xd7d6d5d4ff187424 */ /* 0x002fe400078e00ff */
[----:B------:R-:W-:Y:S01]  /*1de0*/  IMAD.MOV.U32 R25, RZ, RZ, -0x24252628 ;  /* 0xdbdad9d8ff197424 */ /* 0x000fe200078e00ff */
[----:B------:R1:W-:Y:S01]  /*1df0*/  STL.64 [R1+0x1c8], R28 ;  /* 0x0001c81c01007387 */ /* 0x0003e20000100a00 */
[----:B------:R-:W-:-:S02]  /*1e00*/  IMAD.MOV.U32 R35, RZ, RZ, -0x4050608 ;  /* 0xfbfaf9f8ff237424 */ /* 0x000fc400078e00ff */
[----:B0-----:R-:W-:Y:S01]  /*1e10*/  IMAD.MOV.U32 R22, RZ, RZ, -0x18191a1c ;  /* 0xe7e6e5e4ff167424 */ /* 0x001fe200078e00ff */
[----:B------:R1:W-:Y:S01]  /*1e20*/  STL.64 [R1+0x1d0], R30 ;  /* 0x0001d01e01007387 */ /* 0x0003e20000100a00 */
[----:B------:R-:W-:Y:S02]  /*1e30*/  IMAD.MOV.U32 R23, RZ, RZ, -0x14151618 ;  /* 0xebeae9e8ff177424 */ /* 0x000fe400078e00ff */
[----:B------:R-:W-:Y:S01]  /*1e40*/  IMAD.MOV.U32 R16, RZ, RZ, 0x3020100 ;  /* 0x03020100ff107424 */ /* 0x000fe200078e00ff */
[----:B--2---:R-:W-:Y:S01]  /*1e50*/  MOV R18, 0xfffefdfc ;  /* 0xfffefdfc00127802 */ /* 0x004fe20000000f00 */
[----:B------:R1:W-:Y:S01]  /*1e60*/  STL.64 [R1+0x1e0], R24 ;  /* 0x0001e01801007387 */ /* 0x0003e20000100a00 */
[----:B------:R-:W-:Y:S02]  /*1e70*/  IMAD.MOV.U32 R0, RZ, RZ, RZ ;  /* 0x000000ffff007224 */ /* 0x000fe400078e00ff */
[----:B----4-:R-:W-:Y:S01]  /*1e80*/  IMAD.MOV.U32 R4, RZ, RZ, 0xb ;  /* 0x0000000bff047424 */ /* 0x010fe200078e00ff */
[----:B------:R1:W-:Y:S01]  /*1e90*/  STL.64 [R1+0x1e8], R20 ;  /* 0x0001e81401007387 */ /* 0x0003e20000100a00 */
[----:B------:R-:W-:-:S03]  /*1ea0*/  IMAD.MOV.U32 R5, RZ, RZ, 0x0 ;  /* 0x00000000ff057424 */ /* 0x000fc600078e00ff */
[----:B------:R1:W-:Y:S04]  /*1eb0*/  STL.64 [R1+0x1f0], R22 ;  /* 0x0001f01601007387 */ /* 0x0003e80000100a00 */
[----:B------:R1:W-:Y:S04]  /*1ec0*/  STL.64 [R1+0x1f8], R32 ;  /* 0x0001f82001007387 */ /* 0x0003e80000100a00 */
[----:B------:R1:W-:Y:S04]  /*1ed0*/  STL.64 [R1+0x200], R34 ;  /* 0x0002002201007387 */ /* 0x0003e80000100a00 */
[----:B------:R1:W-:Y:S04]  /*1ee0*/  STL [R1+0x10c], R16 ;  /* 0x00010c1001007387 */ /* 0x0003e80000100800 */
[----:B------:R1:W-:Y:S04]  /*1ef0*/  STL [R1+0x208], R18 ;  /* 0x0002081201007387 */ /* 0x0003e80000100800 */
[----:B---3--:R1:W-:Y:S04]  /*1f00*/  STL.64 [R1+0x210], R14 ;  /* 0x0002100e01007387 */ /* 0x0083e80000100a00 */
[----:B-----5:R1:W-:Y:S02]  /*1f10*/  STL [R1+0x20c], R12 ;  /* 0x00020c0c01007387 */ /* 0x0203e40000100800 */
.L_x_9:
[C---:B01----:R-:W-:Y:S02]  /*1f20*/  IADD3 R14, PT, PT, -R0.reuse, 0x100, RZ ;  /* 0x00000100000e7810 */ /* 0x043fe40007ffe1ff */
[----:B------:R-:W-:-:S04]  /*1f30*/  IADD3 R23, PT, PT, -R0, 0xff, RZ ;  /* 0x000000ff00177810 */ /* 0x000fc80007ffe1ff */
[----:B------:R-:W-:-:S13]  /*1f40*/  LOP3.LUT P0, RZ, R14, R23, RZ, 0xc0, !PT ;  /* 0x000000170eff7212 */ /* 0x000fda000780c0ff */
[----:B------:R-:W-:Y:S05]  /*1f50*/  @!P0 BRA `(.L_x_5) ;  /* 0x0000000000648947 */ /* 0x000fea0003800000 */
[----:B------:R-:W0:Y:S01]  /*1f60*/  I2F.U32.RP R3, R14 ;  /* 0x0000000e00037306 */ /* 0x000e220000209000 */
[----:B------:R-:W-:Y:S01]  /*1f70*/  IMAD R27, R27, -0x21131993, RZ ;  /* 0xdeece66d1b1b7824 */ /* 0x000fe200078e02ff */
[----:B------:R-:W-:Y:S01]  /*1f80*/  ISETP.NE.U32.AND P1, PT, R14, RZ, PT ;  /* 0x000000ff0e00720c */ /* 0x000fe20003f25070 */
[----:B------:R-:W-:Y:S02]  /*1f90*/  IMAD.MOV R7, RZ, RZ, -R14 ;  /* 0x000000ffff077224 */ /* 0x000fe400078e0a0e */
[C---:B------:R-:W-:Y:S02]  /*1fa0*/  IMAD R21, R10.reuse, 0x5, R27 ;  /* 0x000000050a157824 */ /* 0x040fe400078e021b */
[----:B------:R-:W-:-:S04]  /*1fb0*/  IMAD.WIDE.U32 R10, R10, -0x21131993, R4 ;  /* 0xdeece66d0a0a7825 */ /* 0x000fc800078e0004 */
[----:B------:R-:W-:Y:S02]  /*1fc0*/  IMAD.IADD R21, R11, 0x1, R21 ;  /* 0x000000010b157824 */ /* 0x000fe400078e0215 */
[----:B------:R-:W-:Y:S01]  /*1fd0*/  IMAD.MOV.U32 R19, RZ, RZ, R10 ;  /* 0x000000ffff137224 */ /* 0x000fe200078e000a */
[----:B0-----:R-:W0:Y:S02]  /*1fe0*/  MUFU.RCP R3, R3 ;  /* 0x0000000300037308 */ /* 0x001e240000001000 */
[----:B------:R-:W-:Y:S02]  /*1ff0*/  LOP3.LUT R21, R21, 0xffff, RZ, 0xc0, !PT ;  /* 0x0000ffff15157812 */ /* 0x000fe400078ec0ff */
[----:B0-----:R-:W-:-:S04]  /*2000*/  IADD3 R12, PT, PT, R3, 0xffffffe, RZ ;  /* 0x0ffffffe030c7810 */ /* 0x001fc80007ffe0ff */
[----:B------:R0:W1:Y:S02]  /*2010*/  F2I.FTZ.U32.TRUNC.NTZ R13, R12 ;  /* 0x0000000c000d7305 */ /* 0x000064000021f000 */
[----:B0-----:R-:W-:Y:S02]  /*2020*/  IMAD.MOV.U32 R12, RZ, RZ, RZ ;  /* 0x000000ffff0c7224 */ /* 0x001fe400078e00ff */
[----:B-1----:R-:W-:-:S04]  /*2030*/  IMAD R7, R7, R13, RZ ;  /* 0x0000000d07077224 */ /* 0x002fc800078e02ff */
[----:B------:R-:W-:Y:S01]  /*2040*/  IMAD.HI.U32 R13, R13, R7, R12 ;  /* 0x000000070d0d7227 */ /* 0x000fe200078e000c */
[----:B------:R-:W-:-:S05]  /*2050*/  SHF.R.U64 R12, R10, 0x11, R21 ;  /* 0x000000110a0c7819 */ /* 0x000fca0000001215 */
[----:B------:R-:W-:-:S05]  /*2060*/  IMAD.HI.U32 R13, R13, R12, RZ ;  /* 0x0000000c0d0d7227 */ /* 0x000fca00078e00ff */
[----:B------:R-:W-:-:S05]  /*2070*/  IADD3 R13, PT, PT, -R13, RZ, RZ ;  /* 0x000000ff0d0d7210 */ /* 0x000fca0007ffe1ff */
[----:B------:R-:W-:-:S05]  /*2080*/  IMAD R3, R14, R13, R12 ;  /* 0x0000000d0e037224 */ /* 0x000fca00078e020c */
[----:B------:R-:W-:-:S13]  /*2090*/  ISETP.GE.U32.AND P0, PT, R3, R14, PT ;  /* 0x0000000e0300720c */ /* 0x000fda0003f06070 */
[----:B------:R-:W-:-:S05]  /*20a0*/  @P0 IMAD.IADD R3, R3, 0x1, -R14 ;  /* 0x0000000103030824 */ /* 0x000fca00078e0a0e */
[----:B------:R-:W-:-:S13]  /*20b0*/  ISETP.GE.U32.AND P0, PT, R3, R14, PT ;  /* 0x0000000e0300720c */ /* 0x000fda0003f06070 */
[----:B------:R-:W-:Y:S01]  /*20c0*/  @P0 IMAD.IADD R3, R3, 0x1, -R14 ;  /* 0x0000000103030824 */ /* 0x000fe200078e0a0e */
[----:B------:R-:W-:Y:S01]  /*20d0*/  @!P1 LOP3.LUT R3, RZ, R14, RZ, 0x33, !PT ;  /* 0x0000000eff039212 */ /* 0x000fe200078e33ff */
[----:B------:R-:W-:Y:S06]  /*20e0*/  BRA `(.L_x_6) ;  /* 0x0000000000307947 */ /* 0x000fec0003800000 */
.L_x_5:
[----:B------:R-:W-:Y:S02]  /*20f0*/  IMAD R27, R27, -0x21131993, RZ ;  /* 0xdeece66d1b1b7824 */ /* 0x000fe400078e02ff */
[----:B------:R-:W-:-:S04]  /*2100*/  IMAD.WIDE.U32 R12, R10, -0x21131993, R4 ;  /* 0xdeece66d0a0c7825 */ /* 0x000fc800078e0004 */
[----:B------:R-:W-:Y:S02]  /*2110*/  IMAD R27, R10, 0x5, R27 ;  /* 0x000000050a1b7824 */ /* 0x000fe400078e021b */
[----:B------:R-:W-:-:S03]  /*2120*/  IMAD.MOV.U32 R19, RZ, RZ, R12 ;  /* 0x000000ffff137224 */ /* 0x000fc600078e000c */
[----:B------:R-:W-:-:S04]  /*2130*/  IADD3 R27, PT, PT, R13, R27, RZ ;  /* 0x0000001b0d1b7210 */ /* 0x000fc80007ffe0ff */
[----:B------:R-:W-:-:S04]  /*2140*/  LOP3.LUT R21, R27, 0xffff, RZ, 0xc0, !PT ;  /* 0x0000ffff1b157812 */ /* 0x000fc800078ec0ff */
[--C-:B------:R-:W-:Y:S02]  /*2150*/  SHF.R.U32.HI R3, RZ, 0x11, R21.reuse ;  /* 0x00000011ff037819 */ /* 0x100fe40000011615 */
[----:B------:R-:W-:-:S03]  /*2160*/  SHF.R.U64 R11, R12, 0x11, R21 ;  /* 0x000000110c0b7819 */ /* 0x000fc60000001215 */
[-C--:B------:R-:W-:Y:S02]  /*2170*/  IMAD R3, R3, R14.reuse, RZ ;  /* 0x0000000e03037224 */ /* 0x080fe400078e02ff */
[----:B------:R-:W-:-:S04]  /*2180*/  IMAD.WIDE.U32 R10, R11, R14, RZ ;  /* 0x0000000e0b0a7225 */ /* 0x000fc800078e00ff */
[----:B------:R-:W-:-:S05]  /*2190*/  IMAD.IADD R3, R11, 0x1, R3 ;  /* 0x000000010b037824 */ /* 0x000fca00078e0203 */
[----:B------:R-:W-:-:S07]  /*21a0*/  SHF.R.U64 R3, R10, 0x1f, R3 ;  /* 0x0000001f0a037819 */ /* 0x000fce0000001203 */
.L_x_6:
[C-C-:B------:R-:W-:Y:S01]  /*21b0*/  IADD3 R20, PT, PT, R1.reuse, R3, R0.reuse ;  /* 0x0000000301147210 */ /* 0x140fe20007ffe000 */
[----:B------:R-:W-:-:S04]  /*21c0*/  IMAD.IADD R3, R1, 0x1, R0 ;  /* 0x0000000101037824 */ /* 0x000fc800078e0200 */
[----:B------:R-:W2:Y:S04]  /*21d0*/  LDL.U8 R14, [R20+0x10c] ;  /* 0x00010c00140e7983 */ /* 0x000ea80000100000 */
[----:B------:R-:W3:Y:S01]  /*21e0*/  LDL.U8 R7, [R3+0x10c] ;  /* 0x00010c0003077983 */ /* 0x000ee20000100000 */
[----:B------:R-:W0:Y:S01]  /*21f0*/  I2F.U32.RP R15, R23 ;  /* 0x00000017000f7306 */ /* 0x000e220000209000 */
[----:B------:R-:W-:Y:S01]  /*2200*/  IMAD R16, R21, -0x21131993, RZ ;  /* 0xdeece66d15107824 */ /* 0x000fe200078e02ff */
[----:B------:R-:W-:Y:S01]  /*2210*/  ISETP.NE.U32.AND P1, PT, R23, RZ, PT ;  /* 0x000000ff1700720c */ /* 0x000fe20003f25070 */
[----:B------:R-:W-:-:S04]  /*2220*/  IMAD.WIDE.U32 R10, R19, -0x21131993, R4 ;  /* 0xdeece66d130a7825 */ /* 0x000fc800078e0004 */
[----:B------:R-:W-:Y:S02]  /*2230*/  IMAD R17, R19, 0x5, R16 ;  /* 0x0000000513117824 */ /* 0x000fe400078e0210 */
[----:B------:R-:W-:Y:S02]  /*2240*/  IMAD.MOV R25, RZ, RZ, -R23 ;  /* 0x000000ffff197224 */ /* 0x000fe400078e0a17 */
[----:B------:R-:W-:Y:S01]  /*2250*/  IMAD.IADD R11, R11, 0x1, R17 ;  /* 0x000000010b0b7824 */ /* 0x000fe200078e0211 */
[----:B0-----:R-:W0:Y:S04]  /*2260*/  MUFU.RCP R15, R15 ;  /* 0x0000000f000f7308 */ /* 0x001e280000001000 */
[----:B------:R-:W-:-:S04]  /*2270*/  SHF.R.U64 R10, R10, 0x11, R11 ;  /* 0x000000110a0a7819 */ /* 0x000fc8000000120b */
[----:B------:R-:W-:Y:S02]  /*2280*/  LOP3.LUT R10, R10, 0x7fffffff, RZ, 0xc0, !PT ;  /* 0x7fffffff0a0a7812 */ /* 0x000fe400078ec0ff */
[----:B0-----:R-:W-:-:S04]  /*2290*/  IADD3 R12, PT, PT, R15, 0xffffffe, RZ ;  /* 0x0ffffffe0f0c7810 */ /* 0x001fc80007ffe0ff */
[----:B------:R0:W1:Y:S02]  /*22a0*/  F2I.FTZ.U32.TRUNC.NTZ R13, R12 ;  /* 0x0000000c000d7305 */ /* 0x000064000021f000 */
[----:B0-----:R-:W-:Y:S02]  /*22b0*/  IMAD.MOV.U32 R12, RZ, RZ, RZ ;  /* 0x000000ffff0c7224 */ /* 0x001fe400078e00ff */
[----:B-1----:R-:W-:-:S04]  /*22c0*/  IMAD R17, R25, R13, RZ ;  /* 0x0000000d19117224 */ /* 0x002fc800078e02ff */
[----:B------:R-:W-:-:S06]  /*22d0*/  IMAD.HI.U32 R13, R13, R17, R12 ;  /* 0x000000110d0d7227 */ /* 0x000fcc00078e000c */
[----:B------:R-:W-:-:S05]  /*22e0*/  IMAD.HI.U32 R13, R13, R10, RZ ;  /* 0x0000000a0d0d7227 */ /* 0x000fca00078e00ff */
[----:B------:R-:W-:-:S05]  /*22f0*/  IADD3 R13, PT, PT, -R13, RZ, RZ ;  /* 0x000000ff0d0d7210 */ /* 0x000fca0007ffe1ff */
[----:B------:R-:W-:-:S05]  /*2300*/  IMAD R10, R23, R13, R10 ;  /* 0x0000000d170a7224 */ /* 0x000fca00078e020a */
[----:B------:R-:W-:-:S13]  /*2310*/  ISETP.GE.U32.AND P0, PT, R10, R23, PT ;  /* 0x000000170a00720c */ /* 0x000fda0003f06070 */
[----:B------:R-:W-:-:S05]  /*2320*/  @P0 IMAD.IADD R10, R10, 0x1, -R23 ;  /* 0x000000010a0a0824 */ /* 0x000fca00078e0a17 */
[----:B------:R-:W-:-:S13]  /*2330*/  ISETP.GE.U32.AND P0, PT, R10, R23, PT ;  /* 0x000000170a00720c */ /* 0x000fda0003f06070 */
[----:B------:R-:W-:Y:S01]  /*2340*/  @P0 IMAD.IADD R10, R10, 0x1, -R23 ;  /* 0x000000010a0a0824 */ /* 0x000fe200078e0a17 */
[----:B------:R-:W-:-:S05]  /*2350*/  @!P1 LOP3.LUT R10, RZ, R23, RZ, 0x33, !PT ;  /* 0x00000017ff0a9212 */ /* 0x000fca00078e33ff */
[----:B------:R-:W-:Y:S01]  /*2360*/  IMAD.IADD R18, R10, 0x1, R3 ;  /* 0x000000010a127824 */ /* 0x000fe200078e0203 */
[----:B------:R-:W-:-:S04]  /*2370*/  IADD3 R22, PT, PT, -R0, 0xfe, RZ ;  /* 0x000000fe00167810 */ /* 0x000fc80007ffe1ff */
[----:B------:R-:W-:Y:S01]  /*2380*/  LOP3.LUT P1, RZ, R22, 0xfc, RZ, 0xc0, !PT ;  /* 0x000000fc16ff7812 */ /* 0x000fe2000782c0ff */
[----:B--2---:R-:W-:Y:S04]  /*2390*/  STL.U8 [R3+0x10c], R14 ;  /* 0x00010c0e03007387 */ /* 0x004fe80000100000 */
[----:B---3--:R0:W-:Y:S04]  /*23a0*/  STL.U8 [R20+0x10c], R7 ;  /* 0x00010c0714007387 */ /* 0x0081e80000100000 */
[----:B------:R-:W2:Y:S04]  /*23b0*/  LDL.U8 R16, [R18+0x10d] ;  /* 0x00010d0012107983 */ /* 0x000ea80000100000 */
[----:B------:R-:W3:Y:S01]  /*23c0*/  LDL.U8 R15, [R3+0x10d] ;  /* 0x00010d00030f7983 */ /* 0x000ee20000100000 */
[----:B------:R-:W1:Y:S01]  /*23d0*/  @P1 I2F.U32.RP R17, R22 ;  /* 0x0000001600111306 */ /* 0x000e620000209000 */
[----:B------:R-:W-:Y:S01]  /*23e0*/  IMAD R10, R21, -0x4b9ff597, RZ ;  /* 0xb4600a69150a7824 */ /* 0x000fe200078e02ff */
[----:B------:R-:W-:Y:S01]  /*23f0*/  PLOP3.LUT P2, PT, PT, PT, PT, 0x8, 0x80 ;  /* 0x000000000080781c */ /* 0x000fe20003f4e170 */
[----:B------:R-:W-:-:S02]  /*2400*/  IMAD.MOV.U32 R34, RZ, RZ, -0x6bd21946 ;  /* 0x942de6baff227424 */ /* 0x000fc400078e00ff */
[----:B------:R-:W-:Y:S02]  /*2410*/  IMAD.MOV.U32 R35, RZ, RZ, 0x40 ;  /* 0x00000040ff237424 */ /* 0x000fe400078e00ff */
[C---:B0-----:R-:W-:Y:S02]  /*2420*/  IMAD R7, R19.reuse, 0x7760bb20, R10 ;  /* 0x7760bb2013077824 */ /* 0x041fe400078e020a */
[----:B------:R-:W-:-:S04]  /*2430*/  IMAD.WIDE.U32 R10, R19, -0x4b9ff597, R34 ;  /* 0xb4600a69130a7825 */ /* 0x000fc800078e0022 */
[----:B------:R-:W-:Y:S01]  /*2440*/  IMAD.MOV R21, RZ, RZ, -R22 ;  /* 0x000000ffff157224 */ /* 0x000fe200078e0a16 */
[----:B------:R-:W-:Y:S01]  /*2450*/  IADD3 R19, PT, PT, R11, R7, RZ ;  /* 0x000000070b137210 */ /* 0x000fe20007ffe0ff */
[----:B-1----:R-:W0:Y:S02]  /*2460*/  @P1 MUFU.RCP R17, R17 ;  /* 0x0000001100111308 */ /* 0x002e240000001000 */
[----:B0-----:R-:W-:Y:S02]  /*2470*/  @P1 IADD3 R12, PT, PT, R17, 0xffffffe, RZ ;  /* 0x0ffffffe110c1810 */ /* 0x001fe40007ffe0ff */
[----:B------:R-:W-:-:S04]  /*2480*/  LOP3.LUT R17, R19, 0xffff, RZ, 0xc0, !PT ;  /* 0x0000ffff13117812 */ /* 0x000fc800078ec0ff */
[----:B------:R0:W1:Y:S02]  /*2490*/  @P1 F2I.FTZ.U32.TRUNC.NTZ R13, R12 ;  /* 0x0000000c000d1305 */ /* 0x000064000021f000 */
[----:B0-----:R-:W-:Y:S02]  /*24a0*/  @P1 IMAD.MOV.U32 R12, RZ, RZ, RZ ;  /* 0x000000ffff0c1224 */ /* 0x001fe400078e00ff */
        /* <DEDUP_REMOVED lines=13> */
[----:B------:R-:W-:Y:S02]  /*2580*/  @P2 IADD3 R7, PT, PT, -R22, R7, RZ ;  /* 0x0000000716072210 */ /* 0x000fe40007ffe1ff */
[----:B------:R-:W-:Y:S02]  /*2590*/  @!P0 LOP3.LUT R7, RZ, R22, RZ, 0x33, !PT ;  /* 0x00000016ff078212 */ /* 0x000fe400078e33ff */
[----:B------:R-:W-:-:S05]  /*25a0*/  @!P1 SHF.R.U32.HI R7, RZ, 0xf, R17 ;  /* 0x0000000fff079819 */ /* 0x000fca0000011611 */
[----:B------:R-:W-:Y:S01]  /*25b0*/  IMAD.IADD R14, R7, 0x1, R3 ;  /* 0x00000001070e7824 */ /* 0x000fe200078e0203 */
        /* <DEDUP_REMOVED lines=14> */
[----:B------:R-:W-:-:S05]  /*26a0*/  IMAD.WIDE.U32 R10, R10, -0x21131993, R4 ;  /* 0xdeece66d0a0a7825 */ /* 0x000fca00078e0004 */
        /* <DEDUP_REMOVED lines=16> */
[----:B------:R-:W-:-:S05]  /*27b0*/  @!P1 LOP3.LUT R7, RZ, R20, RZ, 0x33, !PT ;  /* 0x00000014ff079212 */ /* 0x000fca00078e33ff */
[----:B------:R-:W-:Y:S01]  /*27c0*/  VIADD R14, R7, 0x10c ;  /* 0x0000010c070e7836 */ /* 0x000fe20000000000 */
[----:B------:R-:W-:Y:S06]  /*27d0*/  BRA `(.L_x_8) ;  /* 0x00000000001c7947 */ /* 0x000fec0003800000 */
.L_x_7:
[----:B------:R-:W-:Y:S02]  /*27e0*/  IMAD R19, R19, -0x21131993, RZ ;  /* 0xdeece66d13137824 */ /* 0x000fe400078e02ff */
[----:B0-----:R-:W-:-:S04]  /*27f0*/  IMAD.WIDE.U32 R12, R10, -0x21131993, R4 ;  /* 0xdeece66d0a0c7825 */ /* 0x001fc800078e0004 */
[----:B------:R-:W-:Y:S01]  /*2800*/  IMAD R19, R10, 0x5, R19 ;  /* 0x000000050a137824 */ /* 0x000fe200078e0213 */
[----:B------:R-:W-:Y:S01]  /*2810*/  MOV R10, R12 ;  /* 0x0000000c000a7202 */ /* 0x000fe20000000f00 */
[----:B------:R-:W-:Y:S02]  /*2820*/  IMAD.MOV.U32 R14, RZ, RZ, 0x10c ;  /* 0x0000010cff0e7424 */ /* 0x000fe400078e00ff */
[----:B------:R-:W-:-:S05]  /*2830*/  IMAD.IADD R19, R13, 0x1, R19 ;  /* 0x000000010d137824 */ /* 0x000fca00078e0213 */
[----:B------:R-:W-:-:S07]  /*2840*/  LOP3.LUT R27, R19, 0xffff, RZ, 0xc0, !PT ;  /* 0x0000ffff131b7812 */ /* 0x000fce00078ec0ff */
.L_x_8:
[----:B------:R-:W-:Y:S01]  /*2850*/  IMAD.IADD R14, R14, 0x1, R3 ;  /* 0x000000010e0e7824 */ /* 0x000fe200078e0203 */
[----:B------:R-:W2:Y:S04]  /*2860*/  LDL.U8 R7, [R3+0x10f] ;  /* 0x00010f0003077983 */ /* 0x000ea80000100000 */
[----:B------:R-:W3:Y:S01]  /*2870*/  LDL.U8 R12, [R14+0x3] ;  /* 0x000003000e0c7983 */ /* 0x000ee20000100000 */
[----:B------:R-:W-:-:S05]  /*2880*/  VIADD R0, R0, 0x4 ;  /* 0x0000000400007836 */ /* 0x000fca0000000000 */
[----:B------:R-:W-:Y:S01]  /*2890*/  ISETP.NE.AND P0, PT, R0, 0x100, PT ;  /* 0x000001000000780c */ /* 0x000fe20003f05270 */
[----:B---3--:R0:W-:Y:S04]  /*28a0*/  STL.U8 [R3+0x10f], R12 ;  /* 0x00010f0c03007387 */ /* 0x0081e80000100000 */
[----:B--2---:R0:W-:Y:S08]  /*28b0*/  STL.U8 [R14+0x3], R7 ;  /* 0x000003070e007387 */ /* 0x0041f00000100000 */
[----:B------:R-:W-:Y:S05]  /*28c0*/  @P0 BRA `(.L_x_9) ;  /* 0xfffffff400940947 */ /* 0x000fea000383ffff */
[----:B0-----:R-:W-:Y:S02]  /*28d0*/  IMAD.MOV.U32 R12, RZ, RZ, 0xb0a0908 ;  /* 0x0b0a0908ff0c7424 */ /* 0x001fe400078e00ff */
[----:B------:R-:W-:Y:S02]  /*28e0*/  HFMA2 R5, -RZ, RZ, 0.00010716915130615234375, 7.65323638916015625e-05 ;  /* 0x07060504ff057431 */ /* 0x000fe400000001ff */
[----:B------:R-:W-:Y:S01]  /*28f0*/  IMAD.MOV.U32 R13, RZ, RZ, 0xf0e0d0c ;  /* 0x0f0e0d0cff0d7424 */ /* 0x000fe200078e00ff */
[----:B------:R-:W-:Y:S01]  /*2900*/  MOV R15, 0x17161514 ;  /* 0x17161514000f7802 */ /* 0x000fe20000000f00 */
[----:B------:R-:W-:Y:S02]  /*2910*/  IMAD.MOV.U32 R4, RZ, RZ, 0x3020100 ;  /* 0x03020100ff047424 */ /* 0x000fe400078e00ff */
[----:B------:R-:W-:Y:S02]  /*2920*/  HFMA2 R19, -RZ, RZ, 0.027923583984375, 0.02008056640625 ;  /* 0x27262524ff137431 */ /* 0x000fe400000001ff */
[----:B------:R-:W-:Y:S01]  /*2930*/  IMAD.MOV.U32 R14, RZ, RZ, 0x13121110 ;  /* 0x13121110ff0e7424 */ /* 0x000fe200078e00ff */
[----:B------:R0:W-:Y:S01]  /*2940*/  STL.64 [R1+0x220], R12 ;  /* 0x0002200c01007387 */ /* 0x0001e20000100a00 */
[----:B------:R-:W-:-:S02]  /*2950*/  IMAD.MOV.U32 R18, RZ, RZ, 0x23222120 ;  /* 0x23222120ff127424 */ /* 0x000fc400078e00ff */
[----:B------:R-:W-:Y:S02]  /*2960*/  HFMA2 R29, -RZ, RZ, 7.2734375, 5.265625 ;  /* 0x47464544ff1d7431 */ /* 0x000fe400000001ff */
[C---:B------:R-:W-:Y:S01]  /*2970*/  IMAD R7, R27.reuse, -0x60c7f860, RZ ;  /* 0x9f3807a01b077824 */ /* 0x040fe200078e02ff */
[----:B------:R1:W-:Y:S01]  /*2980*/  STL.64 [R1+0x218], R4 ;  /* 0x0002180401007387 */ /* 0x0003e20000100a00 */
[----:B------:R-:W-:Y:S01]  /*2990*/  IMAD R3, R27, -0x4b9ff597, RZ ;  /* 0xb4600a691b037824 */ /* 0x000fe200078e02ff */
[----:B------:R-:W-:Y:S01]  /*29a0*/  MOV R23, 0x37363534 ;  /* 0x3736353400177802 */ /* 0x000fe20000000f00 */
[----:B------:R-:W-:Y:S01]  /*29b0*/  IMAD R7, R10, 0x700dc01f, R7 ;  /* 0x700dc01f0a077824 */ /* 0x000fe200078e0207 */
[----:B------:R2:W-:Y:S01]  /*29c0*/  STL.64 [R1+0x228], R14 ;  /* 0x0002280e01007387 */ /* 0x0005e20000100a00 */
[----:B------:R-:W-:Y:S01]  /*29d0*/  IMAD.MOV.U32 R16, RZ, RZ, 0x1b1a1918 ;  /* 0x1b1a1918ff107424 */ /* 0x000fe200078e00ff */
[----:B------:R-:W-:Y:S01]  /*29e0*/  MOV R31, 0x57565554 ;  /* 0x57565554001f7802 */ /* 0x000fe20000000f00 */
[----:B------:R-:W-:-:S02]  /*29f0*/  IMAD.MOV.U32 R17, RZ, RZ, 0x1f1e1d1c ;  /* 0x1f1e1d1cff117424 */ /* 0x000fc400078e00ff */
[----:B0-----:R-:W-:Y:S02]  /*2a00*/  HFMA2 R13, -RZ, RZ, 2874, 0.00180149078369140625 ;  /* 0x699d1761ff0d7431 */ /* 0x001fe400000001ff */
[----:B------:R-:W-:Y:S01]  /*2a10*/  IMAD.MOV.U32 R12, RZ, RZ, 0x7168255e ;  /* 0x7168255eff0c7424 */ /* 0x000fe200078e00ff */
[----:B------:R0:W-:Y:S01]  /*2a20*/  STL.64 [R1+0x238], R18 ;  /* 0x0002381201007387 */ /* 0x0001e20000100a00 */
[C---:B------:R-:W-:Y:S02]  /*2a30*/  IMAD R3, R10.reuse, 0x7760bb20, R3 ;  /* 0x7760bb200a037824 */ /* 0x040fe400078e0203 */
[----:B-1----:R-:W-:Y:S01]  /*2a40*/  IMAD R5, R27, 0x3749a7f9, RZ ;  /* 0x3749a7f91b057824 */ /* 0x002fe200078e02ff */
[----:B------:R1:W-:Y:S01]  /*2a50*/  STL.64 [R1+0x230], R16 ;  /* 0x0002301001007387 */ /* 0x0003e20000100a00 */
[----:B------:R-:W-:Y:S02]  /*2a60*/  IMAD.MOV.U32 R28, RZ, RZ, 0x43424140 ;  /* 0x43424140ff1c7424 */ /* 0x000fe400078e00ff */
[----:B------:R-:W-:-:S02]  /*2a70*/  IMAD R11, R10, 0x2dae45d7, R5 ;  /* 0x2dae45d70a0b7824 */ /* 0x000fc400078e0205 */
[C---:B------:R-:W-:Y:S01]  /*2a80*/  IMAD.WIDE.U32 R4, R10.reuse, 0x3749a7f9, R12 ;  /* 0x3749a7f90a047825 */ /* 0x040fe200078e000c */
[----:B------:R3:W-:Y:S03]  /*2a90*/  STL.64 [R1+0x258], R28 ;  /* 0x0002581c01007387 */ /* 0x0007e60000100a00 */
[----:B--2---:R-:W-:Y:S02]  /*2aa0*/  IMAD.MOV.U32 R14, RZ, RZ, 0x559c57e0 ;  /* 0x559c57e0ff0e7424 */ /* 0x004fe400078e00ff */
[----:B------:R-:W-:Y:S02]  /*2ab0*/  IMAD.MOV.U32 R15, RZ, RZ, 0x630baad2 ;  /* 0x630baad2ff0f7424 */ /* 0x000fe400078e00ff */
[----:B------:R-:W-:Y:S02]  /*2ac0*/  IMAD.IADD R0, R5, 0x1, R11 ;  /* 0x0000000105007824 */ /* 0x000fe400078e020b */
[----:B------:R-:W-:-:S03]  /*2ad0*/  IMAD.WIDE.U32 R14, R10, -0x60c7f860, R14 ;  /* 0x9f3807a00a0e7825 */ /* 0x000fc600078e000e */
[----:B0-----:R-:W-:Y:S01]  /*2ae0*/  LOP3.LUT R19, R0, 0xffff, RZ, 0xc0, !PT ;  /* 0x0000ffff00137812 */ /* 0x001fe200078ec0ff */
[----:B------:R-:W-:-:S03]  /*2af0*/  IMAD.WIDE.U32 R12, R10, -0x4b9ff597, R34 ;  /* 0xb4600a690a0c7825 */ /* 0x000fc600078e0022 */
[----:B------:R-:W-:Y:S01]  /*2b00*/  SHF.R.U32.HI R0, RZ, 0x15, R19 ;  /* 0x00000015ff007819 */ /* 0x000fe20000011613 */
[----:B------:R-:W-:Y:S01]  /*2b10*/  IMAD.IADD R7, R15, 0x1, R7 ;  /* 0x000000010f077824 */ /* 0x000fe200078e0207 */
[----:B------:R-:W-:Y:S01]  /*2b20*/  SHF.R.U64 R15, R4, 0x15, R19 ;  /* 0x00000015040f7819 */ /* 0x000fe20000001213 */
[----:B------:R-:W-:Y:S02]  /*2b30*/  IMAD.IADD R3, R13, 0x1, R3 ;  /* 0x000000010d037824 */ /* 0x000fe400078e0203 */
[----:B-1----:R-:W-:Y:S01]  /*2b40*/  IMAD.MOV.U32 R16, RZ, RZ, 0x4b4a4948 ;  /* 0x4b4a4948ff107424 */ /* 0x002fe200078e00ff */
[----:B------:R-:W-:Y:S01]  /*2b50*/  LOP3.LUT R14, R15, 0xf8000000, R14, 0xf8, !PT ;  /* 0xf80000000f0e7812 */ /* 0x000fe200078ef80e */
[----:B------:R-:W-:Y:S01]  /*2b60*/  IMAD.MOV.U32 R17, RZ, RZ, 0x4f4e4d4c ;  /* 0x4f4e4d4cff117424 */ /* 0x000fe200078e00ff */
[----:B------:R-:W-:Y:S01]  /*2b70*/  LOP3.LUT R15, R0, 0x1fffff, R7, 0xf8, !PT ;  /* 0x001fffff000f7812 */ /* 0x000fe200078ef807 */
[C---:B------:R-:W-:Y:S01]  /*2b80*/  IMAD R7, R27.reuse, 0x772c5f11, RZ ;  /* 0x772c5f111b077824 */ /* 0x040fe200078e02ff */
[----:B------:R-:W-:Y:S01]  /*2b90*/  SHF.R.U64 R3, R12, 0x15, R3 ;  /* 0x000000150c037819 */ /* 0x000fe20000001203 */
[----:B------:R-:W-:Y:S01]  /*2ba0*/  HFMA2 R12, -RZ, RZ, 0, 2.09808349609375e-05 ;  /* 0x00000160ff0c7431 */ /* 0x000fe200000001ff */
[----:B------:R0:W-:Y:S01]  /*2bb0*/  STL.64 [R1+0x260], R16 ;  /* 0x0002601001007387 */ /* 0x0001e20000100a00 */
[----:B---3--:R1:W2:Y:S01]  /*2bc0*/  I2F.F64.U64 R28, R14 ;  /* 0x0000000e001c7312 */ /* 0x0082a20000301800 */
[----:B------:R-:W-:Y:S01]  /*2bd0*/  IMAD R5, R27, -0x22633260, RZ ;  /* 0xdd9ccda01b057824 */ /* 0x000fe200078e02ff */
[----:B------:R-:W-:Y:S01]  /*2be0*/  LOP3.LUT R3, R3, 0x7ffffff, RZ, 0xc0, !PT ;  /* 0x07ffffff03037812 */ /* 0x000fe200078ec0ff */
[----:B------:R-:W-:-:S02]  /*2bf0*/  IMAD R11, R10, 0x530f32eb, R7 ;  /* 0x530f32eb0a0b7824 */ /* 0x000fc400078e0207 */
[----:B------:R-:W-:Y:S02]  /*2c00*/  IMAD.MOV.U32 R13, RZ, RZ, 0x0 ;  /* 0x00000000ff0d7424 */ /* 0x000fe400078e00ff */
[C---:B------:R-:W-:Y:S02]  /*2c10*/  IMAD R7, R10.reuse, 0xbb, R5 ;  /* 0x000000bb0a077824 */ /* 0x040fe400078e0205 */
[----:B------:R-:W-:-:S04]  /*2c20*/  IMAD.WIDE.U32 R12, R10, -0x22633260, R12 ;  /* 0xdd9ccda00a0c7825 */ /* 0x000fc800078e000c */
[----:B0-----:R-:W-:Y:S02]  /*2c30*/  IMAD.MOV.U32 R16, RZ, RZ, 0x73c4cd04 ;  /* 0x73c4cd04ff107424 */ /* 0x001fe400078e00ff */
[----:B------:R-:W-:Y:S02]  /*2c40*/  IMAD.MOV.U32 R17, RZ, RZ, -0x768ed2c8 ;  /* 0x89712d38ff117424 */ /* 0x000fe400078e00ff */
[----:B-1----:R-:W-:Y:S02]  /*2c50*/  IMAD.MOV.U32 R14, RZ, RZ, -0x7634d860 ;  /* 0x89cb27a0ff0e7424 */ /* 0x002fe400078e00ff */
[----:B------:R-:W-:-:S04]  /*2c60*/  IMAD.WIDE.U32 R16, R10, 0x772c5f11, R16 ;  /* 0x772c5f110a107825 */ /* 0x000fc800078e0010 */
[----:B------:R-:W-:Y:S01]  /*2c70*/  IMAD.MOV.U32 R15, RZ, RZ, 0x2501550a ;  /* 0x2501550aff0f7424 */ /* 0x000fe200078e00ff */
[----:B------:R-:W-:Y:S01]  /*2c80*/  IADD3 R5, PT, PT, R17, R11, RZ ;  /* 0x0000000b11057210 */ /* 0x000fe20007ffe0ff */
[----:B------:R-:W-:Y:S02]  /*2c90*/  IMAD.MOV.U32 R32, RZ, RZ, 0x5b5a5958 ;  /* 0x5b5a5958ff207424 */ /* 0x000fe400078e00ff */
[----:B------:R-:W-:Y:S01]  /*2ca0*/  IMAD.MOV.U32 R33, RZ, RZ, 0x5f5e5d5c ;  /* 0x5f5e5d5cff217424 */ /* 0x000fe200078e00ff */
[----:B------:R-:W-:Y:S01]  /*2cb0*/  SHF.R.U64 R0, R16, 0x15, R5 ;  /* 0x0000001510007819 */ /* 0x000fe20000001205 */
[----:B------:R-:W-:Y:S01]  /*2cc0*/  IMAD.IADD R5, R13, 0x1, R7 ;  /* 0x000000010d057824 */ /* 0x000fe200078e0207 */
[----:B------:R-:W-:Y:S01]  /*2cd0*/  LOP3.LUT R16, R3, 0xf8000000, R12, 0xf8, !PT ;  /* 0xf800000003107812 */ /* 0x000fe200078ef80c */
[----:B------:R-:W-:Y:S01]  /*2ce0*/  IMAD R3, R27, -0x5ea76960, RZ ;  /* 0xa15896a01b037824 */ /* 0x000fe200078e02ff */
[----:B--2---:R-:W-:Y:S01]  /*2cf0*/  DMUL R12, R28, 1.1102230246251565404e-16 ;  /* 0x3ca000001c0c7828 */ /* 0x004fe20000000000 */
[----:B------:R-:W-:Y:S01]  /*2d00*/  IMAD.MOV.U32 R20, RZ, RZ, 0x2b2a2928 ;  /* 0x2b2a2928ff147424 */ /* 0x000fe200078e00ff */
[----:B------:R-:W-:Y:S01]  /*2d10*/  LOP3.LUT R17, R5, 0x1fffff, RZ, 0xc0, !PT ;  /* 0x001fffff05117812 */ /* 0x000fe200078ec0ff */
[C---:B------:R-:W-:Y:S01]  /*2d20*/  IMAD R3, R10.reuse, 0x181a9317, R3 ;  /* 0x181a93170a037824 */ /* 0x040fe200078e0203 */
[----:B------:R-:W-:Y:S01]  /*2d30*/  STL.64 [R1+0x270], R32 ;  /* 0x0002702001007387 */ /* 0x000fe20000100a00 */
[----:B------:R-:W-:Y:S01]  /*2d40*/  IMAD.WIDE.U32 R10, R10, -0x5ea76960, R14 ;  /* 0xa15896a00a0a7825 */ /* 0x000fe200078e000e */
[----:B------:R0:W1:Y:S02]  /*2d50*/  I2F.F64.U64 R28, R16 ;  /* 0x00000010001c7312 */ /* 0x0000640000301800 */
[----:B------:R-:W-:Y:S01]  /*2d60*/  DMUL R14, R12, 256 ;  /* 0x407000000c0e7828 */ /* 0x000fe20000000000 */
[----:B------:R-:W-:Y:S01]  /*2d70*/  IMAD.MOV.U32 R21, RZ, RZ, 0x2f2e2d2c ;  /* 0x2f2e2d2cff157424 */ /* 0x000fe200078e00ff */
[----:B------:R-:W-:Y:S01]  /*2d80*/  LOP3.LUT R13, R0, 0x7ffffff, RZ, 0xc0, !PT ;  /* 0x07ffffff000d7812 */ /* 0x000fe200078ec0ff */
[----:B------:R-:W-:Y:S01]  /*2d90*/  IMAD.MOV.U32 R22, RZ, RZ, 0x33323130 ;  /* 0x33323130ff167424 */ /* 0x000fe200078e00ff */
[----:B------:R-:W-:Y:S01]  /*2da0*/  IADD3 R0, PT, PT, R11, R3, RZ ;  /* 0x000000030b007210 */ /* 0x000fe20007ffe0ff */
[----:B------:R-:W-:Y:S01]  /*2db0*/  IMAD.MOV.U32 R24, RZ, RZ, 0x3b3a3938 ;  /* 0x3b3a3938ff187424 */ /* 0x000fe200078e00ff */
[----:B------:R-:W-:Y:S01]  /*2dc0*/  LOP3.LUT R12, R13, 0xf8000000, R10, 0xf8, !PT ;  /* 0xf80000000d0c7812 */ /* 0x000fe200078ef80a */
[----:B------:R2:W-:Y:S01]  /*2dd0*/  STL.64 [R1+0x240], R20 ;  /* 0x0002401401007387 */ /* 0x0005e20000100a00 */
[----:B------:R-:W-:Y:S01]  /*2de0*/  LOP3.LUT R13, R0, 0x1fffff, RZ, 0xc0, !PT ;  /* 0x001fffff000d7812 */ /* 0x000fe200078ec0ff */
[----:B------:R-:W-:Y:S01]  /*2df0*/  IMAD.MOV.U32 R25, RZ, RZ, 0x3f3e3d3c ;  /* 0x3f3e3d3cff197424 */ /* 0x000fe200078e00ff */
[----:B0-----:R-:W-:Y:S01]  /*2e00*/  MOV R17, 0x97969594 ;  /* 0x9796959400117802 */ /* 0x001fe20000000f00 */
[----:B------:R0:W-:Y:S01]  /*2e10*/  STL.64 [R1+0x248], R22 ;  /* 0x0002481601007387 */ /* 0x0001e20000100a00 */
[----:B------:R-:W3:Y:S01]  /*2e20*/  I2F.F64.U64 R34, R12 ;  /* 0x0000000c00227312 */ /* 0x000ee20000301800 */
[----:B-1----:R-:W-:Y:S01]  /*2e30*/  DMUL R10, R28, 1.1102230246251565404e-16 ;  /* 0x3ca000001c0a7828 */ /* 0x002fe20000000000 */
[----:B------:R-:W-:Y:S01]  /*2e40*/  IMAD.MOV.U32 R16, RZ, RZ, -0x6c6d6e70 ;  /* 0x93929190ff107424 */ /* 0x000fe200078e00ff */
[----:B------:R1:W-:Y:S01]  /*2e50*/  STL.64 [R1+0x250], R24 ;  /* 0x0002501801007387 */ /* 0x0003e20000100a00 */
[----:B------:R-:W-:Y:S01]  /*2e60*/  IMAD.MOV.U32 R28, RZ, RZ, -0x4c4d4e50 ;  /* 0xb3b2b1b0ff1c7424 */ /* 0x000fe200078e00ff */
[----:B------:R-:W-:Y:S01]  /*2e70*/  MOV R29, 0xb7b6b5b4 ;  /* 0xb7b6b5b4001d7802 */ /* 0x000fe20000000f00 */
[----:B------:R-:W-:Y:S01]  /*2e80*/  IMAD.MOV.U32 R30, RZ, RZ, 0x53525150 ;  /* 0x53525150ff1e7424 */ /* 0x000fe200078e00ff */
[----:B--2---:R-:W-:Y:S01]  /*2e90*/  MOV R20, 0x63626160 ;  /* 0x6362616000147802 */ /* 0x004fe20000000f00 */
[----:B------:R-:W-:Y:S01]  /*2ea0*/  IMAD.MOV.U32 R21, RZ, RZ, 0x67666564 ;  /* 0x67666564ff157424 */ /* 0x000fe200078e00ff */
[----:B------:R-:W-:Y:S01]  /*2eb0*/  DMUL R32, R10, 256 ;  /* 0x407000000a207828 */ /* 0x000fe20000000000 */
[----:B------:R-:W-:Y:S01]  /*2ec0*/  F2F.F32.F64 R14, R14 ;  /* 0x0000000e000e7310 */ /* 0x000fe20000301000 */
[----:B0-----:R-:W-:Y:S01]  /*2ed0*/  MOV R22, 0x6b6a6968 ;  /* 0x6b6a696800167802 */ /* 0x001fe20000000f00 */
[----:B------:R-:W-:Y:S01]  /*2ee0*/  IMAD.MOV.U32 R23, RZ, RZ, 0x6f6e6d6c ;  /* 0x6f6e6d6cff177424 */ /* 0x000fe200078e00ff */
[----:B------:R0:W-:Y:S01]  /*2ef0*/  STL.64 [R1+0x278], R20 ;  /* 0x0002781401007387 */ /* 0x0001e20000100a00 */
[----:B------:R-:W-:Y:S01]  /*2f00*/  IMAD.MOV.U32 R26, RZ, RZ, -0x64656668 ;  /* 0x9b9a9998ff1a7424 */ /* 0x000fe200078e00ff */
[----:B---3--:R-:W-:Y:S01]  /*2f10*/  DMUL R10, R34, 1.1102230246251565404e-16 ;  /* 0x3ca00000220a7828 */ /* 0x008fe20000000000 */
[----:B-1----:R-:W-:Y:S01]  /*2f20*/  IMAD.MOV.U32 R24, RZ, RZ, 0x73727170 ;  /* 0x73727170ff187424 */ /* 0x002fe200078e00ff */
[----:B------:R1:W-:Y:S01]  /*2f30*/  STL.64 [R1+0x280], R22 ;  /* 0x0002801601007387 */ /* 0x0003e20000100a00 */
[----:B------:R-:W-:Y:S01]  /*2f40*/  IMAD.MOV.U32 R25, RZ, RZ, 0x77767574 ;  /* 0x77767574ff197424 */ /* 0x000fe200078e00ff */
[----:B------:R2:W-:Y:S01]  /*2f50*/  F2F.F32.F64 R12, R32 ;  /* 0x00000020000c7310 */ /* 0x0005e20000301000 */
[----:B------:R-:W-:Y:S01]  /*2f60*/  IMAD.MOV.U32 R27, RZ, RZ, -0x60616264 ;  /* 0x9f9e9d9cff1b7424 */ /* 0x000fe200078e00ff */
[----:B------:R3:W-:Y:S01]  /*2f70*/  STL.64 [R1+0x2a8], R16 ;  /* 0x0002a81001007387 */ /* 0x0007e20000100a00 */
[----:B------:R-:W-:Y:S01]  /*2f80*/  IMAD.MOV.U32 R0, RZ, RZ, RZ ;  /* 0x000000ffff007224 */ /* 0x000fe200078e00ff */
[----:B------:R-:W-:Y:S01]  /*2f90*/  DMUL R10, R10, 256 ;  /* 0x407000000a0a7828 */ /* 0x000fe20000000000 */
[----:B0-----:R-:W-:-:S02]  /*2fa0*/  HFMA2 R20, -RZ, RZ, 61248, 44800 ;  /* 0x7b7a7978ff147431 */ /* 0x001fc400000001ff */
[----:B------:R-:W-:Y:S01]  /*2fb0*/  IMAD.MOV.U32 R21, RZ, RZ, 0x7f7e7d7c ;  /* 0x7f7e7d7cff157424 */ /* 0x000fe200078e00ff */
[----:B------:R0:W-:Y:S01]  /*2fc0*/  STL.64 [R1+0x288], R24 ;  /* 0x0002881801007387 */ /* 0x0001e20000100a00 */
[----:B-1----:R-:W-:Y:S01]  /*2fd0*/  IMAD.MOV.U32 R22, RZ, RZ, -0x7c7d7e80 ;  /* 0x83828180ff167424 */ /* 0x002fe200078e00ff */
[----:B------:R1:W4:Y:S01]  /*2fe0*/  F2F.F32.F64 R13, R10 ;  /* 0x0000000a000d7310 */ /* 0x0003220000301000 */
[----:B------:R-:W-:Y:S01]  /*2ff0*/  IMAD.MOV.U32 R23, RZ, RZ, -0x78797a7c ;  /* 0x87868584ff177424 */ /* 0x000fe200078e00ff */
[----:B------:R5:W-:Y:S01]  /*3000*/  STL.64 [R1+0x290], R20 ;  /* 0x0002901401007387 */ /* 0x000be20000100a00 */
[----:B---3--:R-:W-:Y:S02]  /*3010*/  IMAD.MOV.U32 R16, RZ, RZ, -0x34353638 ;  /* 0xcbcac9c8ff107424 */ /* 0x008fe400078e00ff */
[----:B------:R-:W-:Y:S01]  /*3020*/  IMAD.MOV.U32 R17, RZ, RZ, -0x30313234 ;  /* 0xcfcecdccff117424 */ /* 0x000fe200078e00ff */
[----:B------:R3:W-:Y:S01]  /*3030*/  STL.64 [R1+0x298], R22 ;  /* 0x0002981601007387 */ /* 0x0007e20000100a00 */
[----:B--2---:R-:W-:-:S02]  /*3040*/  IMAD.MOV.U32 R32, RZ, RZ, -0x14151618 ;  /* 0xebeae9e8ff207424 */ /* 0x004fc400078e00ff */
[----:B0-----:R-:W-:Y:S01]  /*3050*/  IMAD.MOV.U32 R24, RZ, RZ, -0x74757678 ;  /* 0x8b8a8988ff187424 */ /* 0x001fe200078e00ff */
[----:B------:R0:W-:Y:S01]  /*3060*/  STL.64 [R1+0x2c8], R28 ;  /* 0x0002c81c01007387 */ /* 0x0001e20000100a00 */
[----:B------:R-:W-:Y:S01]  /*3070*/  IMAD.MOV.U32 R25, RZ, RZ, -0x70717274 ;  /* 0x8f8e8d8cff197424 */ /* 0x000fe200078e00ff */
[----:B-1----:R-:W-:Y:S01]  /*3080*/  MOV R10, 0xb ;  /* 0x0000000b000a7802 */ /* 0x002fe20000000f00 */
[----:B------:R-:W-:Y:S01]  /*3090*/  IMAD.MOV.U32 R33, RZ, RZ, -0x10111214 ;  /* 0xefeeedecff217424 */ /* 0x000fe200078e00ff */
[----:B-----5:R-:W-:Y:S01]  /*30a0*/  MOV R21, 0xa7a6a5a4 ;  /* 0xa7a6a5a400157802 */ /* 0x020fe20000000f00 */
[----:B------:R-:W-:Y:S01]  /*30b0*/  IMAD.MOV.U32 R20, RZ, RZ, -0x5c5d5e60 ;  /* 0xa3a2a1a0ff147424 */ /* 0x000fe200078e00ff */
[----:B------:R1:W-:Y:S01]  /*30c0*/  STL.64 [R1+0x268], R30 ;  /* 0x0002681e01007387 */ /* 0x0003e20000100a00 */
[----:B------:R-:W-:Y:S02]  /*30d0*/  IMAD.MOV.U32 R11, RZ, RZ, 0x0 ;  /* 0x00000000ff0b7424 */ /* 0x000fe400078e00ff */
[----:B---3--:R-:W-:Y:S01]  /*30e0*/  IMAD.MOV.U32 R22, RZ, RZ, -0x54555658 ;  /* 0xabaaa9a8ff167424 */ /* 0x008fe200078e00ff */
[----:B------:R2:W-:Y:S01]  /*30f0*/  STL.64 [R1+0x2b8], R20 ;  /* 0x0002b81401007387 */ /* 0x0005e20000100a00 */
[----:B------:R-:W-:-:S02]  /*3100*/  IMAD.MOV.U32 R23, RZ, RZ, -0x50515254 ;  /* 0xafaeadacff177424 */ /* 0x000fc400078e00ff */
[----:B0-----:R-:W-:Y:S02]  /*3110*/  HFMA2 R29, -RZ, RZ, -32608, -24384 ;  /* 0xf7f6f5f4ff1d7431 */ /* 0x001fe400000001ff */
[----:B------:R-:W-:Y:S01]  /*3120*/  IMAD.MOV.U32 R28, RZ, RZ, -0xc0d0e10 ;  /* 0xf3f2f1f0ff1c7424 */ /* 0x000fe200078e00ff */
[----:B------:R0:W-:Y:S04]  /*3130*/  STL.64 [R1+0x2a0], R24 ;  /* 0x0002a01801007387 */ /* 0x0001e80000100a00 */
[----:B------:R3:W-:Y:S01]  /*3140*/  STL.64 [R1+0x2b0], R26 ;  /* 0x0002b01a01007387 */ /* 0x0007e20000100a00 */
[----:B-1----:R-:W-:Y:S02]  /*3150*/  IMAD.MOV.U32 R30, RZ, RZ, -0x44454648 ;  /* 0xbbbab9b8ff1e7424 */ /* 0x002fe400078e00ff */
[----:B------:R-:W-:-:S02]  /*3160*/  IMAD.MOV.U32 R31, RZ, RZ, -0x40414244 ;  /* 0xbfbebdbcff1f7424 */ /* 0x000fc400078e00ff */
[----:B--2---:R-:W-:Y:S01]  /*3170*/  HFMA2 R21, -RZ, RZ, -125.375, -93.25 ;  /* 0xd7d6d5d4ff157431 */ /* 0x004fe200000001ff */
[----:B------:R1:W-:Y:S01]  /*3180*/  STL.64 [R1+0x2c0], R22 ;  /* 0x0002c01601007387 */ /* 0x0003e20000100a00 */
[----:B------:R-:W-:Y:S02]  /*3190*/  IMAD.MOV.U32 R20, RZ, RZ, -0x2c2d2e30 ;  /* 0xd3d2d1d0ff147424 */ /* 0x000fe400078e00ff */
[----:B0-----:R-:W-:Y:S01]  /*31a0*/  IMAD.MOV.U32 R24, RZ, RZ, -0x3c3d3e40 ;  /* 0xc3c2c1c0ff187424 */ /* 0x001fe200078e00ff */
[----:B------:R0:W-:Y:S01]  /*31b0*/  STL.64 [R1+0x2e0], R16 ;  /* 0x0002e01001007387 */ /* 0x0001e20000100a00 */
[----:B------:R-:W-:Y:S01]  /*31c0*/  MOV R25, 0xc7c6c5c4 ;  /* 0xc7c6c5c400197802 */ /* 0x000fe20000000f00 */
[----:B---3--:R-:W-:Y:S01]  /*31d0*/  IMAD.MOV.U32 R26, RZ, RZ, -0x1c1d1e20 ;  /* 0xe3e2e1e0ff1a7424 */ /* 0x008fe200078e00ff */
[----:B------:R-:W-:Y:S01]  /*31e0*/  MOV R27, 0xe7e6e5e4 ;  /* 0xe7e6e5e4001b7802 */ /* 0x000fe20000000f00 */
[----:B------:R2:W-:Y:S01]  /*31f0*/  STL.64 [R1+0x2d0], R30 ;  /* 0x0002d01e01007387 */ /* 0x0005e20000100a00 */
[----:B-1----:R-:W-:-:S03]  /*3200*/  IMAD.MOV.U32 R22, RZ, RZ, -0x24252628 ;  /* 0xdbdad9d8ff167424 */ /* 0x002fc600078e00ff */
[----:B------:R2:W-:Y:S01]  /*3210*/  STL.64 [R1+0x2d8], R24 ;  /* 0x0002d81801007387 */ /* 0x0005e20000100a00 */
[----:B------:R-:W-:Y:S02]  /*3220*/  IMAD.MOV.U32 R23, RZ, RZ, -0x20212224 ;  /* 0xdfdedddcff177424 */ /* 0x000fe400078e00ff */
[----:B0-----:R-:W-:Y:S01]  /*3230*/  IMAD.MOV.U32 R16, RZ, RZ, -0x4050608 ;  /* 0xfbfaf9f8ff107424 */ /* 0x001fe200078e00ff */
[----:B------:R2:W-:Y:S01]  /*3240*/  STL.64 [R1+0x2e8], R20 ;  /* 0x0002e81401007387 */ /* 0x0005e20000100a00 */
[----:B------:R-:W-:-:S03]  /*3250*/  IMAD.MOV.U32 R17, RZ, RZ, -0x10204 ;  /* 0xfffefdfcff117424 */ /* 0x000fc600078e00ff */
[----:B------:R2:W-:Y:S04]  /*3260*/  STL.64 [R1+0x2f0], R22 ;  /* 0x0002f01601007387 */ /* 0x0005e80000100a00 */
[----:B------:R2:W-:Y:S04]  /*3270*/  STL.64 [R1+0x2f8], R26 ;  /* 0x0002f81a01007387 */ /* 0x0005e80000100a00 */
[----:B------:R2:W-:Y:S04]  /*3280*/  STL.64 [R1+0x300], R32 ;  /* 0x0003002001007387 */ /* 0x0005e80000100a00 */
[----:B------:R2:W-:Y:S04]  /*3290*/  STL.64 [R1+0x308], R28 ;  /* 0x0003081c01007387 */ /* 0x0005e80000100a00 */
[----:B------:R2:W-:Y:S04]  /*32a0*/  STL.64 [R1+0x310], R16 ;  /* 0x0003101001007387 */ /* 0x0005e80000100a00 */
[----:B----4-:R2:W-:Y:S04]  /*32b0*/  STL.64 [R1+0x318], R12 ;  /* 0x0003180c01007387 */ /* 0x0105e80000100a00 */
[----:B------:R2:W-:Y:S02]  /*32c0*/  STL [R1+0x320], R14 ;  /* 0x0003200e01007387 */ /* 0x0005e40000100800 */
.L_x_14:
[C---:B0-2---:R-:W-:Y:S02]  /*32d0*/  IADD3 R14, PT, PT, -R0.reuse, 0x100, RZ ;  /* 0x00000100000e7810 */ /* 0x045fe40007ffe1ff */
        /* <DEDUP_REMOVED lines=8> */
[----:B------:R-:W-:-:S05]  /*3360*/  IMAD.WIDE.U32 R4, R4, -0x21131993, R10 ;  /* 0xdeece66d04047825 */ /* 0x000fca00078e000a */
[----:B------:R-:W-:Y:S01]  /*3370*/  IADD3 R21, PT, PT, R5, R19, RZ ;  /* 0x0000001305157210 */ /* 0x000fe20007ffe0ff */
[----:B------:R-:W-:Y:S01]  /*3380*/  IMAD.MOV.U32 R19, RZ, RZ, R4 ;  /* 0x000000ffff137224 */ /* 0x000fe200078e0004 */
[----:B0-----:R-:W0:Y:S02]  /*3390*/  MUFU.RCP R3, R3 ;  /* 0x0000000300037308 */ /* 0x001e240000001000 */
[----:B------:R-:W-:Y:S01]  /*33a0*/  LOP3.LUT R21, R21, 0xffff, RZ, 0xc0, !PT ;  /* 0x0000ffff15157812 */ /* 0x000fe200078ec0ff */
[----:B0-----:R-:W-:-:S05]  /*33b0*/  VIADD R12, R3, 0xffffffe ;  /* 0x0ffffffe030c7836 */ /* 0x001fca0000000000 */
        /* <DEDUP_REMOVED lines=12> */
[----:B------:R-:W-:Y:S01]  /*3480*/  @!P1 LOP3.LUT R3, RZ, R14, RZ, 0x33, !PT ;  /* 0x0000000eff039212 */ /* 0x000fe200078e33ff */
[----:B------:R-:W-:Y:S06]  /*3490*/  BRA `(.L_x_11) ;  /* 0x0000000000307947 */ /* 0x000fec0003800000 */
.L_x_10:
[----:B------:R-:W-:Y:S02]  /*34a0*/  IMAD R19, R19, -0x21131993, RZ ;  /* 0xdeece66d13137824 */ /* 0x000fe400078e02ff */
[----:B------:R-:W-:-:S04]  /*34b0*/  IMAD.WIDE.U32 R12, R4, -0x21131993, R10 ;  /* 0xdeece66d040c7825 */ /* 0x000fc800078e000a */
[----:B------:R-:W-:-:S04]  /*34c0*/  IMAD R19, R4, 0x5, R19 ;  /* 0x0000000504137824 */ /* 0x000fc800078e0213 */
[----:B------:R-:W-:-:S05]  /*34d0*/  IMAD.IADD R19, R13, 0x1, R19 ;  /* 0x000000010d137824 */ /* 0x000fca00078e0213 */
[----:B------:R-:W-:Y:S02]  /*34e0*/  LOP3.LUT R21, R19, 0xffff, RZ, 0xc0, !PT ;  /* 0x0000ffff13157812 */ /* 0x000fe400078ec0ff */
[----:B------:R-:W-:Y:S02]  /*34f0*/  MOV R19, R12 ;  /* 0x0000000c00137202 */ /* 0x000fe40000000f00 */
[--C-:B------:R-:W-:Y:S02]  /*3500*/  SHF.R.U32.HI R3, RZ, 0x11, R21.reuse ;  /* 0x00000011ff037819 */ /* 0x100fe40000011615 */
[----:B------:R-:W-:-:S03]  /*3510*/  SHF.R.U64 R5, R12, 0x11, R21 ;  /* 0x000000110c057819 */ /* 0x000fc60000001215 */
[-C--:B------:R-:W-:Y:S02]  /*3520*/  IMAD R3, R3, R14.reuse, RZ ;  /* 0x0000000e03037224 */ /* 0x080fe400078e02ff */
[----:B------:R-:W-:-:S04]  /*3530*/  IMAD.WIDE.U32 R4, R5, R14, RZ ;  /* 0x0000000e05047225 */ /* 0x000fc800078e00ff */
[----:B------:R-:W-:-:S05]  /*3540*/  IMAD.IADD R3, R5, 0x1, R3 ;  /* 0x0000000105037824 */ /* 0x000fca00078e0203 */
[----:B------:R-:W-:-:S07]  /*3550*/  SHF.R.U64 R3, R4, 0x1f, R3 ;  /* 0x0000001f04037819 */ /* 0x000fce0000001203 */
.L_x_11:
        /* <DEDUP_REMOVED lines=9> */
[----:B------:R-:W-:-:S03]  /*35f0*/  IMAD.MOV R25, RZ, RZ, -R23 ;  /* 0x000000ffff197224 */ /* 0x000fc600078e0a17 */
[----:B------:R-:W-:Y:S01]  /*3600*/  IADD3 R5, PT, PT, R5, R17, RZ ;  /* 0x0000001105057210 */ /* 0x000fe20007ffe0ff */
[----:B0-----:R-:W0:Y:S03]  /*3610*/  MUFU.RCP R15, R15 ;  /* 0x0000000f000f7308 */ /* 0x001e260000001000 */
        /* <DEDUP_REMOVED lines=23> */
[----:B------:R-:W-:-:S02]  /*3790*/  HFMA2 R29, -RZ, RZ, 0, 3.814697265625e-06 ;  /* 0x00000040ff1d7431 */ /* 0x000fc400000001ff */
[----:B------:R-:W-:Y:S01]  /*37a0*/  IMAD R4, R21, -0x4b9ff597, RZ ;  /* 0xb4600a6915047824 */ /* 0x000fe200078e02ff */
[----:B------:R-:W-:Y:S01]  /*37b0*/  PLOP3.LUT P2, PT, PT, PT, PT, 0x8, 0x80 ;  /* 0x000000000080781c */ /* 0x000fe20003f4e170 */
[----:B------:R-:W-:Y:S02]  /*37c0*/  IMAD.MOV.U32 R28, RZ, RZ, -0x6bd21946 ;  /* 0x942de6baff1c7424 */ /* 0x000fe400078e00ff */
        /* <DEDUP_REMOVED lines=8> */
[----:B0-----:R-:W-:Y:S02]  /*3850*/  @P1 IMAD.MOV.U32 R12, RZ, RZ, RZ ;  /* 0x000000ffff0c1224 */ /* 0x001fe400078e00ff */
[----:B-1----:R-:W-:-:S04]  /*3860*/  @P1 IMAD R7, R21, R13, RZ ;  /* 0x0000000d15071224 */ /* 0x002fc800078e02ff */
[----:B------:R-:W-:Y:S01]  /*3870*/  @P1 IMAD.HI.U32 R12, R13, R7, R12 ;  /* 0x000000070d0c1227 */ /* 0x000fe200078e000c */
[----:B------:R-:W-:-:S05]  /*3880*/  @P1 SHF.R.U64 R7, R4, 0x11, R17 ;  /* 0x0000001104071819 */ /* 0x000fca0000001211 */
[----:B------:R-:W-:-:S05]  /*3890*/  @P1 IMAD.HI.U32 R12, R12, R7, RZ ;  /* 0x000000070c0c1227 */ /* 0x000fca00078e00ff */
[----:B------:R-:W-:-:S05]  /*38a0*/  @P1 IADD3 R12, PT, PT, -R12, RZ, RZ ;  /* 0x000000ff0c0c1210 */ /* 0x000fca0007ffe1ff */
        /* <DEDUP_REMOVED lines=44> */
[----:B------:R-:W-:Y:S01]  /*3b70*/  VIADD R14, R5, 0x218 ;  /* 0x00000218050e7836 */ /* 0x000fe20000000000 */
[----:B------:R-:W-:Y:S06]  /*3b80*/  BRA `(.L_x_13) ;  /* 0x00000000001c7947 */ /* 0x000fec0003800000 */
.L_x_12:
[----:B------:R-:W-:Y:S02]  /*3b90*/  IMAD R19, R19, -0x21131993, RZ ;  /* 0xdeece66d13137824 */ /* 0x000fe400078e02ff */
[----:B0-----:R-:W-:-:S04]  /*3ba0*/  IMAD.WIDE.U32 R12, R4, -0x21131993, R10 ;  /* 0xdeece66d040c7825 */ /* 0x001fc800078e000a */
[----:B------:R-:W-:Y:S02]  /*3bb0*/  IMAD R19, R4, 0x5, R19 ;  /* 0x0000000504137824 */ /* 0x000fe400078e0213 */
[----:B------:R-:W-:Y:S02]  /*3bc0*/  IMAD.MOV.U32 R14, RZ, RZ, 0x218 ;  /* 0x00000218ff0e7424 */ /* 0x000fe400078e00ff */
[----:B------:R-:W-:Y:S01]  /*3bd0*/  IMAD.MOV.U32 R4, RZ, RZ, R12 ;  /* 0x000000ffff047224 */ /* 0x000fe200078e000c */
[----:B------:R-:W-:-:S04]  /*3be0*/  IADD3 R19, PT, PT, R13, R19, RZ ;  /* 0x000000130d137210 */ /* 0x000fc80007ffe0ff */
[----:B------:R-:W-:-:S07]  /*3bf0*/  LOP3.LUT R19, R19, 0xffff, RZ, 0xc0, !PT ;  /* 0x0000ffff13137812 */ /* 0x000fce00078ec0ff */
.L_x_13:
[----:B------:R-:W-:Y:S01]  /*3c00*/  IMAD.IADD R14, R14, 0x1, R3 ;  /* 0x000000010e0e7824 */ /* 0x000fe200078e0203 */
[----:B------:R-:W2:Y:S04]  /*3c10*/  LDL.U8 R5, [R3+0x21b] ;  /* 0x00021b0003057983 */ /* 0x000ea80000100000 */
[----:B------:R-:W3:Y:S01]  /*3c20*/  LDL.U8 R12, [R14+0x3] ;  /* 0x000003000e0c7983 */ /* 0x000ee20000100000 */
[----:B------:R-:W-:-:S04]  /*3c30*/  IADD3 R0, PT, PT, R0, 0x4, RZ ;  /* 0x0000000400007810 */ /* 0x000fc80007ffe0ff */
[----:B------:R-:W-:Y:S01]  /*3c40*/  ISETP.NE.AND P0, PT, R0, 0x100, PT ;  /* 0x000001000000780c */ /* 0x000fe20003f05270 */
[----:B---3--:R0:W-:Y:S04]  /*3c50*/  STL.U8 [R3+0x21b], R12 ;  /* 0x00021b0c03007387 */ /* 0x0081e80000100000 */
[----:B--2---:R0:W-:Y:S08]  /*3c60*/  STL.U8 [R14+0x3], R5 ;  /* 0x000003050e007387 */ /* 0x0041f00000100000 */
[----:B------:R-:W-:Y:S05]  /*3c70*/  @P0 BRA `(.L_x_14) ;  /* 0xfffffff400940947 */ /* 0x000fea000383ffff */
[----:B------:R-:W-:Y:S01]  /*3c80*/  IMAD.MOV.U32 R10, RZ, RZ, 0x7060504 ;  /* 0x07060504ff0a7424 */ /* 0x000fe200078e00ff */
[----:B------:R-:W-:Y:S01]  /*3c90*/  MOV R17, 0x23222120 ;  /* 0x2322212000117802 */ /* 0x000fe20000000f00 */
[----:B------:R-:W-:Y:S02]  /*3ca0*/  IMAD.MOV.U32 R11, RZ, RZ, 0xb0a0908 ;  /* 0x0b0a0908ff0b7424 */ /* 0x000fe400078e00ff */
[----:B------:R-:W-:Y:S02]  /*3cb0*/  HFMA2 R23, -RZ, RZ, 0.224853515625, 0.162109375 ;  /* 0x33323130ff177431 */ /* 0x000fe400000001ff */
        /* <DEDUP_REMOVED lines=12> */
[----:B------:R1:W-:Y:S01]  /*3d80*/  STL.64 [R1+0x340], R16 ;  /* 0x0003401001007387 */ /* 0x0003e20000100a00 */
[----:B0-----:R-:W-:Y:S02]  /*3d90*/  IMAD.MOV.U32 R10, RZ, RZ, 0x73c4cd04 ;  /* 0x73c4cd04ff0a7424 */ /* 0x001fe400078e00ff */
[----:B------:R-:W-:Y:S01]  /*3da0*/  IMAD.MOV.U32 R11, RZ, RZ, -0x768ed2c8 ;  /* 0x89712d38ff0b7424 */ /* 0x000fe200078e00ff */
[----:B------:R0:W-:Y:S01]  /*3db0*/  STL.64 [R1+0x348], R20 ;  /* 0x0003481401007387 */ /* 0x0001e20000100a00 */
[----:B------:R-:W-:-:S02]  /*3dc0*/  IMAD.MOV.U32 R12, RZ, RZ, 0xf0e0d0c ;  /* 0x0f0e0d0cff0c7424 */ /* 0x000fc400078e00ff */
[----:B------:R-:W-:Y:S01]  /*3dd0*/  IMAD.WIDE.U32 R10, R4, 0x772c5f11, R10 ;  /* 0x772c5f11040a7825 */ /* 0x000fe200078e000a */
[----:B------:R-:W-:Y:S03]  /*3de0*/  STL.64 [R1+0x350], R22 ;  /* 0x0003501601007387 */ /* 0x000fe60000100a00 */
[----:B------:R-:W-:Y:S01]  /*3df0*/  IMAD.IADD R0, R11, 0x1, R3 ;  /* 0x000000010b007824 */ /* 0x000fe200078e0203 */
[----:B-1----:R-:W-:Y:S01]  /*3e00*/  MOV R17, 0x5b5a5958 ;  /* 0x5b5a595800117802 */ /* 0x002fe20000000f00 */
[----:B------:R-:W-:Y:S01]  /*3e10*/  IMAD R3, R19, -0x5ea76960, RZ ;  /* 0xa15896a013037824 */ /* 0x000fe200078e02ff */
[----:B------:R1:W-:Y:S01]  /*3e20*/  STL.64 [R1+0x330], R12 ;  /* 0x0003300c01007387 */ /* 0x0003e20000100a00 */
[----:B------:R-:W-:Y:S01]  /*3e30*/  IMAD.MOV.U32 R11, RZ, RZ, 0x2501550a ;  /* 0x2501550aff0b7424 */ /* 0x000fe200078e00ff */
[----:B------:R-:W-:Y:S01]  /*3e40*/  SHF.R.U64 R0, R10, 0x15, R0 ;  /* 0x000000150a007819 */ /* 0x000fe20000001200 */
[----:B------:R-:W-:-:S02]  /*3e50*/  HFMA2 R10, -RZ, RZ, -0.00017678737640380859375, 0.02978515625 ;  /* 0x89cb27a0ff0a7431 */ /* 0x000fc400000001ff */
[----:B------:R-:W-:Y:S02]  /*3e60*/  IMAD R3, R4, 0x181a9317, R3 ;  /* 0x181a931704037824 */ /* 0x000fe400078e0203 */
[----:B------:R-:W-:Y:S01]  /*3e70*/  IMAD.MOV.U32 R14, RZ, RZ, 0x4f4e4d4c ;  /* 0x4f4e4d4cff0e7424 */ /* 0x000fe200078e00ff */
[----:B------:R-:W-:Y:S01]  /*3e80*/  LOP3.LUT R0, R0, 0x7ffffff, RZ, 0xc0, !PT ;  /* 0x07ffffff00007812 */ /* 0x000fe200078ec0ff */
[----:B------:R-:W-:Y:S02]  /*3e90*/  IMAD.MOV.U32 R15, RZ, RZ, 0x53525150 ;  /* 0x53525150ff0f7424 */ /* 0x000fe400078e00ff */
[----:B------:R-:W-:Y:S02]  /*3ea0*/  IMAD.MOV.U32 R16, RZ, RZ, 0x57565554 ;  /* 0x57565554ff107424 */ /* 0x000fe400078e00ff */
[----:B0-----:R-:W-:Y:S01]  /*3eb0*/  IMAD.MOV.U32 R20, RZ, RZ, 0x5f5e5d5c ;  /* 0x5f5e5d5cff147424 */ /* 0x001fe200078e00ff */
[----:B------:R0:W-:Y:S01]  /*3ec0*/  STL.64 [R1+0x370], R14 ;  /* 0x0003700e01007387 */ /* 0x0001e20000100a00 */
[----:B------:R-:W-:-:S04]  /*3ed0*/  IMAD.WIDE.U32 R10, R4, -0x5ea76960, R10 ;  /* 0xa15896a0040a7825 */ /* 0x000fc800078e000a */
[----:B-1----:R-:W-:Y:S01]  /*3ee0*/  HFMA2 R13, -RZ, RZ, 14.578125, 10.5625 ;  /* 0x4b4a4948ff0d7431 */ /* 0x002fe200000001ff */
[----:B------:R1:W-:Y:S01]  /*3ef0*/  STL.64 [R1+0x378], R16 ;  /* 0x0003781001007387 */ /* 0x0003e20000100a00 */
[----:B------:R-:W-:Y:S01]  /*3f00*/  IMAD.MOV.U32 R21, RZ, RZ, 0x63626160 ;  /* 0x63626160ff157424 */ /* 0x000fe200078e00ff */
[----:B------:R-:W-:Y:S01]  /*3f10*/  IADD3 R3, PT, PT, R11, R3, RZ ;  /* 0x000000030b037210 */ /* 0x000fe20007ffe0ff */
[----:B------:R-:W-:Y:S02]  /*3f20*/  IMAD R11, R19, 0x3749a7f9, RZ ;  /* 0x3749a7f9130b7824 */ /* 0x000fe400078e02ff */
[----:B------:R-:W-:Y:S01]  /*3f30*/  IMAD.MOV.U32 R22, RZ, RZ, 0x7168255e ;  /* 0x7168255eff167424 */ /* 0x000fe200078e00ff */
[----:B------:R2:W-:Y:S01]  /*3f40*/  STL.64 [R1+0x380], R20 ;  /* 0x0003801401007387 */ /* 0x0005e20000100a00 */
[----:B------:R-:W-:Y:S01]  /*3f50*/  IMAD.MOV.U32 R23, RZ, RZ, 0x699d1761 ;  /* 0x699d1761ff177424 */ /* 0x000fe200078e00ff */
[----:B0-----:R-:W-:Y:S01]  /*3f60*/  LOP3.LUT R14, R0, 0xf8000000, R10, 0xf8, !PT ;  /* 0xf8000000000e7812 */ /* 0x001fe200078ef80a */
[----:B------:R-:W-:Y:S01]  /*3f70*/  IMAD.MOV.U32 R24, RZ, RZ, 0x37363534 ;  /* 0x37363534ff187424 */ /* 0x000fe200078e00ff */
[----:B------:R-:W-:Y:S01]  /*3f80*/  LOP3.LUT R15, R3, 0x1fffff, RZ, 0xc0, !PT ;  /* 0x001fffff030f7812 */ /* 0x000fe200078ec0ff */
[----:B------:R-:W-:-:S02]  /*3f90*/  IMAD.MOV.U32 R25, RZ, RZ, 0x3b3a3938 ;  /* 0x3b3a3938ff197424 */ /* 0x000fc400078e00ff */
[----:B------:R-:W-:Y:S02]  /*3fa0*/  IMAD.MOV.U32 R26, RZ, RZ, 0x3f3e3d3c ;  /* 0x3f3e3d3cff1a7424 */ /* 0x000fe400078e00ff */
[C---:B-1----:R-:W-:Y:S01]  /*3fb0*/  IMAD R17, R4.reuse, 0x2dae45d7, R11 ;  /* 0x2dae45d704117824 */ /* 0x042fe200078e020b */
[----:B------:R0:W-:Y:S01]  /*3fc0*/  STL.64 [R1+0x358], R24 ;  /* 0x0003581801007387 */ /* 0x0001e20000100a00 */
[----:B------:R-:W-:-:S04]  /*3fd0*/  IMAD.WIDE.U32 R10, R4, 0x3749a7f9, R22 ;  /* 0x3749a7f9040a7825 */ /* 0x000fc800078e0016 */
[----:B--2---:R-:W-:Y:S01]  /*3fe0*/  HFMA2 R21, -RZ, RZ, 901.5, -0.05328369140625 ;  /* 0x630baad2ff157431 */ /* 0x004fe200000001ff */
[----:B------:R1:W2:Y:S01]  /*3ff0*/  I2F.F64.U64 R22, R14 ;  /* 0x0000000e00167312 */ /* 0x0002a20000301800 */
[----:B------:R3:W-:Y:S01]  /*4000*/  STL.64 [R1+0x360], R26 ;  /* 0x0003601a01007387 */ /* 0x0007e20000100a00 */
[----:B------:R-:W-:Y:S02]  /*4010*/  IMAD.MOV.U32 R12, RZ, RZ, 0x47464544 ;  /* 0x47464544ff0c7424 */ /* 0x000fe400078e00ff */
[----:B------:R-:W-:Y:S02]  /*4020*/  IMAD.IADD R17, R11, 0x1, R17 ;  /* 0x000000010b117824 */ /* 0x000fe400078e0211 */
[C---:B------:R-:W-:Y:S01]  /*4030*/  IMAD R5, R19.reuse, -0x4b9ff597, RZ ;  /* 0xb4600a6913057824 */ /* 0x040fe200078e02ff */
[----:B------:R4:W-:Y:S01]  /*4040*/  STL.64 [R1+0x368], R12 ;  /* 0x0003680c01007387 */ /* 0x0009e20000100a00 */
[----:B------:R-:W-:Y:S02]  /*4050*/  IMAD R7, R19, -0x60c7f860, RZ ;  /* 0x9f3807a013077824 */ /* 0x000fe400078e02ff */
[----:B0-----:R-:W-:-:S02]  /*4060*/  IMAD.MOV.U32 R24, RZ, RZ, 0x67666564 ;  /* 0x67666564ff187424 */ /* 0x001fc400078e00ff */
[----:B------:R-:W-:Y:S01]  /*4070*/  IMAD.MOV.U32 R25, RZ, RZ, 0x6b6a6968 ;  /* 0x6b6a6968ff197424 */ /* 0x000fe200078e00ff */
[----:B---3--:R-:W-:Y:S01]  /*4080*/  MOV R26, 0x6f6e6d6c ;  /* 0x6f6e6d6c001a7802 */ /* 0x008fe20000000f00 */
[----:B------:R-:W-:Y:S02]  /*4090*/  IMAD.MOV.U32 R27, RZ, RZ, 0x73727170 ;  /* 0x73727170ff1b7424 */ /* 0x000fe400078e00ff */
[----:B------:R-:W-:Y:S01]  /*40a0*/  IMAD.MOV.U32 R20, RZ, RZ, 0x559c57e0 ;  /* 0x559c57e0ff147424 */ /* 0x000fe200078e00ff */
[----:B------:R0:W-:Y:S01]  /*40b0*/  STL.64 [R1+0x388], R24 ;  /* 0x0003881801007387 */ /* 0x0001e20000100a00 */
[C---:B------:R-:W-:Y:S02]  /*40c0*/  IMAD R5, R4.reuse, 0x7760bb20, R5 ;  /* 0x7760bb2004057824 */ /* 0x040fe400078e0205 */
[C---:B----4-:R-:W-:Y:S01]  /*40d0*/  IMAD.WIDE.U32 R12, R4.reuse, -0x4b9ff597, R28 ;  /* 0xb4600a69040c7825 */ /* 0x050fe200078e001c */
[----:B------:R3:W-:Y:S03]  /*40e0*/  STL.64 [R1+0x390], R26 ;  /* 0x0003901a01007387 */ /* 0x0007e60000100a00 */
[----:B------:R-:W-:Y:S01]  /*40f0*/  IMAD R7, R4, 0x700dc01f, R7 ;  /* 0x700dc01f04077824 */ /* 0x000fe200078e0207 */
[----:B------:R-:W-:Y:S01]  /*4100*/  IADD3 R5, PT, PT, R13, R5, RZ ;  /* 0x000000050d057210 */ /* 0x000fe20007ffe0ff */
[----:B-1----:R-:W-:-:S02]  /*4110*/  IMAD.MOV.U32 R14, RZ, RZ, 0x160 ;  /* 0x00000160ff0e7424 */ /* 0x002fc400078e00ff */
[----:B------:R-:W-:Y:S01]  /*4120*/  IMAD.MOV.U32 R15, RZ, RZ, 0x0 ;  /* 0x00000000ff0f7424 */ /* 0x000fe200078e00ff */
[----:B------:R-:W-:Y:S01]  /*4130*/  SHF.R.U64 R0, R12, 0x15, R5 ;  /* 0x000000150c007819 */ /* 0x000fe20000001205 */
[----:B0-----:R-:W-:Y:S01]  /*4140*/  IMAD.WIDE.U32 R24, R4, -0x60c7f860, R20 ;  /* 0x9f3807a004187825 */ /* 0x001fe200078e0014 */
[----:B--2---:R-:W-:Y:S01]  /*4150*/  DMUL R12, R22, 1.1102230246251565404e-16 ;  /* 0x3ca00000160c7828 */ /* 0x004fe20000000000 */
[----:B---3--:R-:W-:Y:S02]  /*4160*/  LOP3.LUT R27, R17, 0xffff, RZ, 0xc0, !PT ;  /* 0x0000ffff111b7812 */ /* 0x008fe400078ec0ff */
[----:B------:R-:W-:Y:S02]  /*4170*/  IMAD.IADD R18, R25, 0x1, R7 ;  /* 0x0000000119127824 */ /* 0x000fe400078e0207 */
[----:B------:R-:W-:Y:S01]  /*4180*/  IMAD.MOV.U32 R20, RZ, RZ, 0x7f7e7d7c ;  /* 0x7f7e7d7cff147424 */ /* 0x000fe200078e00ff */
[--C-:B------:R-:W-:Y:S01]  /*4190*/  SHF.R.U64 R17, R10, 0x15, R27.reuse ;  /* 0x000000150a117819 */ /* 0x100fe2000000121b */
[----:B------:R-:W-:Y:S01]  /*41a0*/  IMAD.MOV.U32 R21, RZ, RZ, -0x7c7d7e80 ;  /* 0x83828180ff157424 */ /* 0x000fe200078e00ff */
[----:B------:R-:W-:Y:S01]  /*41b0*/  SHF.R.U32.HI R3, RZ, 0x15, R27 ;  /* 0x00000015ff037819 */ /* 0x000fe2000001161b */
[----:B------:R-:W-:Y:S01]  /*41c0*/  IMAD.MOV.U32 R22, RZ, RZ, -0x70717274 ;  /* 0x8f8e8d8cff167424 */ /* 0x000fe200078e00ff */
[----:B------:R-:W-:Y:S01]  /*41d0*/  LOP3.LUT R16, R17, 0xf8000000, R24, 0xf8, !PT ;  /* 0xf800000011107812 */ /* 0x000fe200078ef818 */
[----:B------:R-:W-:Y:S01]  /*41e0*/  IMAD.MOV.U32 R23, RZ, RZ, -0x6c6d6e70 ;  /* 0x93929190ff177424 */ /* 0x000fe200078e00ff */
[----:B------:R-:W-:Y:S01]  /*41f0*/  LOP3.LUT R17, R3, 0x1fffff, R18, 0xf8, !PT ;  /* 0x001fffff03117812 */ /* 0x000fe200078ef812 */
[----:B------:R-:W-:Y:S01]  /*4200*/  IMAD R3, R19, -0x22633260, RZ ;  /* 0xdd9ccda013037824 */ /* 0x000fe200078e02ff */
[----:B------:R-:W-:Y:S01]  /*4210*/  MOV R18, 0x87868584 ;  /* 0x8786858400127802 */ /* 0x000fe20000000f00 */
[----:B------:R-:W-:Y:S01]  /*4220*/  IMAD.MOV.U32 R19, RZ, RZ, -0x74757678 ;  /* 0x8b8a8988ff137424 */ /* 0x000fe200078e00ff */
[----:B------:R-:W0:Y:S01]  /*4230*/  I2F.F64.U64 R28, R16 ;  /* 0x00000010001c7312 */ /* 0x000e220000301800 */
[C---:B------:R-:W-:Y:S01]  /*4240*/  IMAD R3, R4.reuse, 0xbb, R3 ;  /* 0x000000bb04037824 */ /* 0x040fe200078e0203 */
[----:B------:R1:W-:Y:S01]  /*4250*/  STL.64 [R1+0x3a0], R20 ;  /* 0x0003a01401007387 */ /* 0x0003e20000100a00 */
[----:B------:R-:W-:Y:S01]  /*4260*/  IMAD.WIDE.U32 R4, R4, -0x22633260, R14 ;  /* 0xdd9ccda004047825 */ /* 0x000fe200078e000e */
[----:B------:R-:W-:Y:S01]  /*4270*/  DMUL R14, R12, 256 ;  /* 0x407000000c0e7828 */ /* 0x000fe20000000000 */
[----:B------:R-:W-:Y:S01]  /*4280*/  LOP3.LUT R13, R0, 0x7ffffff, RZ, 0xc0, !PT ;  /* 0x07ffffff000d7812 */ /* 0x000fe200078ec0ff */
[----:B------:R2:W-:Y:S02]  /*4290*/  STL.64 [R1+0x3a8], R18 ;  /* 0x0003a81201007387 */ /* 0x0005e40000100a00 */
[----:B------:R-:W-:Y:S01]  /*42a0*/  IADD3 R0, PT, PT, R5, R3, RZ ;  /* 0x0000000305007210 */ /* 0x000fe20007ffe0ff */
[----:B------:R-:W-:Y:S01]  /*42b0*/  IMAD.MOV.U32 R30, RZ, RZ, 0x77767574 ;  /* 0x77767574ff1e7424 */ /* 0x000fe200078e00ff */
[----:B------:R-:W-:Y:S01]  /*42c0*/  LOP3.LUT R12, R13, 0xf8000000, R4, 0xf8, !PT ;  /* 0xf80000000d0c7812 */ /* 0x000fe200078ef804 */
[----:B------:R3:W-:Y:S01]  /*42d0*/  STL.64 [R1+0x3b0], R22 ;  /* 0x0003b01601007387 */ /* 0x0007e20000100a00 */
[----:B------:R-:W-:Y:S01]  /*42e0*/  LOP3.LUT R13, R0, 0x1fffff, RZ, 0xc0, !PT ;  /* 0x001fffff000d7812 */ /* 0x000fe200078ec0ff */
[----:B------:R-:W-:Y:S01]  /*42f0*/  IMAD.MOV.U32 R31, RZ, RZ, 0x7b7a7978 ;  /* 0x7b7a7978ff1f7424 */ /* 0x000fe200078e00ff */
[----:B------:R-:W-:Y:S01]  /*4300*/  F2F.F32.F64 R14, R14 ;  /* 0x0000000e000e7310 */ /* 0x000fe20000301000 */
[----:B0-----:R-:W-:Y:S01]  /*4310*/  DMUL R4, R28, 1.1102230246251565404e-16 ;  /* 0x3ca000001c047828 */ /* 0x001fe20000000000 */
[----:B-1----:R-:W-:Y:S01]  /*4320*/  IMAD.MOV.U32 R20, RZ, RZ, -0x68696a6c ;  /* 0x97969594ff147424 */ /* 0x002fe200078e00ff */
[----:B------:R-:W-:Y:S01]  /*4330*/  MOV R17, 0xa3a2a1a0 ;  /* 0xa3a2a1a000117802 */ /* 0x000fe20000000f00 */
[----:B------:R-:W-:Y:S01]  /*4340*/  IMAD.MOV.U32 R21, RZ, RZ, -0x64656668 ;  /* 0x9b9a9998ff157424 */ /* 0x000fe200078e00ff */
[----:B--2---:R-:W-:Y:S01]  /*4350*/  MOV R19, 0xb3b2b1b0 ;  /* 0xb3b2b1b000137802 */ /* 0x004fe20000000f00 */
[----:B------:R-:W-:Y:S01]  /*4360*/  IMAD.MOV.U32 R18, RZ, RZ, -0x50515254 ;  /* 0xafaeadacff127424 */ /* 0x000fe200078e00ff */
[----:B------:R-:W-:Y:S01]  /*4370*/  STL.64 [R1+0x398], R30 ;  /* 0x0003981e01007387 */ /* 0x000fe20000100a00 */
[----:B------:R-:W0:Y:S01]  /*4380*/  I2F.F64.U64 R12, R12 ;  /* 0x0000000c000c7312 */ /* 0x000e220000301800 */
[----:B------:R-:W-:Y:S01]  /*4390*/  DMUL R32, R4, 256 ;  /* 0x4070000004207828 */ /* 0x000fe20000000000 */
[----:B------:R-:W-:Y:S01]  /*43a0*/  IMAD.MOV.U32 R16, RZ, RZ, -0x60616264 ;  /* 0x9f9e9d9cff107424 */ /* 0x000fe200078e00ff */
[----:B------:R1:W-:Y:S01]  /*43b0*/  STL.64 [R1+0x3b8], R20 ;  /* 0x0003b81401007387 */ /* 0x0003e20000100a00 */
[----:B------:R-:W-:Y:S01]  /*43c0*/  IMAD.MOV.U32 R24, RZ, RZ, -0x58595a5c ;  /* 0xa7a6a5a4ff187424 */ /* 0x000fe200078e00ff */
[----:B------:R-:W-:Y:S01]  /*43d0*/  MOV R29, 0xc3c2c1c0 ;  /* 0xc3c2c1c0001d7802 */ /* 0x000fe20000000f00 */
[----:B------:R-:W-:Y:S01]  /*43e0*/  IMAD.MOV.U32 R25, RZ, RZ, -0x54555658 ;  /* 0xabaaa9a8ff197424 */ /* 0x000fe200078e00ff */
[----:B------:R2:W-:Y:S01]  /*43f0*/  STL.64 [R1+0x3d0], R18 ;  /* 0x0003d01201007387 */ /* 0x0005e20000100a00 */
[----:B------:R4:W5:Y:S01]  /*4400*/  F2F.F32.F64 R15, R32 ;  /* 0x00000020000f7310 */ /* 0x0009620000301000 */
[----:B---3--:R-:W-:-:S02]  /*4410*/  IMAD.MOV.U32 R22, RZ, RZ, -0x48494a4c ;  /* 0xb7b6b5b4ff167424 */ /* 0x008fc400078e00ff */
[----:B------:R-:W-:Y:S01]  /*4420*/  IMAD.MOV.U32 R23, RZ, RZ, -0x44454648 ;  /* 0xbbbab9b8ff177424 */ /* 0x000fe200078e00ff */
[----:B------:R-:W-:Y:S01]  /*4430*/  STL.64 [R1+0x3c0], R16 ;  /* 0x0003c01001007387 */ /* 0x000fe20000100a00 */
[----:B------:R-:W-:Y:S01]  /*4440*/  IMAD.MOV.U32 R28, RZ, RZ, -0x40414244 ;  /* 0xbfbebdbcff1c7424 */ /* 0x000fe200078e00ff */
[----:B0-----:R-:W-:Y:S01]  /*4450*/  DMUL R4, R12, 1.1102230246251565404e-16 ;  /* 0x3ca000000c047828 */ /* 0x001fe20000000000 */
[----:B-1----:R-:W-:Y:S01]  /*4460*/  IMAD.MOV.U32 R20, RZ, RZ, -0x30313234 ;  /* 0xcfcecdccff147424 */ /* 0x002fe200078e00ff */
[----:B------:R-:W-:Y:S01]  /*4470*/  MOV R21, 0xd3d2d1d0 ;  /* 0xd3d2d1d000157802 */ /* 0x000fe20000000f00 */
[----:B------:R0:W-:Y:S01]  /*4480*/  STL.64 [R1+0x3c8], R24 ;  /* 0x0003c81801007387 */ /* 0x0001e20000100a00 */
[----:B--2---:R-:W-:Y:S02]  /*4490*/  HFMA2 R19, -RZ, RZ, -1009, -752 ;  /* 0xe3e2e1e0ff137431 */ /* 0x004fe400000001ff */
[----:B------:R-:W-:Y:S01]  /*44a0*/  IMAD.MOV.U32 R30, RZ, RZ, -0x38393a3c ;  /* 0xc7c6c5c4ff1e7424 */ /* 0x000fe200078e00ff */
[----:B----4-:R-:W-:Y:S01]  /*44b0*/  MOV R33, 0xf3f2f1f0 ;  /* 0xf3f2f1f000217802 */ /* 0x010fe20000000f00 */
[----:B------:R1:W-:Y:S01]  /*44c0*/  STL.64 [R1+0x3d8], R22 ;  /* 0x0003d81601007387 */ /* 0x0003e20000100a00 */
[----:B------:R-:W-:Y:S01]  /*44d0*/  DMUL R4, R4, 256 ;  /* 0x4070000004047828 */ /* 0x000fe20000000000 */
[----:B------:R-:W-:-:S02]  /*44e0*/  IMAD.MOV.U32 R31, RZ, RZ, -0x34353638 ;  /* 0xcbcac9c8ff1f7424 */ /* 0x000fc400078e00ff */
[----:B------:R2:W-:Y:S01]  /*44f0*/  STL.64 [R1+0x3f0], R20 ;  /* 0x0003f01401007387 */ /* 0x0005e20000100a00 */
[----:B------:R-:W-:Y:S02]  /*4500*/  IMAD.MOV.U32 R18, RZ, RZ, -0x20212224 ;  /* 0xdfdedddcff127424 */ /* 0x000fe400078e00ff */
[----:B------:R3:W4:Y:S01]  /*4510*/  F2F.F32.F64 R12, R4 ;  /* 0x00000004000c7310 */ /* 0x0007220000301000 */
[----:B0-----:R-:W-:Y:S01]  /*4520*/  IMAD.MOV.U32 R24, RZ, RZ, -0x28292a2c ;  /* 0xd7d6d5d4ff187424 */ /* 0x001fe200078e00ff */
[----:B------:R0:W-:Y:S01]  /*4530*/  STL.64 [R1+0x3e0], R28 ;  /* 0x0003e01c01007387 */ /* 0x0001e20000100a00 */
[----:B------:R-:W-:Y:S02]  /*4540*/  IMAD.MOV.U32 R25, RZ, RZ, -0x24252628 ;  /* 0xdbdad9d8ff197424 */ /* 0x000fe400078e00ff */
[----:B-1----:R-:W-:Y:S01]  /*4550*/  IMAD.MOV.U32 R22, RZ, RZ, -0x18191a1c ;  /* 0xe7e6e5e4ff167424 */ /* 0x002fe200078e00ff */
[----:B------:R0:W-:Y:S01]  /*4560*/  STL.64 [R1+0x3e8], R30 ;  /* 0x0003e81e01007387 */ /* 0x0001e20000100a00 */
[----:B------:R-:W-:-:S02]  /*4570*/  IMAD.MOV.U32 R23, RZ, RZ, -0x14151618 ;  /* 0xebeae9e8ff177424 */ /* 0x000fc400078e00ff */
[----:B------:R-:W-:Y:S01]  /*4580*/  IMAD.MOV.U32 R32, RZ, RZ, -0x10111214 ;  /* 0xefeeedecff207424 */ /* 0x000fe200078e00ff */
[----:B--2---:R-:W-:Y:S01]  /*4590*/  MOV R20, 0xfffefdfc ;  /* 0xfffefdfc00147802 */ /* 0x004fe20000000f00 */
[----:B------:R-:W-:Y:S01]  /*45a0*/  IMAD.MOV.U32 R34, RZ, RZ, -0x8090a0c ;  /* 0xf7f6f5f4ff227424 */ /* 0x000fe200078e00ff */
[----:B------:R0:W-:Y:S01]  /*45b0*/  STL.64 [R1+0x3f8], R24 ;  /* 0x0003f81801007387 */ /* 0x0001e20000100a00 */
[----:B------:R-:W-:Y:S02]  /*45c0*/  IMAD.MOV.U32 R35, RZ, RZ, -0x4050608 ;  /* 0xfbfaf9f8ff237424 */ /* 0x000fe400078e00ff */
[----:B------:R-:W-:Y:S01]  /*45d0*/  IMAD.MOV.U32 R16, RZ, RZ, 0x3020100 ;  /* 0x03020100ff107424 */ /* 0x000fe200078e00ff */
[----:B------:R0:W-:Y:S01]  /*45e0*/  STL.64 [R1+0x400], R18 ;  /* 0x0004001201007387 */ /* 0x0001e20000100a00 */
[----:B------:R-:W-:Y:S02]  /*45f0*/  IMAD.MOV.U32 R0, RZ, RZ, RZ ;  /* 0x000000ffff007224 */ /* 0x000fe400078e00ff */
[----:B---3--:R-:W-:Y:S01]  /*4600*/  IMAD.MOV.U32 R4, RZ, RZ, 0xb ;  /* 0x0000000bff047424 */ /* 0x008fe200078e00ff */
[----:B------:R0:W-:Y:S01]  /*4610*/  STL.64 [R1+0x408], R22 ;  /* 0x0004081601007387 */ /* 0x0001e20000100a00 */
[----:B------:R-:W-:-:S03]  /*4620*/  IMAD.MOV.U32 R5, RZ, RZ, 0x0 ;  /* 0x00000000ff057424 */ /* 0x000fc600078e00ff */
[----:B------:R0:W-:Y:S04]  /*4630*/  STL.64 [R1+0x410], R32 ;  /* 0x0004102001007387 */ /* 0x0001e80000100a00 */
[----:B------:R0:W-:Y:S04]  /*4640*/  STL.64 [R1+0x418], R34 ;  /* 0x0004182201007387 */ /* 0x0001e80000100a00 */
[----:B------:R0:W-:Y:S04]  /*4650*/  STL [R1+0x324], R16 ;  /* 0x0003241001007387 */ /* 0x0001e80000100800 */
[----:B------:R0:W-:Y:S04]  /*4660*/  STL [R1+0x420], R20 ;  /* 0x0004201401007387 */ /* 0x0001e80000100800 */
[----:B-----5:R0:W-:Y:S04]  /*4670*/  STL.64 [R1+0x428], R14 ;  /* 0x0004280e01007387 */ /* 0x0201e80000100a00 */
[----:B----4-:R0:W-:Y:S02]  /*4680*/  STL [R1+0x424], R12 ;  /* 0x0004240c01007387 */ /* 0x0101e40000100800 */
.L_x_19:
        /* <DEDUP_REMOVED lines=29> */
.L_x_15:
        /* <DEDUP_REMOVED lines=12> */
.L_x_16:
        /* <DEDUP_REMOVED lines=99> */
.L_x_17:
[----:B------:R-:W-:Y:S02]  /*4f50*/  IMAD R19, R19, -0x21131993, RZ ;  /* 0xdeece66d13137824 */ /* 0x000fe400078e02ff */
[----:B0-----:R-:W-:-:S04]  /*4f60*/  IMAD.WIDE.U32 R12, R10, -0x21131993, R4 ;  /* 0xdeece66d0a0c7825 */ /* 0x001fc800078e0004 */
[----:B------:R-:W-:Y:S01]  /*4f70*/  IMAD R19, R10, 0x5, R19 ;  /* 0x000000050a137824 */ /* 0x000fe200078e0213 */
[----:B------:R-:W-:Y:S01]  /*4f80*/  MOV R10, R12 ;  /* 0x0000000c000a7202 */ /* 0x000fe20000000f00 */
[----:B------:R-:W-:Y:S02]  /*4f90*/  IMAD.MOV.U32 R14, RZ, RZ, 0x324 ;  /* 0x00000324ff0e7424 */ /* 0x000fe400078e00ff */
[----:B------:R-:W-:-:S05]  /*4fa0*/  IMAD.IADD R19, R13, 0x1, R19 ;  /* 0x000000010d137824 */ /* 0x000fca00078e0213 */
[----:B------:R-:W-:-:S07]  /*4fb0*/  LOP3.LUT R27, R19, 0xffff, RZ, 0xc0, !PT ;  /* 0x0000ffff131b7812 */ /* 0x000fce00078ec0ff */
.L_x_18:
        /* <DEDUP_REMOVED lines=8> */
[----:B-1----:R-:W-:Y:S02]  /*5040*/  IMAD.MOV.U32 R12, RZ, RZ, 0xb0a0908 ;  /* 0x0b0a0908ff0c7424 */ /* 0x002fe400078e00ff */
        /* <DEDUP_REMOVED lines=159> */
.L_x_24:
        /* <DEDUP_REMOVED lines=29> */
.L_x_20:
        /* <DEDUP_REMOVED lines=12> */
.L_x_21:
        /* <DEDUP_REMOVED lines=99> */
.L_x_22:
[----:B------:R-:W-:Y:S02]  /*6300*/  IMAD R19, R19, -0x21131993, RZ ;  /* 0xdeece66d13137824 */ /* 0x000fe400078e02ff */
[----:B0-----:R-:W-:-:S04]  /*6310*/  IMAD.WIDE.U32 R12, R4, -0x21131993, R10 ;  /* 0xdeece66d040c7825 */ /* 0x001fc800078e000a */
[----:B------:R-:W-:Y:S02]  /*6320*/  IMAD R19, R4, 0x5, R19 ;  /* 0x0000000504137824 */ /* 0x000fe400078e0213 */
[----:B------:R-:W-:Y:S02]  /*6330*/  IMAD.MOV.U32 R14, RZ, RZ, 0x430 ;  /* 0x00000430ff0e7424 */ /* 0x000fe400078e00ff */
[----:B------:R-:W-:Y:S01]  /*6340*/  IMAD.MOV.U32 R4, RZ, RZ, R12 ;  /* 0x000000ffff047224 */ /* 0x000fe200078e000c */
[----:B------:R-:W-:-:S04]  /*6350*/  IADD3 R19, PT, PT, R13, R19, RZ ;  /* 0x000000130d137210 */ /* 0x000fc80007ffe0ff */
[----:B------:R-:W-:-:S07]  /*6360*/  LOP3.LUT R19, R19, 0xffff, RZ, 0xc0, !PT ;  /* 0x0000ffff13137812 */ /* 0x000fce00078ec0ff */
.L_x_23:
        /* <DEDUP_REMOVED lines=169> */
.L_x_29:
        /* <DEDUP_REMOVED lines=29> */
.L_x_25:
        /* <DEDUP_REMOVED lines=12> */
.L_x_26:
        /* <DEDUP_REMOVED lines=99> */
.L_x_27:
[----:B------:R-:W-:Y:S02]  /*76c0*/  IMAD R19, R19, -0x21131993, RZ ;  /* 0xdeece66d13137824 */ /* 0x000fe400078e02ff */
[----:B0-----:R-:W-:-:S04]  /*76d0*/  IMAD.WIDE.U32 R12, R10, -0x21131993, R4 ;  /* 0xdeece66d0a0c7825 */ /* 0x001fc800078e0004 */
[----:B------:R-:W-:Y:S01]  /*76e0*/  IMAD R19, R10, 0x5, R19 ;  /* 0x000000050a137824 */ /* 0x000fe200078e0213 */
[----:B------:R-:W-:Y:S01]  /*76f0*/  MOV R10, R12 ;  /* 0x0000000c000a7202 */ /* 0x000fe20000000f00 */
[----:B------:R-:W-:Y:S02]  /*7700*/  IMAD.MOV.U32 R14, RZ, RZ, 0x53c ;  /* 0x0000053cff0e7424 */ /* 0x000fe400078e00ff */
[----:B------:R-:W-:-:S05]  /*7710*/  IMAD.IADD R19, R13, 0x1, R19 ;  /* 0x000000010d137824 */ /* 0x000fca00078e0213 */
[----:B------:R-:W-:-:S07]  /*7720*/  LOP3.LUT R27, R19, 0xffff, RZ, 0xc0, !PT ;  /* 0x0000ffff131b7812 */ /* 0x000fce00078ec0ff */
.L_x_28:
        /* <DEDUP_REMOVED lines=168> */
.L_x_34:
        /* <DEDUP_REMOVED lines=29> */
.L_x_30:
        /* <DEDUP_REMOVED lines=12> */
.L_x_31:
        /* <DEDUP_REMOVED lines=99> */
.L_x_32:
[----:B------:R-:W-:Y:S02]  /*8a70*/  IMAD R19, R19, -0x21131993, RZ ;  /* 0xdeece66d13137824 */ /* 0x000fe400078e02ff */
[----:B0-----:R-:W-:-:S04]  /*8a80*/  IMAD.WIDE.U32 R12, R4, -0x21131993, R10 ;  /* 0xdeece66d040c7825 */ /* 0x001fc800078e000a */
[----:B------:R-:W-:Y:S02]  /*8a90*/  IMAD R19, R4, 0x5, R19 ;  /* 0x0000000504137824 */ /* 0x000fe400078e0213 */
[----:B------:R-:W-:Y:S02]  /*8aa0*/  IMAD.MOV.U32 R14, RZ, RZ, 0x648 ;  /* 0x00000648ff0e7424 */ /* 0x000fe400078e00ff */
[----:B------:R-:W-:Y:S01]  /*8ab0*/  IMAD.MOV.U32 R4, RZ, RZ, R12 ;  /* 0x000000ffff047224 */ /* 0x000fe200078e000c */
[----:B------:R-:W-:-:S04]  /*8ac0*/  IADD3 R19, PT, PT, R13, R19, RZ ;  /* 0x000000130d137210 */ /* 0x000fc80007ffe0ff */
[----:B------:R-:W-:-:S07]  /*8ad0*/  LOP3.LUT R19, R19, 0xffff, RZ, 0xc0, !PT ;  /* 0x0000ffff13137812 */ /* 0x000fce00078ec0ff */
.L_x_33:
        /* <DEDUP_REMOVED lines=169> */
.L_x_39:
        /* <DEDUP_REMOVED lines=29> */
.L_x_35:
        /* <DEDUP_REMOVED lines=12> */
.L_x_36:
        /* <DEDUP_REMOVED lines=99> */
.L_x_37:
[----:B------:R-:W-:Y:S02]  /*9e30*/  IMAD R19, R19, -0x21131993, RZ ;  /* 0xdeece66d13137824 */ /* 0x000fe400078e02ff */
[----:B0-----:R-:W-:-:S04]  /*9e40*/  IMAD.WIDE.U32 R12, R10, -0x21131993, R4 ;  /* 0xdeece66d0a0c7825 */ /* 0x001fc800078e0004 */
[----:B------:R-:W-:Y:S01]  /*9e50*/  IMAD R19, R10, 0x5, R19 ;  /* 0x000000050a137824 */ /* 0x000fe200078e0213 */
[----:B------:R-:W-:Y:S01]  /*9e60*/  MOV R10, R12 ;  /* 0x0000000c000a7202 */ /* 0x000fe20000000f00 */
[----:B------:R-:W-:Y:S02]  /*9e70*/  IMAD.MOV.U32 R14, RZ, RZ, 0x754 ;  /* 0x00000754ff0e7424 */ /* 0x000fe400078e00ff */
[----:B------:R-:W-:-:S05]  /*9e80*/  IMAD.IADD R19, R13, 0x1, R19 ;  /* 0x000000010d137824 */ /* 0x000fca00078e0213 */
[----:B------:R-:W-:-:S07]  /*9e90*/  LOP3.LUT R27, R19, 0xffff, RZ, 0xc0, !PT ;  /* 0x0000ffff131b7812 */ /* 0x000fce00078ec0ff */
.L_x_38:
        /* <DEDUP_REMOVED lines=97> */
[----:B------:R-:W-:Y:S01]  /*a4b0*/  IMAD.MOV.U32 R30, RZ, RZ, 0x53525150 ;  /* 0x53525150ff1e7424 */ /* 0x000fe200078e00ff */
[----:B------:R-:W-:Y:S01]  /*a4c0*/  MOV R28, 0xb3b2b1b0 ;  /* 0xb3b2b1b0001c7802 */ /* 0x000fe20000000f00 */
[----:B------:R-:W-:Y:S01]  /*a4d0*/  IMAD.MOV.U32 R26, RZ, RZ, -0x64656668 ;  /* 0x9b9a9998ff1a7424 */ /* 0x000fe200078e00ff */
        /* <DEDUP_REMOVED lines=24> */
[----:B---3--:R-:W-:Y:S02]  /*a660*/  HFMA2 R16, -RZ, RZ, -15.578125, -11.5625 ;  /* 0xcbcac9c8ff107431 */ /* 0x008fe400000001ff */
[----:B------:R-:W-:Y:S02]  /*a670*/  IMAD.MOV.U32 R17, RZ, RZ, -0x30313234 ;  /* 0xcfcecdccff117424 */ /* 0x000fe400078e00ff */
[----:B--2---:R-:W-:Y:S01]  /*a680*/  HFMA2 R33, -RZ, RZ, -8120, -6064 ;  /* 0xefeeedecff217431 */ /* 0x004fe200000001ff */
[----:B------:R2:W-:Y:S01]  /*a690*/  STL.64 [R1+0x8e0], R22 ;  /* 0x0008e01601007387 */ /* 0x0005e20000100a00 */
[----:B------:R-:W-:-:S02]  /*a6a0*/  IMAD.MOV.U32 R32, RZ, RZ, -0x14151618 ;  /* 0xebeae9e8ff207424 */ /* 0x000fc400078e00ff */
[----:B0-----:R-:W-:Y:S01]  /*a6b0*/  IMAD.MOV.U32 R24, RZ, RZ, -0x74757678 ;  /* 0x8b8a8988ff187424 */ /* 0x001fe200078e00ff */
[----:B------:R0:W-:Y:S01]  /*a6c0*/  STL.64 [R1+0x8b0], R30 ;  /* 0x0008b01e01007387 */ /* 0x0001e20000100a00 */
[----:B------:R-:W-:Y:S02]  /*a6d0*/  IMAD.MOV.U32 R25, RZ, RZ, -0x70717274 ;  /* 0x8f8e8d8cff197424 */ /* 0x000fe400078e00ff */
[----:B-1----:R-:W-:Y:S02]  /*a6e0*/  HFMA2 R10, -RZ, RZ, 0, 6.55651092529296875e-07 ;  /* 0x0000000bff0a7431 */ /* 0x002fe400000001ff */
[----:B------:R-:W-:Y:S01]  /*a6f0*/  IMAD.MOV.U32 R11, RZ, RZ, 0x0 ;  /* 0x00000000ff0b7424 */ /* 0x000fe200078e00ff */
[----:B-----5:R-:W-:Y:S01]  /*a700*/  MOV R21, 0xa7a6a5a4 ;  /* 0xa7a6a5a400157802 */ /* 0x020fe20000000f00 */
[----:B------:R-:W-:Y:S01]  /*a710*/  IMAD.MOV.U32 R20, RZ, RZ, -0x5c5d5e60 ;  /* 0xa3a2a1a0ff147424 */ /* 0x000fe200078e00ff */
[----:B------:R1:W-:Y:S01]  /*a720*/  STL.64 [R1+0x8e8], R24 ;  /* 0x0008e81801007387 */ /* 0x0003e20000100a00 */
[----:B--2---:R-:W-:-:S02]  /*a730*/  IMAD.MOV.U32 R22, RZ, RZ, -0x54555658 ;  /* 0xabaaa9a8ff167424 */ /* 0x004fc400078e00ff */
[----:B------:R-:W-:Y:S01]  /*a740*/  IMAD.MOV.U32 R23, RZ, RZ, -0x50515254 ;  /* 0xafaeadacff177424 */ /* 0x000fe200078e00ff */
[----:B------:R2:W-:Y:S01]  /*a750*/  STL.64 [R1+0x8f8], R26 ;  /* 0x0008f81a01007387 */ /* 0x0005e20000100a00 */
[----:B0-----:R-:W-:Y:S01]  /*a760*/  IMAD.MOV.U32 R30, RZ, RZ, -0x44454648 ;  /* 0xbbbab9b8ff1e7424 */ /* 0x001fe200078e00ff */
[----:B------:R-:W-:Y:S02]  /*a770*/  MOV R31, 0xbfbebdbc ;  /* 0xbfbebdbc001f7802 */ /* 0x000fe40000000f00 */
[----:B------:R0:W-:Y:S01]  /*a780*/  STL.64 [R1+0x900], R20 ;  /* 0x0009001401007387 */ /* 0x0001e20000100a00 */
[----:B-1----:R-:W-:-:S03]  /*a790*/  IMAD.MOV.U32 R24, RZ, RZ, -0x3c3d3e40 ;  /* 0xc3c2c1c0ff187424 */ /* 0x002fc600078e00ff */
[----:B------:R1:W-:Y:S01]  /*a7a0*/  STL.64 [R1+0x908], R22 ;  /* 0x0009081601007387 */ /* 0x0003e20000100a00 */
[----:B------:R-:W-:-:S03]  /*a7b0*/  IMAD.MOV.U32 R25, RZ, RZ, -0x38393a3c ;  /* 0xc7c6c5c4ff197424 */ /* 0x000fc600078e00ff */
[----:B------:R3:W-:Y:S01]  /*a7c0*/  STL.64 [R1+0x910], R28 ;  /* 0x0009101c01007387 */ /* 0x0007e20000100a00 */
[----:B--2---:R-:W-:Y:S01]  /*a7d0*/  MOV R26, 0xe3e2e1e0 ;  /* 0xe3e2e1e0001a7802 */ /* 0x004fe20000000f00 */
[----:B------:R-:W-:Y:S02]  /*a7e0*/  IMAD.MOV.U32 R27, RZ, RZ, -0x18191a1c ;  /* 0xe7e6e5e4ff1b7424 */ /* 0x000fe400078e00ff */
[----:B------:R2:W-:Y:S01]  /*a7f0*/  STL.64 [R1+0x928], R16 ;  /* 0x0009281001007387 */ /* 0x0005e20000100a00 */
[----:B0-----:R-:W-:Y:S01]  /*a800*/  IMAD.MOV.U32 R20, RZ, RZ, -0x2c2d2e30 ;  /* 0xd3d2d1d0ff147424 */ /* 0x001fe200078e00ff */
[----:B------:R-:W-:Y:S01]  /*a810*/  MOV R21, 0xd7d6d5d4 ;  /* 0xd7d6d5d400157802 */ /* 0x000fe20000000f00 */
[----:B-1----:R-:W-:Y:S01]  /*a820*/  IMAD.MOV.U32 R22, RZ, RZ, -0x24252628 ;  /* 0xdbdad9d8ff167424 */ /* 0x002fe200078e00ff */
[----:B------:R0:W-:Y:S01]  /*a830*/  STL.64 [R1+0x918], R30 ;  /* 0x0009181e01007387 */ /* 0x0001e20000100a00 */
[----:B------:R-:W-:Y:S02]  /*a840*/  IMAD.MOV.U32 R23, RZ, RZ, -0x20212224 ;  /* 0xdfdedddcff177424 */ /* 0x000fe400078e00ff */
[----:B---3--:R-:W-:Y:S01]  /*a850*/  IMAD.MOV.U32 R28, RZ, RZ, -0xc0d0e10 ;  /* 0xf3f2f1f0ff1c7424 */ /* 0x008fe200078e00ff */
[----:B------:R0:W-:Y:S01]  /*a860*/  STL.64 [R1+0x920], R24 ;  /* 0x0009201801007387 */ /* 0x0001e20000100a00 */
[----:B------:R-:W-:Y:S01]  /*a870*/  IMAD.MOV.U32 R29, RZ, RZ, -0x8090a0c ;  /* 0xf7f6f5f4ff1d7424 */ /* 0x000fe200078e00ff */
[----:B--2---:R-:W-:Y:S01]  /*a880*/  MOV R16, 0xfbfaf9f8 ;  /* 0xfbfaf9f800107802 */ /* 0x004fe20000000f00 */
[----:B------:R-:W-:Y:S01]  /*a890*/  IMAD.MOV.U32 R17, RZ, RZ, -0x10204 ;  /* 0xfffefdfcff117424 */ /* 0x000fe200078e00ff */
[----:B------:R0:W-:Y:S04]  /*a8a0*/  STL.64 [R1+0x930], R20 ;  /* 0x0009301401007387 */ /* 0x0001e80000100a00 */
[----:B------:R0:W-:Y:S04]  /*a8b0*/  STL.64 [R1+0x938], R22 ;  /* 0x0009381601007387 */ /* 0x0001e80000100a00 */
[----:B------:R0:W-:Y:S04]  /*a8c0*/  STL.64 [R1+0x940], R26 ;  /* 0x0009401a01007387 */ /* 0x0001e80000100a00 */
[----:B------:R0:W-:Y:S04]  /*a8d0*/  STL.64 [R1+0x948], R32 ;  /* 0x0009482001007387 */ /* 0x0001e80000100a00 */
[----:B------:R0:W-:Y:S04]  /*a8e0*/  STL.64 [R1+0x950], R28 ;  /* 0x0009501c01007387 */ /* 0x0001e80000100a00 */
[----:B------:R0:W-:Y:S04]  /*a8f0*/  STL.64 [R1+0x958], R16 ;  /* 0x0009581001007387 */ /* 0x0001e80000100a00 */
[----:B----4-:R0:W-:Y:S04]  /*a900*/  STL.64 [R1+0x960], R12 ;  /* 0x0009600c01007387 */ /* 0x0101e80000100a00 */
[----:B------:R0:W-:Y:S02]  /*a910*/  STL [R1+0x968], R14 ;  /* 0x0009680e01007387 */ /* 0x0001e40000100800 */
.L_x_44:
[C---:B01----:R-:W-:Y:S02]  /*a920*/  IADD3 R14, PT, PT, -R0.reuse, 0x100, RZ ;  /* 0x00000100000e7810 */ /* 0x043fe40007ffe1ff */
[----:B------:R-:W-:-:S04]  /*a930*/  IADD3 R23, PT, PT, -R0, 0xff, RZ ;  /* 0x000000ff00177810 */ /* 0x000fc80007ffe1ff */
[----:B------:R-:W-:-:S13]  /*a940*/  LOP3.LUT P0, RZ, R14, R23, RZ, 0xc0, !PT ;  /* 0x000000170eff7212 */ /* 0x000fda000780c0ff */
[----:B------:R-:W-:Y:S05]  /*a950*/  @!P0 BRA `(.L_x_40) ;  /* 0x0000000000648947 */ /* 0x000fea0003800000 */
[----:B------:R-:W0:Y:S01]  /*a960*/  I2F.U32.RP R3, R14 ;  /* 0x0000000e00037306 */ /* 0x000e220000209000 */
[----:B------:R-:W-:Y:S01]  /*a970*/  IMAD R19, R19, -0x21131993, RZ ;  /* 0xdeece66d13137824 */ /* 0x000fe200078e02ff */
[----:B------:R-:W-:Y:S02]  /*a980*/  IADD3 R7, PT, PT, RZ, -R14, RZ ;  /* 0x8000000eff077210 */ /* 0x000fe40007ffe0ff */
[----:B------:R-:W-:Y:S01]  /*a990*/  ISETP.NE.U32.AND P1, PT, R14, RZ, PT ;  /* 0x000000ff0e00720c */ /* 0x000fe20003f25070 */
[C---:B------:R-:W-:Y:S02]  /*a9a0*/  IMAD R19, R4.reuse, 0x5, R19 ;  /* 0x0000000504137824 */ /* 0x040fe400078e0213 */
[----:B------:R-:W-:-:S04]  /*a9b0*/  IMAD.WIDE.U32 R4, R4, -0x21131993, R10 ;  /* 0xdeece66d04047825 */ /* 0x000fc800078e000a */
[----:B------:R-:W-:Y:S01]  /*a9c0*/  IMAD.IADD R21, R5, 0x1, R19 ;  /* 0x0000000105157824 */ /* 0x000fe200078e0213 */
[----:B------:R-:W-:Y:S01]  /*a9d0*/  MOV R19, R4 ;  /* 0x0000000400137202 */ /* 0x000fe20000000f00 */
        /* <DEDUP_REMOVED lines=17> */
.L_x_40:
        /* <DEDUP_REMOVED lines=12> */
.L_x_41:
[C-C-:B------:R-:W-:Y:S01]  /*abb0*/  IADD3 R20, PT, PT, R1.reuse, R3, R0.reuse ;  /* 0x0000000301147210 */ /* 0x140fe20007ffe000 */
[----:B------:R-:W-:-:S04]  /*abc0*/  IMAD.IADD R3, R1, 0x1, R0 ;  /* 0x0000000101037824 */ /* 0x000fc800078e0200 */
[----:B------:R-:W2:Y:S04]  /*abd0*/  LDL.U8 R14, [R20+0x860] ;  /* 0x00086000140e7983 */ /* 0x000ea80000100000 */
[----:B------:R-:W3:Y:S01]  /*abe0*/  LDL.U8 R7, [R3+0x860] ;  /* 0x0008600003077983 */ /* 0x000ee20000100000 */
        /* <DEDUP_REMOVED lines=22> */
[----:B------:R-:W-:-:S04]  /*ad50*/  @!P1 LOP3.LUT R4, RZ, R23, RZ, 0x33, !PT ;  /* 0x00000017ff049212 */ /* 0x000fc800078e33ff */
[----:B------:R-:W-:Y:S02]  /*ad60*/  IADD3 R18, PT, PT, R4, R3, RZ ;  /* 0x0000000304127210 */ /* 0x000fe40007ffe0ff */
        /* <DEDUP_REMOVED lines=48> */
[----:B------:R-:W-:Y:S02]  /*b070*/  IADD3 R15, PT, PT, RZ, -R20, RZ ;  /* 0x80000014ff0f7210 */ /* 0x000fe40007ffe0ff */
[----:B------:R-:W-:Y:S01]  /*b080*/  ISETP.NE.U32.AND P1, PT, R20, RZ, PT ;  /* 0x000000ff1400720c */ /* 0x000fe20003f25070 */
[C---:B------:R-:W-:Y:S02]  /*b090*/  IMAD R19, R4.reuse, 0x5, R5 ;  /* 0x0000000504137824 */ /* 0x040fe400078e0205 */
[----:B------:R-:W-:-:S04]  /*b0a0*/  IMAD.WIDE.U32 R4, R4, -0x21131993, R10 ;  /* 0xdeece66d04047825 */ /* 0x000fc800078e000a */
[----:B------:R-:W-:Y:S01]  /*b0b0*/  IMAD.IADD R19, R5, 0x1, R19 ;  /* 0x0000000105137824 */ /* 0x000fe200078e0213 */
[----:B0-----:R-:W0:Y:S04]  /*b0c0*/  MUFU.RCP R7, R7 ;  /* 0x0000000700077308 */ /* 0x001e280000001000 */
        /* <DEDUP_REMOVED lines=15> */
[----:B------:R-:W-:Y:S01]  /*b1c0*/  IADD3 R14, PT, PT, R5, 0x860, RZ ;  /* 0x00000860050e7810 */ /* 0x000fe20007ffe0ff */
[----:B------:R-:W-:Y:S06]  /*b1d0*/  BRA `(.L_x_43) ;  /* 0x00000000001c7947 */ /* 0x000fec0003800000 */
.L_x_42:
[----:B------:R-:W-:Y:S02]  /*b1e0*/  IMAD R19, R19, -0x21131993, RZ ;  /* 0xdeece66d13137824 */ /* 0x000fe400078e02ff */
[----:B0-----:R-:W-:-:S04]  /*b1f0*/  IMAD.WIDE.U32 R12, R4, -0x21131993, R10 ;  /* 0xdeece66d040c7825 */ /* 0x001fc800078e000a */
[----:B------:R-:W-:Y:S01]  /*b200*/  IMAD R19, R4, 0x5, R19 ;  /* 0x0000000504137824 */ /* 0x000fe200078e0213 */
[----:B------:R-:W-:Y:S01]  /*b210*/  MOV R4, R12 ;  /* 0x0000000c00047202 */ /* 0x000fe20000000f00 */
[----:B------:R-:W-:Y:S02]  /*b220*/  IMAD.MOV.U32 R14, RZ, RZ, 0x860 ;  /* 0x00000860ff0e7424 */ /* 0x000fe400078e00ff */
[----:B------:R-:W-:-:S05]  /*b230*/  IMAD.IADD R19, R13, 0x1, R19 ;  /* 0x000000010d137824 */ /* 0x000fca00078e0213 */
[----:B------:R-:W-:-:S07]  /*b240*/  LOP3.LUT R19, R19, 0xffff, RZ, 0xc0, !PT ;  /* 0x0000ffff13137812 */ /* 0x000fce00078ec0ff */
.L_x_43:
        /* <DEDUP_REMOVED lines=8> */
[----:B------:R-:W-:Y:S02]  /*b2d0*/  HFMA2 R10, -RZ, RZ, 0.00010716915130615234375, 7.65323638916015625e-05 ;  /* 0x07060504ff0a7431 */ /* 0x000fe400000001ff */
[----:B------:R-:W-:Y:S02]  /*b2e0*/  IMAD.MOV.U32 R11, RZ, RZ, 0xb0a0908 ;  /* 0x0b0a0908ff0b7424 */ /* 0x000fe400078e00ff */
[----:B------:R-:W-:Y:S02]  /*b2f0*/  HFMA2 R16, -RZ, RZ, 0.00695037841796875, 0.0049896240234375 ;  /* 0x1f1e1d1cff107431 */ /* 0x000fe400000001ff */
[----:B-1----:R-:W-:Y:S01]  /*b300*/  IMAD R3, R19, 0x772c5f11, RZ ;  /* 0x772c5f1113037824 */ /* 0x002fe200078e02ff */
[----:B------:R-:W-:Y:S01]  /*b310*/  MOV R21, 0x2b2a2928 ;  /* 0x2b2a292800157802 */ /* 0x000fe20000000f00 */
[----:B------:R-:W-:Y:S02]  /*b320*/  IMAD.MOV.U32 R22, RZ, RZ, 0x2f2e2d2c ;  /* 0x2f2e2d2cff167424 */ /* 0x000fe400078e00ff */
[----:B------:R-:W-:Y:S01]  /*b330*/  HFMA2 R24, -RZ, RZ, 0.45068359375, 0.3251953125 ;  /* 0x37363534ff187431 */ /* 0x000fe200000001ff */
[----:B------:R0:W-:Y:S01]  /*b340*/  STL.64 [R1+0x970], R10 ;  /* 0x0009700a01007387 */ /* 0x0001e20000100a00 */
[----:B------:R-:W-:Y:S01]  /*b350*/  IMAD R3, R4, 0x530f32eb, R3 ;  /* 0x530f32eb04037824 */ /* 0x000fe200078e0203 */
[----:B------:R-:W-:Y:S01]  /*b360*/  MOV R13, 0x13121110 ;  /* 0x13121110000d7802 */ /* 0x000fe20000000f00 */
[----:B------:R-:W-:Y:S01]  /*b370*/  IMAD.MOV.U32 R23, RZ, RZ, 0x33323130 ;  /* 0x33323130ff177424 */ /* 0x000fe200078e00ff */
[----:B------:R-:W-:Y:S01]  /*b380*/  MOV R27, 0x43424140 ;  /* 0x43424140001b7802 */ /* 0x000fe20000000f00 */
[----:B------:R-:W-:Y:S01]  /*b390*/  IMAD.MOV.U32 R14, RZ, RZ, 0x17161514 ;  /* 0x17161514ff0e7424 */ /* 0x000fe200078e00ff */
[----:B------:R-:W-:Y:S01]  /*b3a0*/  MOV R30, 0x77767574 ;  /* 0x77767574001e7802 */ /* 0x000fe20000000f00 */
[----:B------:R-:W-:Y:S01]  /*b3b0*/  IMAD.MOV.U32 R15, RZ, RZ, 0x1b1a1918 ;  /* 0x1b1a1918ff0f7424 */ /* 0x000fe200078e00ff */
[----:B------:R1:W-:Y:S01]  /*b3c0*/  STL.64 [R1+0x998], R22 ;  /* 0x0009981601007387 */ /* 0x0003e20000100a00 */
[----:B------:R-:W-:-:S02]  /*b3d0*/  IMAD.MOV.U32 R17, RZ, RZ, 0x23222120 ;  /* 0x23222120ff117424 */ /* 0x000fc400078e00ff */
[----:B------:R-:W-:Y:S01]  /*b3e0*/  IMAD.MOV.U32 R20, RZ, RZ, 0x27262524 ;  /* 0x27262524ff147424 */ /* 0x000fe200078e00ff */
[----:B------:R2:W-:Y:S01]  /*b3f0*/  STL.64 [R1+0x980], R14 ;  /* 0x0009800e01007387 */ /* 0x0005e20000100a00 */
[----:B0-----:R-:W-:Y:S02]  /*b400*/  IMAD.MOV.U32 R10, RZ, RZ, 0x73c4cd04 ;  /* 0x73c4cd04ff0a7424 */ /* 0x001fe400078e00ff */
[----:B------:R-:W-:Y:S01]  /*b410*/  IMAD.MOV.U32 R11, RZ, RZ, -0x768ed2c8 ;  /* 0x89712d38ff0b7424 */ /* 0x000fe200078e00ff */
[----:B------:R0:W-:Y:S01]  /*b420*/  STL.64 [R1+0x988], R16 ;  /* 0x0009881001007387 */ /* 0x0001e20000100a00 */
[----:B------:R-:W-:Y:S02]  /*b430*/  IMAD.MOV.U32 R12, RZ, RZ, 0xf0e0d0c ;  /* 0x0f0e0d0cff0c7424 */ /* 0x000fe400078e00ff */
[----:B------:R-:W-:-:S04]  /*b440*/  IMAD.WIDE.U32 R10, R4, 0x772c5f11, R10 ;  /* 0x772c5f11040a7825 */ /* 0x000fc800078e000a */
[----:B-1----:R-:W-:Y:S01]  /*b450*/  HFMA2 R22, -RZ, RZ, 11072, 0.020965576171875 ;  /* 0x7168255eff167431 */ /* 0x002fe200000001ff */
[----:B------:R1:W-:Y:S01]  /*b460*/  STL.64 [R1+0x990], R20 ;  /* 0x0009901401007387 */ /* 0x0003e20000100a00 */
[----:B------:R-:W-:Y:S01]  /*b470*/  IMAD.IADD R0, R11, 0x1, R3 ;  /* 0x000000010b007824 */ /* 0x000fe200078e0203 */
[----:B--2---:R-:W-:Y:S01]  /*b480*/  MOV R15, 0x53525150 ;  /* 0x53525150000f7802 */ /* 0x004fe20000000f00 */
[----:B------:R-:W-:Y:S01]  /*b490*/  IMAD R3, R19, -0x5ea76960, RZ ;  /* 0xa15896a013037824 */ /* 0x000fe200078e02ff */
[----:B------:R2:W-:Y:S01]  /*b4a0*/  STL.64 [R1+0x978], R12 ;  /* 0x0009780c01007387 */ /* 0x0005e20000100a00 */
[----:B------:R-:W-:Y:S01]  /*b4b0*/  IMAD.MOV.U32 R11, RZ, RZ, 0x2501550a ;  /* 0x2501550aff0b7424 */ /* 0x000fe200078e00ff */
[----:B------:R-:W-:Y:S01]  /*b4c0*/  SHF.R.U64 R0, R10, 0x15, R0 ;  /* 0x000000150a007819 */ /* 0x000fe20000001200 */
[----:B------:R-:W-:Y:S01]  /*b4d0*/  IMAD R3, R4, 0x181a9317, R3 ;  /* 0x181a931704037824 */ /* 0x000fe200078e0203 */
[----:B------:R-:W-:Y:S01]  /*b4e0*/  MOV R10, 0x89cb27a0 ;  /* 0x89cb27a0000a7802 */ /* 0x000fe20000000f00 */
[----:B------:R-:W-:Y:S01]  /*b4f0*/  IMAD.MOV.U32 R14, RZ, RZ, 0x4f4e4d4c ;  /* 0x4f4e4d4cff0e7424 */ /* 0x000fe200078e00ff */
[----:B------:R-:W-:Y:S01]  /*b500*/  LOP3.LUT R0, R0, 0x7ffffff, RZ, 0xc0, !PT ;  /* 0x07ffffff00007812 */ /* 0x000fe200078ec0ff */
[----:B0-----:R-:W-:-:S02]  /*b510*/  IMAD.MOV.U32 R16, RZ, RZ, 0x57565554 ;  /* 0x57565554ff107424 */ /* 0x001fc400078e00ff */
[----:B-1----:R-:W-:Y:S02]  /*b520*/  HFMA2 R20, -RZ, RZ, 471.5, 343 ;  /* 0x5f5e5d5cff147431 */ /* 0x002fe400000001ff */
[----:B------:R-:W-:Y:S01]  /*b530*/  IMAD.WIDE.U32 R10, R4, -0x5ea76960, R10 ;  /* 0xa15896a0040a7825 */ /* 0x000fe200078e000a */
[----:B------:R0:W-:Y:S03]  /*b540*/  STL.64 [R1+0x9b8], R14 ;  /* 0x0009b80e01007387 */ /* 0x0001e60000100a00 */
[----:B--2---:R-:W-:Y:S02]  /*b550*/  HFMA2 R12, -RZ, RZ, 7.2734375, 5.265625 ;  /* 0x47464544ff0c7431 */ /* 0x004fe400000001ff */
[----:B------:R-:W-:Y:S02]  /*b560*/  IMAD.MOV.U32 R17, RZ, RZ, 0x5b5a5958 ;  /* 0x5b5a5958ff117424 */ /* 0x000fe400078e00ff */
[----:B------:R-:W-:-:S02]  /*b570*/  IMAD.IADD R3, R11, 0x1, R3 ;  /* 0x000000010b037824 */ /* 0x000fc400078e0203 */
[----:B------:R-:W-:Y:S01]  /*b580*/  IMAD.MOV.U32 R25, RZ, RZ, 0x3b3a3938 ;  /* 0x3b3a3938ff197424 */ /* 0x000fe200078e00ff */
[----:B------:R1:W-:Y:S01]  /*b590*/  STL.64 [R1+0x9c0], R16 ;  /* 0x0009c01001007387 */ /* 0x0003e20000100a00 */
[----:B------:R-:W-:Y:S02]  /*b5a0*/  IMAD R11, R19, 0x3749a7f9, RZ ;  /* 0x3749a7f9130b7824 */ /* 0x000fe400078e02ff */
[----:B------:R-:W-:Y:S01]  /*b5b0*/  IMAD.MOV.U32 R23, RZ, RZ, 0x699d1761 ;  /* 0x699d1761ff177424 */ /* 0x000fe200078e00ff */
[----:B0-----:R-:W-:Y:S01]  /*b5c0*/  LOP3.LUT R14, R0, 0xf8000000, R10, 0xf8, !PT ;  /* 0xf8000000000e7812 */ /* 0x001fe200078ef80a */
[----:B------:R-:W-:Y:S01]  /*b5d0*/  IMAD.MOV.U32 R21, RZ, RZ, 0x63626160 ;  /* 0x63626160ff157424 */ /* 0x000fe200078e00ff */
[----:B------:R0:W-:Y:S01]  /*b5e0*/  STL.64 [R1+0x9a0], R24 ;  /* 0x0009a01801007387 */ /* 0x0001e20000100a00 */
[----:B------:R-:W-:Y:S01]  /*b5f0*/  LOP3.LUT R15, R3, 0x1fffff, RZ, 0xc0, !PT ;  /* 0x001fffff030f7812 */ /* 0x000fe200078ec0ff */
[----:B------:R-:W-:Y:S02]  /*b600*/  IMAD.MOV.U32 R13, RZ, RZ, 0x4b4a4948 ;  /* 0x4b4a4948ff0d7424 */ /* 0x000fe400078e00ff */
[----:B------:R2:W-:Y:S01]  /*b610*/  STL.64 [R1+0x9c8], R20 ;  /* 0x0009c81401007387 */ /* 0x0005e20000100a00 */
[----:B------:R-:W-:-:S02]  /*b620*/  IMAD R7, R19, -0x60c7f860, RZ ;  /* 0x9f3807a013077824 */ /* 0x000fc400078e02ff */
[C---:B-1----:R-:W-:Y:S01]  /*b630*/  IMAD R17, R4.reuse, 0x2dae45d7, R11 ;  /* 0x2dae45d704117824 */ /* 0x042fe200078e020b */
[----:B------:R1:W-:Y:S01]  /*b640*/  STL.64 [R1+0x9b0], R12 ;  /* 0x0009b00c01007387 */ /* 0x0003e20000100a00 */
[----:B------:R-:W-:Y:S02]  /*b650*/  IMAD.WIDE.U32 R10, R4, 0x3749a7f9, R22 ;  /* 0x3749a7f9040a7825 */ /* 0x000fe400078e0016 */
[----:B------:R3:W4:Y:S02]  /*b660*/  I2F.F64.U64 R22, R14 ;  /* 0x0000000e00167312 */ /* 0x0007240000301800 */
[----:B0-----:R-:W-:Y:S02]  /*b670*/  HFMA2 R25, -RZ, RZ, 3796, 2768 ;  /* 0x6b6a6968ff197431 */ /* 0x001fe400000001ff */
[----:B------:R-:W-:Y:S02]  /*b680*/  IMAD.MOV.U32 R24, RZ, RZ, 0x67666564 ;  /* 0x67666564ff187424 */ /* 0x000fe400078e00ff */
[----:B------:R-:W-:Y:S01]  /*b690*/  IMAD.IADD R17, R11, 0x1, R17 ;  /* 0x000000010b117824 */ /* 0x000fe200078e0211 */
[----:B--2---:R-:W-:Y:S01]  /*b6a0*/  MOV R21, 0x630baad2 ;  /* 0x630baad200157802 */ /* 0x004fe20000000f00 */
[----:B------:R-:W-:-:S02]  /*b6b0*/  IMAD R5, R19, -0x4b9ff597, RZ ;  /* 0xb4600a6913057824 */ /* 0x000fc400078e02ff */
[----:B------:R-:W-:Y:S01]  /*b6c0*/  IMAD.MOV.U32 R20, RZ, RZ, 0x559c57e0 ;  /* 0x559c57e0ff147424 */ /* 0x000fe200078e00ff */
[----:B------:R0:W-:Y:S01]  /*b6d0*/  STL.64 [R1+0x9d0], R24 ;  /* 0x0009d01801007387 */ /* 0x0001e20000100a00 */
[C---:B------:R-:W-:Y:S01]  /*b6e0*/  IMAD R3, R4.reuse, 0x700dc01f, R7 ;  /* 0x700dc01f04037824 */ /* 0x040fe200078e0207 */
[----:B------:R-:W-:Y:S01]  /*b6f0*/  LOP3.LUT R7, R17, 0xffff, RZ, 0xc0, !PT ;  /* 0x0000ffff11077812 */ /* 0x000fe200078ec0ff */
[----:B-1----:R-:W-:Y:S01]  /*b700*/  IMAD.WIDE.U32 R12, R4, -0x4b9ff597, R28 ;  /* 0xb4600a69040c7825 */ /* 0x002fe200078e001c */
[----:B---3--:R-:W-:Y:S02]  /*b710*/  MOV R14, 0x160 ;  /* 0x00000160000e7802 */ /* 0x008fe40000000f00 */
[----:B------:R-:W-:Y:S01]  /*b720*/  SHF.R.U64 R17, R10, 0x15, R7 ;  /* 0x000000150a117819 */ /* 0x000fe20000001207 */
[----:B------:R-:W-:Y:S02]  /*b730*/  IMAD R5, R4, 0x7760bb20, R5 ;  /* 0x7760bb2004057824 */ /* 0x000fe400078e0205 */
[----:B------:R-:W-:-:S02]  /*b740*/  IMAD.MOV.U32 R26, RZ, RZ, 0x3f3e3d3c ;  /* 0x3f3e3d3cff1a7424 */ /* 0x000fc400078e00ff */
[----:B------:R-:W-:Y:S02]  /*b750*/  IMAD.IADD R5, R13, 0x1, R5 ;  /* 0x000000010d057824 */ /* 0x000fe400078e0205 */
[----:B0-----:R-:W-:Y:S01]  /*b760*/  IMAD.WIDE.U32 R24, R4, -0x60c7f860, R20 ;  /* 0x9f3807a004187825 */ /* 0x001fe200078e0014 */
[----:B------:R0:W-:Y:S03]  /*b770*/  STL.64 [R1+0x9a8], R26 ;  /* 0x0009a81a01007387 */ /* 0x0001e60000100a00 */
[----:B------:R-:W-:Y:S01]  /*b780*/  HFMA2 R21, -RZ, RZ, -5.352497100830078125e-05, -2.288818359375e-05 ;  /* 0x83828180ff157431 */ /* 0x000fe200000001ff */
[----:B------:R-:W-:Y:S01]  /*b790*/  SHF.R.U64 R0, R12, 0x15, R5 ;  /* 0x000000150c007819 */ /* 0x000fe20000001205 */
[----:B------:R-:W-:Y:S01]  /*b7a0*/  IMAD.IADD R18, R25, 0x1, R3 ;  /* 0x0000000119127824 */ /* 0x000fe200078e0203 */
[----:B------:R-:W-:Y:S01]  /*b7b0*/  SHF.R.U32.HI R3, RZ, 0x15, R7 ;  /* 0x00000015ff037819 */ /* 0x000fe20000011607 */
[----:B----4-:R-:W-:Y:S01]  /*b7c0*/  DMUL R12, R22, 1.1102230246251565404e-16 ;  /* 0x3ca00000160c7828 */ /* 0x010fe20000000000 */
[----:B------:R-:W-:Y:S01]  /*b7d0*/  LOP3.LUT R16, R17, 0xf8000000, R24, 0xf8, !PT ;  /* 0xf800000011107812 */ /* 0x000fe200078ef818 */
[----:B------:R-:W-:Y:S01]  /*b7e0*/  IMAD.MOV.U32 R15, RZ, RZ, 0x0 ;  /* 0x00000000ff0f7424 */ /* 0x000fe200078e00ff */
[----:B------:R-:W-:Y:S01]  /*b7f0*/  LOP3.LUT R17, R3, 0x1fffff, R18, 0xf8, !PT ;  /* 0x001fffff03117812 */ /* 0x000fe200078ef812 */
[----:B------:R-:W-:Y:S01]  /*b800*/  IMAD R3, R19, -0x22633260, RZ ;  /* 0xdd9ccda013037824 */ /* 0x000fe200078e02ff */
[----:B------:R-:W-:Y:S01]  /*b810*/  MOV R19, 0x8b8a8988 ;  /* 0x8b8a898800137802 */ /* 0x000fe20000000f00 */
[----:B------:R-:W-:Y:S01]  /*b820*/  IMAD.MOV.U32 R31, RZ, RZ, 0x7b7a7978 ;  /* 0x7b7a7978ff1f7424 */ /* 0x000fe200078e00ff */
[----:B------:R-:W-:Y:S01]  /*b830*/  MOV R25, 0xabaaa9a8 ;  /* 0xabaaa9a800197802 */ /* 0x000fe20000000f00 */
[----:B------:R-:W-:-:S02]  /*b840*/  IMAD R3, R4, 0xbb, R3 ;  /* 0x000000bb04037824 */ /* 0x000fc400078e0203 */
[----:B0-----:R-:W-:Y:S01]  /*b850*/  IMAD.MOV.U32 R26, RZ, RZ, 0x6f6e6d6c ;  /* 0x6f6e6d6cff1a7424 */ /* 0x001fe200078e00ff */
[----:B------:R-:W-:Y:S01]  /*b860*/  STL.64 [R1+0x9e0], R30 ;  /* 0x0009e01e01007387 */ /* 0x000fe20000100a00 */
[----:B------:R-:W-:Y:S02]  /*b870*/  IMAD.MOV.U32 R27, RZ, RZ, 0x73727170 ;  /* 0x73727170ff1b7424 */ /* 0x000fe400078e00ff */
[----:B------:R-:W-:Y:S01]  /*b880*/  IMAD.WIDE.U32 R4, R4, -0x22633260, R14 ;  /* 0xdd9ccda004047825 */ /* 0x000fe200078e000e */
[----:B------:R-:W-:Y:S01]  /*b890*/  DMUL R14, R12, 256 ;  /* 0x407000000c0e7828 */ /* 0x000fe20000000000 */
[----:B------:R-:W-:Y:S01]  /*b8a0*/  LOP3.LUT R13, R0, 0x7ffffff, RZ, 0xc0, !PT ;  /* 0x07ffffff000d7812 */ /* 0x000fe200078ec0ff */
[----:B------:R0:W-:Y:S02]  /*b8b0*/  STL.64 [R1+0x9d8], R26 ;  /* 0x0009d81a01007387 */ /* 0x0001e40000100a00 */
[----:B------:R-:W-:Y:S01]  /*b8c0*/  IADD3 R0, PT, PT, R5, R3, RZ ;  /* 0x0000000305007210 */ /* 0x000fe20007ffe0ff */
[----:B------:R-:W-:Y:S01]  /*b8d0*/  IMAD.MOV.U32 R20, RZ, RZ, 0x7f7e7d7c ;  /* 0x7f7e7d7cff147424 */ /* 0x000fe200078e00ff */
[----:B------:R-:W-:Y:S01]  /*b8e0*/  LOP3.LUT R12, R13, 0xf8000000, R4, 0xf8, !PT ;  /* 0xf80000000d0c7812 */ /* 0x000fe200078ef804 */
[----:B------:R-:W-:Y:S01]  /*b8f0*/  IMAD.MOV.U32 R22, RZ, RZ, -0x70717274 ;  /* 0x8f8e8d8cff167424 */ /* 0x000fe200078e00ff */
[----:B------:R-:W-:Y:S01]  /*b900*/  LOP3.LUT R13, R0, 0x1fffff, RZ, 0xc0, !PT ;  /* 0x001fffff000d7812 */ /* 0x000fe200078ec0ff */
[----:B------:R-:W-:Y:S01]  /*b910*/  IMAD.MOV.U32 R23, RZ, RZ, -0x6c6d6e70 ;  /* 0x93929190ff177424 */ /* 0x000fe200078e00ff */
[----:B------:R1:W-:Y:S01]  /*b920*/  STL.64 [R1+0x9e8], R20 ;  /* 0x0009e81401007387 */ /* 0x0003e20000100a00 */
[----:B------:R-:W-:Y:S01]  /*b930*/  IMAD.MOV.U32 R18, RZ, RZ, -0x78797a7c ;  /* 0x87868584ff127424 */ /* 0x000fe200078e00ff */
[----:B------:R-:W-:Y:S01]  /*b940*/  F2F.F32.F64 R14, R14 ;  /* 0x0000000e000e7310 */ /* 0x000fe20000301000 */
[----:B------:R-:W-:Y:S01]  /*b950*/  IMAD.MOV.U32 R24, RZ, RZ, -0x58595a5c ;  /* 0xa7a6a5a4ff187424 */ /* 0x000fe200078e00ff */
[----:B------:R2:W-:Y:S01]  /*b960*/  STL.64 [R1+0x9f8], R22 ;  /* 0x0009f81601007387 */ /* 0x0005e20000100a00 */
[----:B------:R-:W-:-:S02]  /*b970*/  IMAD.MOV.U32 R28, RZ, RZ, -0x38393a3c ;  /* 0xc7c6c5c4ff1c7424 */ /* 0x000fc400078e00ff */
[----:B------:R-:W-:Y:S01]  /*b980*/  IMAD.MOV.U32 R29, RZ, RZ, -0x34353638 ;  /* 0xcbcac9c8ff1d7424 */ /* 0x000fe200078e00ff */
[----:B------:R3:W-:Y:S01]  /*b990*/  STL.64 [R1+0x9f0], R18 ;  /* 0x0009f01201007387 */ /* 0x0007e20000100a00 */
[----:B------:R-:W-:Y:S01]  /*b9a0*/  IMAD.MOV.U32 R32, RZ, RZ, -0x8090a0c ;  /* 0xf7f6f5f4ff207424 */ /* 0x000fe200078e00ff */
[----:B0-----:R0:W4:Y:S01]  /*b9b0*/  I2F.F64.U64 R26, R16 ;  /* 0x00000010001a7312 */ /* 0x0011220000301800 */
[----:B------:R-:W-:Y:S01]  /*b9c0*/  IMAD.MOV.U32 R33, RZ, RZ, -0x4050608 ;  /* 0xfbfaf9f8ff217424 */ /* 0x000fe200078e00ff */
[----:B------:R5:W-:Y:S01]  /*b9d0*/  STL.64 [R1+0xa10], R24 ;  /* 0x000a101801007387 */ /* 0x000be20000100a00 */
[----:B-1----:R-:W-:Y:S02]  /*b9e0*/  IMAD.MOV.U32 R20, RZ, RZ, -0x68696a6c ;  /* 0x97969594ff147424 */ /* 0x002fe400078e00ff */
[----:B------:R-:W-:Y:S02]  /*b9f0*/  IMAD.MOV.U32 R21, RZ, RZ, -0x64656668 ;  /* 0x9b9a9998ff157424 */ /* 0x000fe400078e00ff */
[----:B--2---:R-:W-:-:S02]  /*ba00*/  HFMA2 R22, -RZ, RZ, -0.48193359375, -0.3564453125 ;  /* 0xb7b6b5b4ff167431 */ /* 0x004fc400000001ff */
[----:B------:R-:W-:Y:S01]  /*ba10*/  IMAD.MOV.U32 R23, RZ, RZ, -0x44454648 ;  /* 0xbbbab9b8ff177424 */ /* 0x000fe200078e00ff */
[----:B------:R-:W1:Y:S01]  /*ba20*/  I2F.F64.U64 R12, R12 ;  /* 0x0000000c000c7312 */ /* 0x000e620000301800 */
[----:B------:R-:W-:Y:S01]  /*ba30*/  STL.64 [R1+0xa30], R28 ;  /* 0x000a301c01007387 */ /* 0x000fe20000100a00 */
[----:B0-----:R-:W-:Y:S01]  /*ba40*/  MOV R16, 0x9f9e9d9c ;  /* 0x9f9e9d9c00107802 */ /* 0x001fe20000000f00 */
[----:B------:R-:W-:Y:S02]  /*ba50*/  IMAD.MOV.U32 R17, RZ, RZ, -0x5c5d5e60 ;  /* 0xa3a2a1a0ff117424 */ /* 0x000fe400078e00ff */
[----:B------:R0:W-:Y:S01]  /*ba60*/  STL.64 [R1+0xa00], R20 ;  /* 0x000a001401007387 */ /* 0x0001e20000100a00 */
[----:B---3--:R-:W-:Y:S01]  /*ba70*/  IMAD.MOV.U32 R18, RZ, RZ, -0x50515254 ;  /* 0xafaeadacff127424 */ /* 0x008fe200078e00ff */
[----:B----4-:R-:W-:Y:S01]  /*ba80*/  DMUL R4, R26, 1.1102230246251565404e-16 ;  /* 0x3ca000001a047828 */ /* 0x010fe20000000000 */
[----:B------:R-:W-:Y:S02]  /*ba90*/  IMAD.MOV.U32 R19, RZ, RZ, -0x4c4d4e50 ;  /* 0xb3b2b1b0ff137424 */ /* 0x000fe400078e00ff */
[----:B-----5:R-:W-:Y:S01]  /*baa0*/  HFMA2 R25, -RZ, RZ, -251.25, -187 ;  /* 0xdbdad9d8ff197431 */ /* 0x020fe200000001ff */
[----:B------:R2:W-:Y:S01]  /*bab0*/  STL.64 [R1+0xa08], R16 ;  /* 0x000a081001007387 */ /* 0x0005e20000100a00 */
[----:B------:R-:W-:Y:S01]  /*bac0*/  IMAD.MOV.U32 R26, RZ, RZ, -0x40414244 ;  /* 0xbfbebdbcff1a7424 */ /* 0x000fe200078e00ff */
[----:B------:R-:W-:Y:S01]  /*bad0*/  MOV R27, 0xc3c2c1c0 ;  /* 0xc3c2c1c0001b7802 */ /* 0x000fe20000000f00 */
[----:B------:R-:W-:Y:S01]  /*bae0*/  IMAD.MOV.U32 R24, RZ, RZ, -0x28292a2c ;  /* 0xd7d6d5d4ff187424 */ /* 0x000fe200078e00ff */
[----:B------:R3:W-:Y:S01]  /*baf0*/  STL.64 [R1+0xa18], R18 ;  /* 0x000a181201007387 */ /* 0x0007e20000100a00 */
[----:B------:R-:W-:Y:S01]  /*bb00*/  DMUL R30, R4, 256 ;  /* 0x40700000041e7828 */ /* 0x000fe20000000000 */
[----:B------:R-:W-:Y:S01]  /*bb10*/  IMAD.MOV.U32 R0, RZ, RZ, RZ ;  /* 0x000000ffff007224 */ /* 0x000fe200078e00ff */
[----:B-1----:R-:W-:Y:S01]  /*bb20*/  DMUL R4, R12, 1.1102230246251565404e-16 ;  /* 0x3ca000000c047828 */ /* 0x002fe20000000000 */
[----:B0-----:R-:W-:Y:S01]  /*bb30*/  MOV R20, 0xcfcecdcc ;  /* 0xcfcecdcc00147802 */ /* 0x001fe20000000f00 */
[----:B------:R-:W-:Y:S01]  /*bb40*/  IMAD.MOV.U32 R21, RZ, RZ, -0x2c2d2e30 ;  /* 0xd3d2d1d0ff157424 */ /* 0x000fe200078e00ff */
[----:B------:R0:W-:Y:S01]  /*bb50*/  STL.64 [R1+0xa20], R22 ;  /* 0x000a201601007387 */ /* 0x0001e20000100a00 */
[----:B------:R1:W4:Y:S01]  /*bb60*/  F2F.F32.F64 R15, R30 ;  /* 0x0000001e000f7310 */ /* 0x0003220000301000 */
[----:B--2---:R-:W-:-:S02]  /*bb70*/  MOV R16, 0x3020100 ;  /* 0x0302010000107802 */ /* 0x004fc40000000f00 */
[----:B------:R2:W-:Y:S01]  /*bb80*/  STL.64 [R1+0xa38], R20 ;  /* 0x000a381401007387 */ /* 0x0005e20000100a00 */
[----:B------:R-:W-:Y:S01]  /*bb90*/  DMUL R4, R4, 256 ;  /* 0x4070000004047828 */ /* 0x000fe20000000000 */
[----:B---3--:R-:W-:Y:S02]  /*bba0*/  IMAD.MOV.U32 R18, RZ, RZ, -0x20212224 ;  /* 0xdfdedddcff127424 */ /* 0x008fe400078e00ff */
[----:B------:R-:W-:Y:S01]  /*bbb0*/  IMAD.MOV.U32 R19, RZ, RZ, -0x1c1d1e20 ;  /* 0xe3e2e1e0ff137424 */ /* 0x000fe200078e00ff */
[----:B------:R3:W-:Y:S02]  /*bbc0*/  STL.64 [R1+0xa28], R26 ;  /* 0x000a281a01007387 */ /* 0x0007e40000100a00 */
[----:B------:R5:W3:Y:S01]  /*bbd0*/  F2F.F32.F64 R12, R4 ;  /* 0x00000004000c7310 */ /* 0x000ae20000301000 */
[----:B-1----:R-:W-:Y:S01]  /*bbe0*/  HFMA2 R31, -RZ, RZ, -16272, -12160 ;  /* 0xf3f2f1f0ff1f7431 */ /* 0x002fe200000001ff */
[----:B0-----:R-:W-:Y:S01]  /*bbf0*/  MOV R22, 0xe7e6e5e4 ;  /* 0xe7e6e5e400167802 */ /* 0x001fe20000000f00 */
[----:B------:R-:W-:Y:S01]  /*bc00*/  IMAD.MOV.U32 R23, RZ, RZ, -0x14151618 ;  /* 0xebeae9e8ff177424 */ /* 0x000fe200078e00ff */
[----:B------:R0:W-:Y:S01]  /*bc10*/  STL.64 [R1+0xa40], R24 ;  /* 0x000a401801007387 */ /* 0x0001e20000100a00 */
[----:B------:R-:W-:-:S02]  /*bc20*/  IMAD.MOV.U32 R30, RZ, RZ, -0x10111214 ;  /* 0xefeeedecff1e7424 */ /* 0x000fc400078e00ff */
[----:B--2---:R-:W-:Y:S01]  /*bc30*/  IMAD.MOV.U32 R20, RZ, RZ, -0x10204 ;  /* 0xfffefdfcff147424 */ /* 0x004fe200078e00ff */
[----:B------:R0:W-:Y:S01]  /*bc40*/  STL.64 [R1+0xa48], R18 ;  /* 0x000a481201007387 */ /* 0x0001e20000100a00 */
[----:B-----5:R-:W-:Y:S02]  /*bc50*/  HFMA2 R4, -RZ, RZ, 0, 6.55651092529296875e-07 ;  /* 0x0000000bff047431 */ /* 0x020fe400000001ff */
[----:B------:R-:W-:Y:S01]  /*bc60*/  IMAD.MOV.U32 R5, RZ, RZ, 0x0 ;  /* 0x00000000ff057424 */ /* 0x000fe200078e00ff */
[----:B------:R0:W-:Y:S04]  /*bc70*/  STL.64 [R1+0xa50], R22 ;  /* 0x000a501601007387 */ /* 0x0001e80000100a00 */
[----:B------:R0:W-:Y:S04]  /*bc80*/  STL.64 [R1+0xa58], R30 ;  /* 0x000a581e01007387 */ /* 0x0001e80000100a00 */
[----:B------:R0:W-:Y:S04]  /*bc90*/  STL.64 [R1+0xa60], R32 ;  /* 0x000a602001007387 */ /* 0x0001e80000100a00 */
[----:B------:R0:W-:Y:S04]  /*bca0*/  STL [R1+0x96c], R16 ;  /* 0x00096c1001007387 */ /* 0x0001e80000100800 */
[----:B------:R0:W-:Y:S04]  /*bcb0*/  STL [R1+0xa68], R20 ;  /* 0x000a681401007387 */ /* 0x0001e80000100800 */
[----:B----4-:R0:W-:Y:S04]  /*bcc0*/  STL.64 [R1+0xa70], R14 ;  /* 0x000a700e01007387 */ /* 0x0101e80000100a00 */
[----:B---3--:R0:W-:Y:S02]  /*bcd0*/  STL [R1+0xa6c], R12 ;  /* 0x000a6c0c01007387 */ /* 0x0081e40000100800 */
.L_x_49:
        /* <DEDUP_REMOVED lines=29> */
.L_x_45:
[----:B------:R-:W-:Y:S02]  /*beb0*/  IMAD R7, R7, -0x21131993, RZ ;  /* 0xdeece66d07077824 */ /* 0x000fe400078e02ff */
[----:B------:R-:W-:-:S04]  /*bec0*/  IMAD.WIDE.U32 R12, R10, -0x21131993, R4 ;  /* 0xdeece66d0a0c7825 */ /* 0x000fc800078e0004 */
[----:B------:R-:W-:Y:S01]  /*bed0*/  IMAD R7, R10, 0x5, R7 ;  /* 0x000000050a077824 */ /* 0x000fe200078e0207 */
[----:B------:R-:W-:-:S03]  /*bee0*/  MOV R19, R12 ;  /* 0x0000000c00137202 */ /* 0x000fc60000000f00 */
[----:B------:R-:W-:-:S05]  /*bef0*/  IMAD.IADD R7, R13, 0x1, R7 ;  /* 0x000000010d077824 */ /* 0x000fca00078e0207 */
[----:B------:R-:W-:-:S04]  /*bf00*/  LOP3.LUT R21, R7, 0xffff, RZ, 0xc0, !PT ;  /* 0x0000ffff07157812 */ /* 0x000fc800078ec0ff */
[--C-:B------:R-:W-:Y:S02]  /*bf10*/  SHF.R.U32.HI R3, RZ, 0x11, R21.reuse ;  /* 0x00000011ff037819 */ /* 0x100fe40000011615 */
[----:B------:R-:W-:-:S03]  /*bf20*/  SHF.R.U64 R11, R12, 0x11, R21 ;  /* 0x000000110c0b7819 */ /* 0x000fc60000001215 */
[-C--:B------:R-:W-:Y:S02]  /*bf30*/  IMAD R3, R3, R14.reuse, RZ ;  /* 0x0000000e03037224 */ /* 0x080fe400078e02ff */
[----:B------:R-:W-:-:S04]  /*bf40*/  IMAD.WIDE.U32 R10, R11, R14, RZ ;  /* 0x0000000e0b0a7225 */ /* 0x000fc800078e00ff */
[----:B------:R-:W-:-:S05]  /*bf50*/  IMAD.IADD R3, R11, 0x1, R3 ;  /* 0x000000010b037824 */ /* 0x000fca00078e0203 */
[----:B------:R-:W-:-:S07]  /*bf60*/  SHF.R.U64 R3, R10, 0x1f, R3 ;  /* 0x0000001f0a037819 */ /* 0x000fce0000001203 */
.L_x_46:
        /* <DEDUP_REMOVED lines=99> */
.L_x_47:
[----:B------:R-:W-:Y:S02]  /*c5a0*/  IMAD R19, R19, -0x21131993, RZ ;  /* 0xdeece66d13137824 */ /* 0x000fe400078e02ff */
[----:B0-----:R-:W-:-:S04]  /*c5b0*/  IMAD.WIDE.U32 R12, R10, -0x21131993, R4 ;  /* 0xdeece66d0a0c7825 */ /* 0x001fc800078e0004 */
[----:B------:R-:W-:Y:S01]  /*c5c0*/  IMAD R19, R10, 0x5, R19 ;  /* 0x000000050a137824 */ /* 0x000fe200078e0213 */
[----:B------:R-:W-:Y:S01]  /*c5d0*/  MOV R10, R12 ;  /* 0x0000000c000a7202 */ /* 0x000fe20000000f00 */
[----:B------:R-:W-:Y:S02]  /*c5e0*/  IMAD.MOV.U32 R14, RZ, RZ, 0x96c ;  /* 0x0000096cff0e7424 */ /* 0x000fe400078e00ff */
[----:B------:R-:W-:-:S05]  /*c5f0*/  IMAD.IADD R19, R13, 0x1, R19 ;  /* 0x000000010d137824 */ /* 0x000fca00078e0213 */
[----:B------:R-:W-:-:S07]  /*c600*/  LOP3.LUT R7, R19, 0xffff, RZ, 0xc0, !PT ;  /* 0x0000ffff13077812 */ /* 0x000fce00078ec0ff */
.L_x_48:
        /* <DEDUP_REMOVED lines=8> */
[----:B------:R-:W-:-:S05]  /*c690*/  UMOV UR4, URZ ;  /* 0x000000ff00047c82 */ /* 0x000fca0008000000 */
.L_x_55:
[----:B------:R-:W-:Y:S01]  /*c6a0*/  UIMAD UR6, UR4, 0x10c, UR9 ;  /* 0x0000010c040678a4 */ /* 0x000fe2000f8e0209 */
[----:B0-----:R-:W-:Y:S01]  /*c6b0*/  HFMA2 R0, -RZ, RZ, 4.589557647705078125e-05, 1.52587890625e-05 ;  /* 0x03020100ff007431 */ /* 0x001fe200000001ff */
[----:B------:R-:W-:Y:S01]  /*c6c0*/  MOV R18, 0x942de6ba ;  /* 0x942de6ba00127802 */ /* 0x000fe20000000f00 */
[----:B------:R-:W-:Y:S02]  /*c6d0*/  HFMA2 R15, -RZ, RZ, 0, 0 ;  /* 0x00000000ff0f7431 */ /* 0x000fe400000001ff */
[C---:B------:R-:W-:Y:S02]  /*c6e0*/  IMAD R23, R7.reuse, -0x4b9ff597, RZ ;  /* 0xb4600a6907177824 */ /* 0x040fe400078e02ff */
[----:B------:R-:W-:Y:S02]  /*c6f0*/  HFMA2 R5, -RZ, RZ, 901.5, -0.05328369140625 ;  /* 0x630baad2ff057431 */ /* 0x000fe400000001ff */
[----:B------:R-:W-:Y:S01]  /*c700*/  IMAD R27, R7, 0x772c5f11, RZ ;  /* 0x772c5f11071b7824 */ /* 0x000fe200078e02ff */
[----:B-1----:R-:W-:Y:S01]  /*c710*/  MOV R12, 0x89cb27a0 ;  /* 0x89cb27a0000c7802 */ /* 0x002fe20000000f00 */
[----:B------:R-:W-:Y:S01]  /*c720*/  IMAD.MOV.U32 R19, RZ, RZ, 0x40 ;  /* 0x00000040ff137424 */ /* 0x000fe200078e00ff */
[----:B------:R0:W-:Y:S01]  /*c730*/  STL [UR6+0xa78], R0 ;  /* 0x000a7800ff007987 */ /* 0x0001e20008100806 */
[----:B------:R-:W-:Y:S01]  /*c740*/  IMAD.MOV.U32 R16, RZ, RZ, 0x73c4cd04 ;  /* 0x73c4cd04ff107424 */ /* 0x000fe200078e00ff */
[----:B------:R-:W-:Y:S01]  /*c750*/  MOV R24, 0xf0e0d0c ;  /* 0x0f0e0d0c00187802 */ /* 0x000fe20000000f00 */
[----:B------:R-:W-:-:S02]  /*c760*/  IMAD.MOV.U32 R17, RZ, RZ, -0x768ed2c8 ;  /* 0x89712d38ff117424 */ /* 0x000fc400078e00ff */
[----:B------:R-:W-:Y:S02]  /*c770*/  HFMA2 R32, -RZ, RZ, 0.224853515625, 0.162109375 ;  /* 0x33323130ff207431 */ /* 0x000fe400000001ff */
[C---:B------:R-:W-:Y:S01]  /*c780*/  IMAD R3, R7.reuse, -0x5ea76960, RZ ;  /* 0xa15896a007037824 */ /* 0x040fe200078e02ff */
[----:B------:R-:W-:Y:S01]  /*c790*/  UIADD3 UR4, UPT, UPT, UR4, 0x1, URZ ;  /* 0x0000000104047890 */ /* 0x000fe2000fffe0ff */
[C---:B------:R-:W-:Y:S01]  /*c7a0*/  IMAD R21, R7.reuse, -0x22633260, RZ ;  /* 0xdd9ccda007157824 */ /* 0x040fe200078e02ff */
[----:B------:R-:W-:Y:S01]  /*c7b0*/  STL [UR6+0xa84], R24 ;  /* 0x000a8418ff007987 */ /* 0x000fe20008100806 */
[----:B0-----:R-:W-:Y:S01]  /*c7c0*/  IMAD.MOV.U32 R0, RZ, RZ, 0x23222120 ;  /* 0x23222120ff007424 */ /* 0x001fe200078e00ff */
[----:B------:R-:W-:Y:S01]  /*c7d0*/  UISETP.NE.AND UP1, UPT, UR4, 0x10, UPT ;  /* 0x000000100400788c */ /* 0x000fe2000bf25270 */
[C---:B------:R-:W-:Y:S01]  /*c7e0*/  IMAD R25, R7.reuse, 0x3749a7f9, RZ ;  /* 0x3749a7f907197824 */ /* 0x040fe200078e02ff */
[----:B------:R-:W-:Y:S01]  /*c7f0*/  STL [UR6+0xaa8], R32 ;  /* 0x000aa820ff007987 */ /* 0x000fe20008100806 */
[----:B------:R-:W-:Y:S01]  /*c800*/  IMAD R11, R7, -0x60c7f860, RZ ;  /* 0x9f3807a0070b7824 */ /* 0x000fe200078e02ff */
[----:B------:R-:W-:Y:S01]  /*c810*/  UMOV UR5, URZ ;  /* 0x000000ff00057c82 */ /* 0x000fe20008000000 */
[----:B------:R-:W-:Y:S01]  /*c820*/  IMAD.MOV.U32 R14, RZ, RZ, 0x160 ;  /* 0x00000160ff0e7424 */ /* 0x000fe200078e00ff */
[----:B------:R0:W-:Y:S01]  /*c830*/  STL [UR6+0xa98], R0 ;  /* 0x000a9800ff007987 */ /* 0x0001e20008100806 */
[----:B------:R-:W-:-:S02]  /*c840*/  IMAD.MOV.U32 R13, RZ, RZ, 0x2501550a ;  /* 0x2501550aff0d7424 */ /* 0x000fc400078e00ff */
[----:B------:R-:W-:Y:S02]  /*c850*/  IMAD.MOV.U32 R4, RZ, RZ, 0x559c57e0 ;  /* 0x559c57e0ff047424 */ /* 0x000fe400078e00ff */
[----:B------:R-:W-:Y:S02]  /*c860*/  IMAD.MOV.U32 R28, RZ, RZ, 0x7168255e ;  /* 0x7168255eff1c7424 */ /* 0x000fe400078e00ff */
[----:B------:R-:W-:Y:S02]  /*c870*/  IMAD.MOV.U32 R29, RZ, RZ, 0x699d1761 ;  /* 0x699d1761ff1d7424 */ /* 0x000fe400078e00ff */
[----:B0-----:R-:W-:Y:S02]  /*c880*/  HFMA2 R0, -RZ, RZ, 14.578125, 10.5625 ;  /* 0x4b4a4948ff007431 */ /* 0x001fe400000001ff */
[C---:B------:R-:W-:Y:S02]  /*c890*/  IMAD R23, R10.reuse, 0x7760bb20, R23 ;  /* 0x7760bb200a177824 */ /* 0x040fe400078e0217 */
[C---:B------:R-:W-:Y:S01]  /*c8a0*/  IMAD.WIDE.U32 R18, R10.reuse, -0x4b9ff597, R18 ;  /* 0xb4600a690a127825 */ /* 0x040fe200078e0012 */
[----:B------:R0:W-:Y:S03]  /*c8b0*/  STL [UR6+0xac0], R0 ;  /* 0x000ac000ff007987 */ /* 0x0001e60008100806 */
[C---:B------:R-:W-:Y:S01]  /*c8c0*/  IMAD R27, R10.reuse, 0x530f32eb, R27 ;  /* 0x530f32eb0a1b7824 */ /* 0x040fe200078e021b */
[----:B------:R-:W-:Y:S01]  /*c8d0*/  IADD3 R23, PT, PT, R19, R23, RZ ;  /* 0x0000001713177210 */ /* 0x000fe20007ffe0ff */
[----:B------:R-:W-:-:S03]  /*c8e0*/  IMAD.WIDE.U32 R16, R10, 0x772c5f11, R16 ;  /* 0x772c5f110a107825 */ /* 0x000fc600078e0010 */
[----:B------:R-:W-:Y:S01]  /*c8f0*/  SHF.R.U64 R18, R18, 0x15, R23 ;  /* 0x0000001512127819 */ /* 0x000fe20000001217 */
[C---:B------:R-:W-:Y:S02]  /*c900*/  IMAD R7, R10.reuse, 0x181a9317, R3 ;  /* 0x181a93170a077824 */ /* 0x040fe400078e0203 */
[----:B0-----:R-:W-:Y:S02]  /*c910*/  IMAD.MOV.U32 R0, RZ, RZ, 0x73727170 ;  /* 0x73727170ff007424 */ /* 0x001fe400078e00ff */
[C---:B------:R-:W-:Y:S02]  /*c920*/  IMAD R21, R10.reuse, 0xbb, R21 ;  /* 0x000000bb0a157824 */ /* 0x040fe400078e0215 */
[C---:B------:R-:W-:Y:S01]  /*c930*/  IMAD.WIDE.U32 R14, R10.reuse, -0x22633260, R14 ;  /* 0xdd9ccda00a0e7825 */ /* 0x040fe200078e000e */
[----:B------:R0:W-:Y:S03]  /*c940*/  STL [UR6+0xae8], R0 ;  /* 0x000ae800ff007987 */ /* 0x0001e60008100806 */
[----:B------:R-:W-:Y:S01]  /*c950*/  IMAD.WIDE.U32 R12, R10, -0x5ea76960, R12 ;  /* 0xa15896a00a0c7825 */ /* 0x000fe200078e000c */
[----:B------:R-:W-:-:S03]  /*c960*/  IADD3 R21, PT, PT, R15, R21, RZ ;  /* 0x000000150f157210 */ /* 0x000fc60007ffe0ff */
[C---:B------:R-:W-:Y:S01]  /*c970*/  IMAD R25, R10.reuse, 0x2dae45d7, R25 ;  /* 0x2dae45d70a197824 */ /* 0x040fe200078e0219 */
[----:B------:R-:W-:Y:S01]  /*c980*/  LOP3.LUT R15, R21, 0x1fffff, RZ, 0xc0, !PT ;  /* 0x001fffff150f7812 */ /* 0x000fe200078ec0ff */
[C---:B------:R-:W-:Y:S02]  /*c990*/  IMAD R3, R10.reuse, 0x700dc01f, R11 ;  /* 0x700dc01f0a037824 */ /* 0x040fe400078e020b */
[----:B------:R-:W-:-:S04]  /*c9a0*/  IMAD.WIDE.U32 R4, R10, -0x60c7f860, R4 ;  /* 0x9f3807a00a047825 */ /* 0x000fc800078e0004 */
[----:B------:R-:W-:Y:S01]  /*c9b0*/  IMAD.WIDE.U32 R10, R10, 0x3749a7f9, R28 ;  /* 0x3749a7f90a0a7825 */ /* 0x000fe200078e001c */
[----:B------:R-:W-:-:S03]  /*c9c0*/  IADD3 R3, PT, PT, R5, R3, RZ ;  /* 0x0000000305037210 */ /* 0x000fc60007ffe0ff */
[----:B------:R-:W-:Y:S02]  /*c9d0*/  HFMA2 R29, -RZ, RZ, 0.003467559814453125, 0.0024871826171875 ;  /* 0x1b1a1918ff1d7431 */ /* 0x000fe400000001ff */
[----:B------:R-:W-:Y:S01]  /*c9e0*/  IMAD.IADD R27, R17, 0x1, R27 ;  /* 0x00000001111b7824 */ /* 0x000fe200078e021b */
[----:B------:R-:W-:Y:S01]  /*c9f0*/  LOP3.LUT R17, R18, 0x7ffffff, RZ, 0xc0, !PT ;  /* 0x07ffffff12117812 */ /* 0x000fe200078ec0ff */
[----:B0-----:R-:W-:Y:S02]  /*ca00*/  IMAD.MOV.U32 R0, RZ, RZ, -0x64656668 ;  /* 0x9b9a9998ff007424 */ /* 0x001fe400078e00ff */
[----:B------:R-:W-:Y:S01]  /*ca10*/  IMAD.IADD R25, R11, 0x1, R25 ;  /* 0x000000010b197824 */ /* 0x000fe200078e0219 */
[----:B------:R-:W-:Y:S01]  /*ca20*/  SHF.R.U64 R16, R16, 0x15, R27 ;  /* 0x0000001510107819 */ /* 0x000fe2000000121b */
[----:B------:R-:W-:Y:S01]  /*ca30*/  IMAD.MOV.U32 R20, RZ, RZ, 0x7060504 ;  /* 0x07060504ff147424 */ /* 0x000fe200078e00ff */
[----:B------:R0:W-:Y:S01]  /*ca40*/  STL [UR6+0xb10], R0 ;  /* 0x000b1000ff007987 */ /* 0x0001e20008100806 */
[----:B------:R-:W-:Y:S01]  /*ca50*/  LOP3.LUT R14, R17, 0xf8000000, R14, 0xf8, !PT ;  /* 0xf8000000110e7812 */ /* 0x000fe200078ef80e */
[----:B------:R-:W-:Y:S01]  /*ca60*/  IMAD.MOV.U32 R22, RZ, RZ, 0xb0a0908 ;  /* 0x0b0a0908ff167424 */ /* 0x000fe200078e00ff */
[----:B------:R-:W-:Y:S01]  /*ca70*/  LOP3.LUT R11, R16, 0x7ffffff, RZ, 0xc0, !PT ;  /* 0x07ffffff100b7812 */ /* 0x000fe200078ec0ff */
[----:B------:R-:W-:Y:S01]  /*ca80*/  STL [UR6+0xa7c], R20 ;  /* 0x000a7c14ff007987 */ /* 0x000fe20008100806 */
[----:B------:R-:W-:Y:S01]  /*ca90*/  IMAD.MOV.U32 R26, RZ, RZ, 0x13121110 ;  /* 0x13121110ff1a7424 */ /* 0x000fe200078e00ff */
[----:B------:R-:W-:Y:S01]  /*caa0*/  MOV R17, 0xc3c2c1c0 ;  /* 0xc3c2c1c000117802 */ /* 0x000fe20000000f00 */
[----:B------:R-:W1:Y:S01]  /*cab0*/  I2F.F64.U64 R14, R14 ;  /* 0x0000000e000e7312 */ /* 0x000e620000301800 */
[----:B0-----:R-:W-:Y:S01]  /*cac0*/  IADD3 R0, PT, PT, R13, R7, RZ ;  /* 0x000000070d007210 */ /* 0x001fe20007ffe0ff */
[----:B------:R0:W-:Y:S01]  /*cad0*/  STL [UR6+0xa80], R22 ;  /* 0x000a8016ff007987 */ /* 0x0001e20008100806 */
[----:B------:R-:W-:Y:S01]  /*cae0*/  LOP3.LUT R7, R25, 0xffff, RZ, 0xc0, !PT ;  /* 0x0000ffff19077812 */ /* 0x000fe200078ec0ff */
[----:B------:R-:W-:Y:S01]  /*caf0*/  IMAD.MOV.U32 R28, RZ, RZ, 0x17161514 ;  /* 0x17161514ff1c7424 */ /* 0x000fe200078e00ff */
[----:B------:R-:W-:Y:S01]  /*cb00*/  LOP3.LUT R13, R0, 0x1fffff, RZ, 0xc0, !PT ;  /* 0x001fffff000d7812 */ /* 0x000fe200078ec0ff */
[----:B------:R-:W-:Y:S01]  /*cb10*/  IMAD.MOV.U32 R30, RZ, RZ, 0x1f1e1d1c ;  /* 0x1f1e1d1cff1e7424 */ /* 0x000fe200078e00ff */
[--C-:B------:R-:W-:Y:S01]  /*cb20*/  SHF.R.U64 R5, R10, 0x15, R7.reuse ;  /* 0x000000150a057819 */ /* 0x100fe20000001207 */
[----:B------:R-:W-:Y:S01]  /*cb30*/  IMAD.MOV.U32 R31, RZ, RZ, 0x2f2e2d2c ;  /* 0x2f2e2d2cff1f7424 */ /* 0x000fe200078e00ff */
[----:B------:R-:W-:Y:S01]  /*cb40*/  LOP3.LUT R12, R11, 0xf8000000, R12, 0xf8, !PT ;  /* 0xf80000000b0c7812 */ /* 0x000fe200078ef80c */
[----:B0-----:R-:W-:Y:S01]  /*cb50*/  IMAD.MOV.U32 R22, RZ, RZ, 0x2b2a2928 ;  /* 0x2b2a2928ff167424 */ /* 0x001fe200078e00ff */
[----:B------:R-:W-:Y:S01]  /*cb60*/  SHF.R.U32.HI R0, RZ, 0x15, R7 ;  /* 0x00000015ff007819 */ /* 0x000fe20000011607 */
[----:B------:R0:W-:Y:S01]  /*cb70*/  STL [UR6+0xa88], R26 ;  /* 0x000a881aff007987 */ /* 0x0001e20008100806 */
[----:B------:R-:W-:Y:S01]  /*cb80*/  LOP3.LUT R4, R5, 0xf8000000, R4, 0xf8, !PT ;  /* 0xf800000005047812 */ /* 0x000fe200078ef804 */
[----:B------:R-:W-:Y:S01]  /*cb90*/  IMAD.MOV.U32 R16, RZ, RZ, -0x48494a4c ;  /* 0xb7b6b5b4ff107424 */ /* 0x000fe200078e00ff */
[----:B------:R-:W-:Y:S01]  /*cba0*/  LOP3.LUT R5, R0, 0x1fffff, R3, 0xf8, !PT ;  /* 0x001fffff00057812 */ /* 0x000fe200078ef803 */
[----:B------:R-:W2:Y:S01]  /*cbb0*/  I2F.F64.U64 R12, R12 ;  /* 0x0000000c000c7312 */ /* 0x000ea20000301800 */
[----:B------:R-:W-:Y:S01]  /*cbc0*/  MOV R20, 0x27262524 ;  /* 0x2726252400147802 */ /* 0x000fe20000000f00 */
[----:B-1----:R-:W-:Y:S01]  /*cbd0*/  DMUL R14, R14, 1.1102230246251565404e-16 ;  /* 0x3ca000000e0e7828 */ /* 0x002fe20000000000 */
[----:B------:R-:W-:Y:S01]  /*cbe0*/  IMAD.MOV.U32 R0, RZ, RZ, -0x44454648 ;  /* 0xbbbab9b8ff007424 */ /* 0x000fe200078e00ff */
[----:B------:R1:W-:Y:S01]  /*cbf0*/  STL [UR6+0xa90], R29 ;  /* 0x000a901dff007987 */ /* 0x0003e20008100806 */
[----:B0-----:R-:W-:-:S02]  /*cc00*/  IMAD.MOV.U32 R26, RZ, RZ, 0x3b3a3938 ;  /* 0x3b3a3938ff1a7424 */ /* 0x001fc400078e00ff */
[----:B------:R-:W-:Y:S01]  /*cc10*/  IMAD.MOV.U32 R24, RZ, RZ, 0x37363534 ;  /* 0x37363534ff187424 */ /* 0x000fe200078e00ff */
[----:B------:R-:W0:Y:S01]  /*cc20*/  I2F.F64.U64 R4, R4 ;  /* 0x0000000400047312 */ /* 0x000e220000301800 */
[----:B------:R3:W-:Y:S01]  /*cc30*/  STL [UR6+0xa9c], R20 ;  /* 0x000a9c14ff007987 */ /* 0x0007e20008100806 */
[----:B------:R-:W-:Y:S01]  /*cc40*/  DMUL R14, R14, 256 ;  /* 0x407000000e0e7828 */ /* 0x000fe20000000000 */
[----:B------:R-:W-:Y:S02]  /*cc50*/  IMAD.MOV.U32 R19, RZ, RZ, -0x54555658 ;  /* 0xabaaa9a8ff137424 */ /* 0x000fe400078e00ff */
[----:B------:R4:W-:Y:S01]  /*cc60*/  STL [UR6+0xaa0], R22 ;  /* 0x000aa016ff007987 */ /* 0x0009e20008100806 */
[----:B-1----:R-:W-:Y:S01]  /*cc70*/  IMAD.MOV.U32 R29, RZ, RZ, 0x43424140 ;  /* 0x43424140ff1d7424 */ /* 0x002fe200078e00ff */
[----:B--2---:R-:W-:Y:S01]  /*cc80*/  DMUL R12, R12, 1.1102230246251565404e-16 ;  /* 0x3ca000000c0c7828 */ /* 0x004fe20000000000 */
[----:B------:R-:W-:Y:S01]  /*cc90*/  IMAD.MOV.U32 R18, RZ, RZ, -0x50515254 ;  /* 0xafaeadacff127424 */ /* 0x000fe200078e00ff */
[----:B------:R1:W-:Y:S01]  /*cca0*/  STL [UR6+0xa8c], R28 ;  /* 0x000a8c1cff007987 */ /* 0x0003e20008100806 */
[----:B---3--:R-:W-:-:S02]  /*ccb0*/  IMAD.MOV.U32 R20, RZ, RZ, 0x4f4e4d4c ;  /* 0x4f4e4d4cff147424 */ /* 0x008fc400078e00ff */
[----:B------:R-:W-:Y:S01]  /*ccc0*/  IMAD.MOV.U32 R11, RZ, RZ, -0x4c4d4e50 ;  /* 0xb3b2b1b0ff0b7424 */ /* 0x000fe200078e00ff */
[----:B------:R2:W-:Y:S01]  /*ccd0*/  STL [UR6+0xa94], R30 ;  /* 0x000a941eff007987 */ /* 0x0005e20008100806 */
[----:B----4-:R-:W-:Y:S01]  /*cce0*/  IMAD.MOV.U32 R22, RZ, RZ, 0x53525150 ;  /* 0x53525150ff167424 */ /* 0x010fe200078e00ff */
[----:B0-----:R-:W-:Y:S01]  /*ccf0*/  DMUL R4, R4, 1.1102230246251565404e-16 ;  /* 0x3ca0000004047828 */ /* 0x001fe20000000000 */
[----:B------:R-:W-:Y:S01]  /*cd00*/  IMAD.MOV.U32 R3, RZ, RZ, -0x40414244 ;  /* 0xbfbebdbcff037424 */ /* 0x000fe200078e00ff */
[----:B------:R-:W-:Y:S01]  /*cd10*/  DMUL R12, R12, 256 ;  /* 0x407000000c0c7828 */ /* 0x000fe20000000000 */
[----:B------:R0:W-:Y:S01]  /*cd20*/  STL [UR6+0xac4], R20 ;  /* 0x000ac414ff007987 */ /* 0x0001e20008100806 */
[----:B-1----:R-:W-:Y:S01]  /*cd30*/  MOV R28, 0x3f3e3d3c ;  /* 0x3f3e3d3c001c7802 */ /* 0x002fe20000000f00 */
[----:B------:R1:W3:Y:S01]  /*cd40*/  F2F.F32.F64 R14, R14 ;  /* 0x0000000e000e7310 */ /* 0x0002e20000301000 */
[----:B--2---:R-:W-:Y:S01]  /*cd50*/  IMAD.MOV.U32 R30, RZ, RZ, 0x47464544 ;  /* 0x47464544ff1e7424 */ /* 0x004fe200078e00ff */
[----:B------:R2:W-:Y:S01]  /*cd60*/  STL [UR6+0xaa4], R31 ;  /* 0x000aa41fff007987 */ /* 0x0005e20008100806 */
[----:B------:R-:W-:Y:S01]  /*cd70*/  DMUL R4, R4, 256 ;  /* 0x4070000004047828 */ /* 0x000fe20000000000 */
[----:B------:R-:W-:-:S02]  /*cd80*/  IMAD.MOV.U32 R32, RZ, RZ, 0x5b5a5958 ;  /* 0x5b5a5958ff207424 */ /* 0x000fc400078e00ff */
[----:B0-----:R-:W-:Y:S01]  /*cd90*/  IMAD.MOV.U32 R20, RZ, RZ, 0x77767574 ;  /* 0x77767574ff147424 */ /* 0x001fe200078e00ff */
[----:B------:R0:W-:Y:S01]  /*cda0*/  STL [UR6+0xb30], R0 ;  /* 0x000b3000ff007987 */ /* 0x0001e20008100806 */
[----:B------:R4:W5:Y:S01]  /*cdb0*/  F2F.F32.F64 R12, R12 ;  /* 0x0000000c000c7310 */ /* 0x0009620000301000 */
[----:B--2---:R-:W-:Y:S02]  /*cdc0*/  MOV R31, 0x57565554 ;  /* 0x57565554001f7802 */ /* 0x004fe40000000f00 */
[----:B------:R2:W-:Y:S01]  /*cdd0*/  STL [UR6+0xaec], R20 ;  /* 0x000aec14ff007987 */ /* 0x0005e20008100806 */
[----:B-1----:R-:W-:-:S03]  /*cde0*/  IMAD.MOV.U32 R15, RZ, RZ, -0x20212224 ;  /* 0xdfdedddcff0f7424 */ /* 0x002fc600078e00ff */
[----:B------:R1:W-:Y:S01]  /*cdf0*/  STL [UR6+0xab0], R26 ;  /* 0x000ab01aff007987 */ /* 0x0003e20008100806 */
[----:B0-----:R0:W5:Y:S01]  /*ce00*/  F2F.F32.F64 R0, R4 ;  /* 0x0000000400007310 */ /* 0x0011620000301000 */
[----:B----4-:R-:W-:Y:S01]  /*ce10*/  IMAD.MOV.U32 R13, RZ, RZ, -0x10111214 ;  /* 0xefeeedecff0d7424 */ /* 0x010fe200078e00ff */
[----:B--2---:R-:W-:Y:S01]  /*ce20*/  MOV R20, 0x9f9e9d9c ;  /* 0x9f9e9d9c00147802 */ /* 0x004fe20000000f00 */
[----:B------:R2:W-:Y:S01]  /*ce30*/  STL [UR6+0xab8], R29 ;  /* 0x000ab81dff007987 */ /* 0x0005e20008100806 */
[----:B-1----:R-:W-:-:S03]  /*ce40*/  HFMA2 R26, -RZ, RZ, 945, 688 ;  /* 0x63626160ff1a7431 */ /* 0x002fc600000001ff */
[----:B------:R1:W-:Y:S01]  /*ce50*/  STL [UR6+0xac8], R22 ;  /* 0x000ac816ff007987 */ /* 0x0003e20008100806 */
[----:B0-----:R-:W-:-:S03]  /*ce60*/  IMAD.MOV.U32 R4, RZ, RZ, 0xb ;  /* 0x0000000bff047424 */ /* 0x001fc600078e00ff */
[----:B------:R0:W-:Y:S01]  /*ce70*/  STL [UR6+0xb2c], R16 ;  /* 0x000b2c10ff007987 */ /* 0x0001e20008100806 */
[----:B--2---:R-:W-:Y:S02]  /*ce80*/  IMAD.MOV.U32 R29, RZ, RZ, 0x6b6a6968 ;  /* 0x6b6a6968ff1d7424 */ /* 0x004fe400078e00ff */
[----:B------:R-:W-:Y:S02]  /*ce90*/  IMAD.MOV.U32 R5, RZ, RZ, 0x0 ;  /* 0x00000000ff057424 */ /* 0x000fe400078e00ff */
[----:B-1----:R-:W-:Y:S01]  /*cea0*/  HFMA2 R22, -RZ, RZ, 61248, 44800 ;  /* 0x7b7a7978ff167431 */ /* 0x002fe200000001ff */
[----:B------:R1:W-:Y:S01]  /*ceb0*/  STL [UR6+0xaac], R24 ;  /* 0x000aac18ff007987 */ /* 0x0003e20008100806 */
[----:B0-----:R-:W-:-:S03]  /*cec0*/  MOV R16, 0xcfcecdcc ;  /* 0xcfcecdcc00107802 */ /* 0x001fc60000000f00 */
[----:B------:R0:W-:Y:S04]  /*ced0*/  STL [UR6+0xab4], R28 ;  /* 0x000ab41cff007987 */ /* 0x0001e80008100806 */
[----:B------:R2:W-:Y:S01]  /*cee0*/  STL [UR6+0xabc], R30 ;  /* 0x000abc1eff007987 */ /* 0x0005e20008100806 */
[----:B-1----:R-:W-:-:S03]  /*cef0*/  IMAD.MOV.U32 R24, RZ, RZ, 0x5f5e5d5c ;  /* 0x5f5e5d5cff187424 */ /* 0x002fc600078e00ff */
[----:B------:R1:W-:Y:S01]  /*cf00*/  STL [UR6+0xacc], R31 ;  /* 0x000acc1fff007987 */ /* 0x0003e20008100806 */
[----:B0-----:R-:W-:-:S03]  /*cf10*/  IMAD.MOV.U32 R28, RZ, RZ, 0x67666564 ;  /* 0x67666564ff1c7424 */ /* 0x001fc600078e00ff */
[----:B------:R0:W-:Y:S01]  /*cf20*/  STL [UR6+0xb14], R20 ;  /* 0x000b1414ff007987 */ /* 0x0001e20008100806 */
[----:B--2---:R-:W-:-:S03]  /*cf30*/  MOV R30, 0x6f6e6d6c ;  /* 0x6f6e6d6c001e7802 */ /* 0x004fc60000000f00 */
[----:B------:R2:W-:Y:S01]  /*cf40*/  STL [UR6+0xb20], R19 ;  /* 0x000b2013ff007987 */ /* 0x0005e20008100806 */
[----:B-1----:R-:W-:-:S03]  /*cf50*/  IMAD.MOV.U32 R31, RZ, RZ, 0x7f7e7d7c ;  /* 0x7f7e7d7cff1f7424 */ /* 0x002fc600078e00ff */
[----:B------:R1:W-:Y:S01]  /*cf60*/  STL [UR6+0xb24], R18 ;  /* 0x000b2412ff007987 */ /* 0x0003e20008100806 */
[----:B0-----:R-:W-:-:S03]  /*cf70*/  IMAD.MOV.U32 R20, RZ, RZ, -0x28292a2c ;  /* 0xd7d6d5d4ff147424 */ /* 0x001fc600078e00ff */
[----:B------:R0:W-:Y:S01]  /*cf80*/  STL [UR6+0xb28], R11 ;  /* 0x000b280bff007987 */ /* 0x0001e20008100806 */
[----:B--2---:R-:W-:-:S03]  /*cf90*/  IMAD.MOV.U32 R19, RZ, RZ, -0x2c2d2e30 ;  /* 0xd3d2d1d0ff137424 */ /* 0x004fc600078e00ff */
[----:B------:R2:W-:Y:S01]  /*cfa0*/  STL [UR6+0xb34], R3 ;  /* 0x000b3403ff007987 */ /* 0x0005e20008100806 */
[----:B-1----:R-:W-:Y:S02]  /*cfb0*/  IMAD.MOV.U32 R18, RZ, RZ, -0x38393a3c ;  /* 0xc7c6c5c4ff127424 */ /* 0x002fe400078e00ff */
[----:B0-----:R-:W-:Y:S01]  /*cfc0*/  IMAD.MOV.U32 R11, RZ, RZ, -0x34353638 ;  /* 0xcbcac9c8ff0b7424 */ /* 0x001fe200078e00ff */
[----:B------:R0:W-:Y:S01]  /*cfd0*/  STL [UR6+0xae0], R29 ;  /* 0x000ae01dff007987 */ /* 0x0001e20008100806 */
[----:B--2---:R-:W-:-:S03]  /*cfe0*/  MOV R3, 0xdbdad9d8 ;  /* 0xdbdad9d800037802 */ /* 0x004fc60000000f00 */
[----:B------:R1:W-:Y:S01]  /*cff0*/  STL [UR6+0xb44], R16 ;  /* 0x000b4410ff007987 */ /* 0x0003e20008100806 */
[----:B0-----:R-:W-:-:S03]  /*d000*/  HFMA2 R29, -RZ, RZ, -0.00092411041259765625, -0.00067901611328125 ;  /* 0x93929190ff1d7431 */ /* 0x001fc600000001ff */
[----:B------:R0:W-:Y:S01]  /*d010*/  STL [UR6+0xad0], R32 ;  /* 0x000ad020ff007987 */ /* 0x0001e20008100806 */
[----:B-1----:R-:W-:-:S03]  /*d020*/  HFMA2 R16, -RZ, RZ, -16272, -12160 ;  /* 0xf3f2f1f0ff107431 */ /* 0x002fc600000001ff */
[----:B------:R1:W-:Y:S04]  /*d030*/  STL [UR6+0xad4], R24 ;  /* 0x000ad418ff007987 */ /* 0x0003e80008100806 */
[----:B------:R2:W-:Y:S01]  /*d040*/  STL [UR6+0xad8], R26 ;  /* 0x000ad81aff007987 */ /* 0x0005e20008100806 */
[----:B0-----:R-:W-:-:S03]  /*d050*/  IMAD.MOV.U32 R32, RZ, RZ, -0x7c7d7e80 ;  /* 0x83828180ff207424 */ /* 0x001fc600078e00ff */
[----:B------:R0:W-:Y:S01]  /*d060*/  STL [UR6+0xadc], R28 ;  /* 0x000adc1cff007987 */ /* 0x0001e20008100806 */
[----:B-1----:R-:W-:-:S03]  /*d070*/  MOV R24, 0x87868584 ;  /* 0x8786858400187802 */ /* 0x002fc60000000f00 */
[----:B------:R1:W-:Y:S01]  /*d080*/  STL [UR6+0xae4], R30 ;  /* 0x000ae41eff007987 */ /* 0x0003e20008100806 */
[----:B--2---:R-:W-:-:S03]  /*d090*/  IMAD.MOV.U32 R26, RZ, RZ, -0x74757678 ;  /* 0x8b8a8988ff1a7424 */ /* 0x004fc600078e00ff */
[----:B------:R2:W-:Y:S01]  /*d0a0*/  STL [UR6+0xaf0], R22 ;  /* 0x000af016ff007987 */ /* 0x0005e20008100806 */
[----:B0-----:R-:W-:-:S03]  /*d0b0*/  IMAD.MOV.U32 R28, RZ, RZ, -0x70717274 ;  /* 0x8f8e8d8cff1c7424 */ /* 0x001fc600078e00ff */
[----:B------:R0:W-:Y:S01]  /*d0c0*/  STL [UR6+0xaf4], R31 ;  /* 0x000af41fff007987 */ /* 0x0001e20008100806 */
[----:B-1----:R-:W-:-:S03]  /*d0d0*/  IMAD.MOV.U32 R30, RZ, RZ, -0x68696a6c ;  /* 0x97969594ff1e7424 */ /* 0x002fc600078e00ff */
        /* <DEDUP_REMOVED lines=9> */
[----:B0-----:R-:W-:-:S03]  /*d170*/  MOV R11, 0xe7e6e5e4 ;  /* 0xe7e6e5e4000b7802 */ /* 0x001fc60000000f00 */
[----:B------:R0:W-:Y:S01]  /*d180*/  STL [UR6+0xb50], R3 ;  /* 0x000b5003ff007987 */ /* 0x0001e20008100806 */
[----:B-1----:R-:W-:Y:S01]  /*d190*/  IMAD.MOV.U32 R19, RZ, RZ, -0x8090a0c ;  /* 0xf7f6f5f4ff137424 */ /* 0x002fe200078e00ff */
[----:B--2---:R-:W-:Y:S02]  /*d1a0*/  MOV R20, 0xfffefdfc ;  /* 0xfffefdfc00147802 */ /* 0x004fe40000000f00 */
[----:B------:R1:W-:Y:S01]  /*d1b0*/  STL [UR6+0xaf8], R32 ;  /* 0x000af820ff007987 */ /* 0x0003e20008100806 */
[----:B0-----:R-:W-:-:S03]  /*d1c0*/  IMAD.MOV.U32 R3, RZ, RZ, -0x4050608 ;  /* 0xfbfaf9f8ff037424 */ /* 0x001fc600078e00ff */
[----:B------:R1:W-:Y:S04]  /*d1d0*/  STL [UR6+0xafc], R24 ;  /* 0x000afc18ff007987 */ /* 0x0003e80008100806 */
        /* <DEDUP_REMOVED lines=15> */
[----:B---3--:R1:W-:Y:S04]  /*d2d0*/  STL [UR6+0xb78], R14 ;  /* 0x000b780eff007987 */ /* 0x0083e80008100806 */
[----:B-----5:R1:W-:Y:S04]  /*d2e0*/  STL [UR6+0xb7c], R12 ;  /* 0x000b7c0cff007987 */ /* 0x0203e80008100806 */
[----:B------:R1:W-:Y:S02]  /*d2f0*/  STL [UR6+0xb80], R0 ;  /* 0x000b8000ff007987 */ /* 0x0003e40008100806 */
.L_x_54:
[----:B------:R-:W-:Y:S02]  /*d300*/  UIADD3 UR7, UPT, UPT, -UR5, 0x100, URZ ;  /* 0x0000010005077890 */ /* 0x000fe4000fffe1ff */
[----:B------:R-:W-:-:S04]  /*d310*/  UIADD3 UR8, UPT, UPT, -UR5, 0xff, URZ ;  /* 0x000000ff05087890 */ /* 0x000fc8000fffe1ff */
[----:B------:R-:W-:-:S09]  /*d320*/  ULOP3.LUT UP0, URZ, UR7, UR8, URZ, 0xc0, !UPT ;  /* 0x0000000807ff7292 */ /* 0x000fd2000f80c0ff */
[----:B0-----:R-:W-:Y:S05]  /*d330*/  BRA.U UP0, `(.L_x_50) ;  /* 0x0000000100347547 */ /* 0x001fea000b800000 */
[----:B------:R-:W-:Y:S02]  /*d340*/  IMAD R7, R7, -0x21131993, RZ ;  /* 0xdeece66d07077824 */ /* 0x000fe400078e02ff */
[----:B-1----:R-:W-:-:S04]  /*d350*/  IMAD.WIDE.U32 R12, R10, -0x21131993, R4 ;  /* 0xdeece66d0a0c7825 */ /* 0x002fc800078e0004 */
[----:B------:R-:W-:Y:S02]  /*d360*/  IMAD R7, R10, 0x5, R7 ;  /* 0x000000050a077824 */ /* 0x000fe400078e0207 */
[----:B------:R-:W-:-:S03]  /*d370*/  IMAD.MOV.U32 R19, RZ, RZ, R12 ;  /* 0x000000ffff137224 */ /* 0x000fc600078e000c */
[----:B------:R-:W-:-:S04]  /*d380*/  IADD3 R21, PT, PT, R13, R7, RZ ;  /* 0x000000070d157210 */ /* 0x000fc80007ffe0ff */
[----:B------:R-:W-:-:S04]  /*d390*/  LOP3.LUT R21, R21, 0xffff, RZ, 0xc0, !PT ;  /* 0x0000ffff15157812 */ /* 0x000fc800078ec0ff */
[--C-:B------:R-:W-:Y:S02]  /*d3a0*/  SHF.R.U32.HI R0, RZ, 0x11, R21.reuse ;  /* 0x00000011ff007819 */ /* 0x100fe40000011615 */
[----:B------:R-:W-:-:S03]  /*d3b0*/  SHF.R.U64 R10, R12, 0x11, R21 ;  /* 0x000000110c0a7819 */ /* 0x000fc60000001215 */
[----:B------:R-:W-:Y:S02]  /*d3c0*/  IMAD R3, R0, UR7, RZ ;  /* 0x0000000700037c24 */ /* 0x000fe4000f8e02ff */
[----:B------:R-:W-:-:S04]  /*d3d0*/  IMAD.WIDE.U32 R10, R10, UR7, RZ ;  /* 0x000000070a0a7c25 */ /* 0x000fc8000f8e00ff */
[----:B------:R-:W-:-:S05]  /*d3e0*/  IMAD.IADD R3, R11, 0x1, R3 ;  /* 0x000000010b037824 */ /* 0x000fca00078e0203 */
[----:B------:R-:W-:Y:S01]  /*d3f0*/  SHF.R.U64 R10, R10, 0x1f, R3 ;  /* 0x0000001f0a0a7819 */ /* 0x000fe20000001203 */
[----:B------:R-:W-:Y:S06]  /*d400*/  BRA `(.L_x_51) ;  /* 0x0000000000647947 */ /* 0x000fec0003800000 */
.L_x_50:
[----:B-1----:R-:W0:Y:S01]  /*d410*/  I2F.U32.RP R0, UR7 ;  /* 0x0000000700007d06 */ /* 0x002e220008209000 */
[----:B------:R-:W-:Y:S01]  /*d420*/  IMAD R7, R7, -0x21131993, RZ ;  /* 0xdeece66d07077824 */ /* 0x000fe200078e02ff */
[----:B------:R-:W-:Y:S01]  /*d430*/  ISETP.NE.U32.AND P1, PT, RZ, UR7, PT ;  /* 0x00000007ff007c0c */ /* 0x000fe2000bf25070 */
[----:B------:R-:W-:Y:S02]  /*d440*/  IMAD R3, RZ, RZ, -UR7 ;  /* 0x80000007ff037e24 */ /* 0x000fe4000f8e02ff */
[C---:B------:R-:W-:Y:S02]  /*d450*/  IMAD R7, R10.reuse, 0x5, R7 ;  /* 0x000000050a077824 */ /* 0x040fe400078e0207 */
[----:B------:R-:W-:-:S04]  /*d460*/  IMAD.WIDE.U32 R10, R10, -0x21131993, R4 ;  /* 0xdeece66d0a0a7825 */ /* 0x000fc800078e0004 */
[----:B------:R-:W-:Y:S02]  /*d470*/  IMAD.IADD R7, R11, 0x1, R7 ;  /* 0x000000010b077824 */ /* 0x000fe400078e0207 */
[----:B------:R-:W-:Y:S01]  /*d480*/  IMAD.MOV.U32 R19, RZ, RZ, R10 ;  /* 0x000000ffff137224 */ /* 0x000fe200078e000a */
[----:B0-----:R-:W0:Y:S02]  /*d490*/  MUFU.RCP R0, R0 ;  /* 0x0000000000007308 */ /* 0x001e240000001000 */
[----:B------:R-:W-:Y:S02]  /*d4a0*/  LOP3.LUT R21, R7, 0xffff, RZ, 0xc0, !PT ;  /* 0x0000ffff07157812 */ /* 0x000fe400078ec0ff */
[----:B0-----:R-:W-:Y:S02]  /*d4b0*/  IADD3 R12, PT, PT, R0, 0xffffffe, RZ ;  /* 0x0ffffffe000c7810 */ /* 0x001fe40007ffe0ff */
[----:B------:R-:W-:Y:S02]  /*d4c0*/  SHF.R.U64 R0, R10, 0x11, R21 ;  /* 0x000000110a007819 */ /* 0x000fe40000001215 */
[----:B------:R0:W1:Y:S02]  /*d4d0*/  F2I.FTZ.U32.TRUNC.NTZ R13, R12 ;  /* 0x0000000c000d7305 */ /* 0x000064000021f000 */
[----:B0-----:R-:W-:-:S02]  /*d4e0*/  HFMA2 R12, -RZ, RZ, 0, 0 ;  /* 0x00000000ff0c7431 */ /* 0x001fc400000001ff */
[----:B-1----:R-:W-:-:S04]  /*d4f0*/  IMAD R3, R3, R13, RZ ;  /* 0x0000000d03037224 */ /* 0x002fc800078e02ff */
[----:B------:R-:W-:-:S06]  /*d500*/  IMAD.HI.U32 R13, R13, R3, R12 ;  /* 0x000000030d0d7227 */ /* 0x000fcc00078e000c */
[----:B------:R-:W-:-:S04]  /*d510*/  IMAD.HI.U32 R13, R13, R0, RZ ;  /* 0x000000000d0d7227 */ /* 0x000fc800078e00ff */
[----:B------:R-:W-:-:S04]  /*d520*/  IMAD.MOV R13, RZ, RZ, -R13 ;  /* 0x000000ffff0d7224 */ /* 0x000fc800078e0a0d */
[----:B------:R-:W-:-:S05]  /*d530*/  IMAD R0, R13, UR7, R0 ;  /* 0x000000070d007c24 */ /* 0x000fca000f8e0200 */
[----:B------:R-:W-:-:S13]  /*d540*/  ISETP.GE.U32.AND P0, PT, R0, UR7, PT ;  /* 0x0000000700007c0c */ /* 0x000fda000bf06070 */
[----:B------:R-:W-:-:S05]  /*d550*/  @P0 VIADD R0, R0, -UR7 ;  /* 0x8000000700000c36 */ /* 0x000fca0008000000 */
[----:B------:R-:W-:-:S13]  /*d560*/  ISETP.GE.U32.AND P0, PT, R0, UR7, PT ;  /* 0x0000000700007c0c */ /* 0x000fda000bf06070 */
[----:B------:R-:W-:Y:S02]  /*d570*/  @P0 IADD3 R0, PT, PT, R0, -UR7, RZ ;  /* 0x8000000700000c10 */ /* 0x000fe4000fffe0ff */
[----:B------:R-:W-:-:S05]  /*d580*/  @!P1 LOP3.LUT R0, RZ, UR7, RZ, 0x33, !PT ;  /* 0x00000007ff009c12 */ /* 0x000fca000f8e33ff */
[----:B------:R-:W-:-:S07]  /*d590*/  IMAD.MOV.U32 R10, RZ, RZ, R0 ;  /* 0x000000ffff0a7224 */ /* 0x000fce00078e0000 */
.L_x_51:
[----:B------:R-:W-:-:S04]  /*d5a0*/  MOV R20, UR5 ;  /* 0x0000000500147c02 */ /* 0x000fc80008000f00 */
[----:B------:R-:W-:Y:S01]  /*d5b0*/  IADD3 R17, PT, PT, R10, UR6, R20 ;  /* 0x000000060a117c10 */ /* 0x000fe2000fffe014 */
[----:B------:R-:W2:Y:S04]  /*d5c0*/  LDL.U8 R0, [R20+UR6+0xa78] ;  /* 0x000a780614007983 */ /* 0x000ea80008100000 */
[----:B------:R-:W3:Y:S01]  /*d5d0*/  LDL.U8 R3, [R17+0xa78] ;  /* 0x000a780011037983 */ /* 0x000ee20000100000 */
[----:B------:R-:W0:Y:S08]  /*d5e0*/  I2F.U32.RP R7, UR8 ;  /* 0x0000000800077d06 */ /* 0x000e300008209000 */
[----:B0-----:R-:W0:Y:S01]  /*d5f0*/  MUFU.RCP R7, R7 ;  /* 0x0000000700077308 */ /* 0x001e220000001000 */
[----:B------:R-:W-:-:S02]  /*d600*/  IMAD R14, R21, -0x21131993, RZ ;  /* 0xdeece66d150e7824 */ /* 0x000fc400078e02ff */
[----:B------:R-:W-:-:S04]  /*d610*/  IMAD.WIDE.U32 R10, R19, -0x21131993, R4 ;  /* 0xdeece66d130a7825 */ /* 0x000fc800078e0004 */
[----:B0-----:R-:W-:-:S04]  /*d620*/  VIADD R12, R7, 0xffffffe ;  /* 0x0ffffffe070c7836 */ /* 0x001fc80000000000 */
[----:B------:R0:W1:Y:S01]  /*d630*/  F2I.FTZ.U32.TRUNC.NTZ R13, R12 ;  /* 0x0000000c000d7305 */ /* 0x000062000021f000 */
[----:B------:R-:W-:Y:S02]  /*d640*/  IMAD R15, R19, 0x5, R14 ;  /* 0x00000005130f7824 */ /* 0x000fe400078e020e */
[----:B------:R-:W-:-:S03]  /*d650*/  IMAD R23, RZ, RZ, -UR8 ;  /* 0x80000008ff177e24 */ /* 0x000fc6000f8e02ff */
[----:B------:R-:W-:Y:S01]  /*d660*/  IADD3 R11, PT, PT, R11, R15, RZ ;  /* 0x0000000f0b0b7210 */ /* 0x000fe20007ffe0ff */
[----:B0-----:R-:W-:-:S03]  /*d670*/  IMAD.MOV.U32 R12, RZ, RZ, RZ ;  /* 0x000000ffff0c7224 */ /* 0x001fc600078e00ff */
[----:B------:R-:W-:Y:S01]  /*d680*/  SHF.R.U64 R11, R10, 0x11, R11 ;  /* 0x000000110a0b7819 */ /* 0x000fe2000000120b */
[----:B-1----:R-:W-:-:S03]  /*d690*/  IMAD R15, R23, R13, RZ ;  /* 0x0000000d170f7224 */ /* 0x002fc600078e02ff */
[----:B------:R-:W-:Y:S01]  /*d6a0*/  LOP3.LUT R7, R11, 0x7fffffff, RZ, 0xc0, !PT ;  /* 0x7fffffff0b077812 */ /* 0x000fe200078ec0ff */
[----:B------:R-:W-:-:S06]  /*d6b0*/  IMAD.HI.U32 R10, R13, R15, R12 ;  /* 0x0000000f0d0a7227 */ /* 0x000fcc00078e000c */
[----:B------:R-:W-:-:S04]  /*d6c0*/  IMAD.HI.U32 R10, R10, R7, RZ ;  /* 0x000000070a0a7227 */ /* 0x000fc800078e00ff */
[----:B------:R-:W-:-:S04]  /*d6d0*/  IMAD.MOV R10, RZ, RZ, -R10 ;  /* 0x000000ffff0a7224 */ /* 0x000fc800078e0a0a */
[----:B------:R-:W-:-:S05]  /*d6e0*/  IMAD R7, R10, UR8, R7 ;  /* 0x000000080a077c24 */ /* 0x000fca000f8e0207 */
[----:B------:R-:W-:Y:S02]  /*d6f0*/  ISETP.GE.U32.AND P0, PT, R7, UR8, PT ;  /* 0x0000000807007c0c */ /* 0x000fe4000bf06070 */
[----:B------:R-:W-:-:S11]  /*d700*/  ISETP.NE.U32.AND P1, PT, RZ, UR8, PT ;  /* 0x00000008ff007c0c */ /* 0x000fd6000bf25070 */
[----:B------:R-:W-:-:S04]  /*d710*/  @P0 IADD3 R7, PT, PT, R7, -UR8, RZ ;  /* 0x8000000807070c10 */ /* 0x000fc8000fffe0ff */
[----:B------:R-:W-:Y:S01]  /*d720*/  ISETP.GE.U32.AND P0, PT, R7, UR8, PT ;  /* 0x0000000807007c0c */ /* 0x000fe2000bf06070 */
[----:B------:R-:W-:-:S12]  /*d730*/  UIADD3 UR7, UPT, UPT, UR6, UR5, URZ ;  /* 0x0000000506077290 */ /* 0x000fd8000fffe0ff */
[----:B------:R-:W-:Y:S01]  /*d740*/  @P0 VIADD R7, R7, -UR8 ;  /* 0x8000000807070c36 */ /* 0x000fe20008000000 */
[----:B------:R-:W-:Y:S01]  /*d750*/  @!P1 LOP3.LUT R7, RZ, UR8, RZ, 0x33, !PT ;  /* 0x00000008ff079c12 */ /* 0x000fe2000f8e33ff */
[----:B------:R-:W-:-:S04]  /*d760*/  UIADD3 UR8, UPT, UPT, -UR5, 0xfe, URZ ;  /* 0x000000fe05087890 */ /* 0x000fc8000fffe1ff */
[----:B------:R-:W-:-:S06]  /*d770*/  ULOP3.LUT UP0, URZ, UR8, 0xfc, URZ, 0xc0, !UPT ;  /* 0x000000fc08ff7892 */ /* 0x000fcc000f80c0ff */
[----:B------:R-:W-:Y:S01]  /*d780*/  PLOP3.LUT P2, PT, PT, PT, UP0, 0x80, 0x8 ;  /* 0x000000000008781c */ /* 0x000fe20003f4f008 */
[----:B---3--:R-:W-:Y:S04]  /*d790*/  STL.U8 [R20+UR6+0xa78], R3 ;  /* 0x000a780314007987 */ /* 0x008fe80008100006 */
[----:B--2---:R0:W-:Y:S04]  /*d7a0*/  STL.U8 [R17+0xa78], R0 ;  /* 0x000a780011007387 */ /* 0x0041e80000100000 */
[----:B------:R-:W2:Y:S04]  /*d7b0*/  LDL.U8 R15, [R7+UR7+0xa79] ;  /* 0x000a7907070f7983 */ /* 0x000ea80008100000 */
[----:B------:R-:W3:Y:S01]  /*d7c0*/  LDL.U8 R14, [R20+UR6+0xa79] ;  /* 0x000a7906140e7983 */ /* 0x000ee20008100000 */
[----:B------:R-:W1:Y:S08]  /*d7d0*/  @P2 I2F.U32.RP R16, UR8 ;  /* 0x0000000800102d06 */ /* 0x000e700008209000 */
[----:B-1----:R-:W1:Y:S01]  /*d7e0*/  @P2 MUFU.RCP R16, R16 ;  /* 0x0000001000102308 */ /* 0x002e620000001000 */
[----:B------:R-:W-:Y:S01]  /*d7f0*/  MOV R10, 0x942de6ba ;  /* 0x942de6ba000a7802 */ /* 0x000fe20000000f00 */
[----:B------:R-:W-:-:S02]  /*d800*/  IMAD R18, R21, -0x4b9ff597, RZ ;  /* 0xb4600a6915127824 */ /* 0x000fc400078e02ff */
[----:B------:R-:W-:Y:S02]  /*d810*/  IMAD.MOV.U32 R11, RZ, RZ, 0x40 ;  /* 0x00000040ff0b7424 */ /* 0x000fe400078e00ff */
[----:B0-----:R-:W-:Y:S02]  /*d820*/  IMAD R0, RZ, RZ, -UR8 ;  /* 0x80000008ff007e24 */ /* 0x001fe4000f8e02ff */
[----:B-1----:R-:W-:-:S04]  /*d830*/  @P2 VIADD R12, R16, 0xffffffe ;  /* 0x0ffffffe100c2836 */ /* 0x002fc80000000000 */
[----:B------:R0:W1:Y:S01]  /*d840*/  @P2 F2I.FTZ.U32.TRUNC.NTZ R13, R12 ;  /* 0x0000000c000d2305 */ /* 0x000062000021f000 */
[C---:B------:R-:W-:Y:S02]  /*d850*/  IMAD R3, R19.reuse, 0x7760bb20, R18 ;  /* 0x7760bb2013037824 */ /* 0x040fe400078e0212 */
[----:B------:R-:W-:Y:S01]  /*d860*/  IMAD.WIDE.U32 R10, R19, -0x4b9ff597, R10 ;  /* 0xb4600a69130a7825 */ /* 0x000fe200078e000a */
[----:B------:R-:W-:-:S03]  /*d870*/  MOV R19, R0 ;  /* 0x0000000000137202 */ /* 0x000fc60000000f00 */
[----:B------:R-:W-:Y:S02]  /*d880*/  IMAD.IADD R17, R11, 0x1, R3 ;  /* 0x000000010b117824 */ /* 0x000fe400078e0203 */
[----:B0-----:R-:W-:Y:S02]  /*d890*/  @P2 IMAD.MOV.U32 R12, RZ, RZ, RZ ;  /* 0x000000ffff0c2224 */ /* 0x001fe400078e00ff */
[----:B-1----:R-:W-:Y:S01]  /*d8a0*/  @P2 IMAD R3, R19, R13, RZ ;  /* 0x0000000d13032224 */ /* 0x002fe200078e02ff */
[----:B------:R-:W-:-:S03]  /*d8b0*/  LOP3.LUT R19, R17, 0xffff, RZ, 0xc0, !PT ;  /* 0x0000ffff11137812 */ /* 0x000fc600078ec0ff */
[----:B------:R-:W-:Y:S01]  /*d8c0*/  @P2 IMAD.HI.U32 R12, R13, R3, R12 ;  /* 0x000000030d0c2227 */ /* 0x000fe200078e000c */
[----:B------:R-:W-:-:S05]  /*d8d0*/  @P2 SHF.R.U64 R3, R10, 0x11, R19 ;  /* 0x000000110a032819 */ /* 0x000fca0000001213 */
[----:B------:R-:W-:-:S05]  /*d8e0*/  @P2 IMAD.HI.U32 R12, R12, R3, RZ ;  /* 0x000000030c0c2227 */ /* 0x000fca00078e00ff */
[----:B------:R-:W-:-:S05]  /*d8f0*/  @P2 IADD3 R12, PT, PT, -R12, RZ, RZ ;  /* 0x000000ff0c0c2210 */ /* 0x000fca0007ffe1ff */
[----:B------:R-:W-:Y:S01]  /*d900*/  @P2 IMAD R0, R12, UR8, R3 ;  /* 0x000000080c002c24 */ /* 0x000fe2000f8e0203 */
[----:B------:R-:W-:-:S04]  /*d910*/  PLOP3.LUT P1, PT, PT, PT, PT, 0x8, 0x80 ;  /* 0x000000000080781c */ /* 0x000fc80003f2e170 */
[----:B------:R-:W-:-:S04]  /*d920*/  @P2 ISETP.GE.U32.AND P0, PT, R0, UR8, PT ;  /* 0x0000000800002c0c */ /* 0x000fc8000bf06070 */
[----:B------:R-:W-:Y:S01]  /*d930*/  @P2 PLOP3.LUT P1, PT, P0, PT, PT, 0x80, 0x8 ;  /* 0x000000000008281c */ /* 0x000fe2000072f070 */
[----:B------:R-:W-:-:S12]  /*d940*/  UISETP.NE.U32.OR UP0, UPT, UR8, URZ, !UP0 ;  /* 0x000000ff0800728c */ /* 0x000fd8000c705470 */
[----:B------:R-:W-:Y:S01]  /*d950*/  @P1 VIADD R0, R0, -UR8 ;  /* 0x8000000800001c36 */ /* 0x000fe20008000000 */
[----:B------:R-:W-:-:S04]  /*d960*/  PLOP3.LUT P1, PT, PT, PT, PT, 0x8, 0x80 ;  /* 0x000000000080781c */ /* 0x000fc80003f2e170 */
[----:B------:R-:W-:-:S04]  /*d970*/  @P2 ISETP.GE.U32.AND P0, PT, R0, UR8, PT ;  /* 0x0000000800002c0c */ /* 0x000fc8000bf06070 */
[----:B------:R-:W-:Y:S02]  /*d980*/  @P2 PLOP3.LUT P1, PT, P0, PT, PT, 0x80, 0x8 ;  /* 0x000000000008281c */ /* 0x000fe4000072f070 */
[----:B------:R-:W-:-:S11]  /*d990*/  PLOP3.LUT P0, PT, PT, PT, UP0, 0x80, 0x8 ;  /* 0x000000000008781c */ /* 0x000fd60003f0f008 */
[----:B------:R-:W-:Y:S02]  /*d9a0*/  @P1 VIADD R0, R0, -UR8 ;  /* 0x8000000800001c36 */ /* 0x000fe40008000000 */
[----:B------:R-:W-:Y:S02]  /*d9b0*/  @!P0 LOP3.LUT R0, RZ, UR8, RZ, 0x33, !PT ;  /* 0x00000008ff008c12 */ /* 0x000fe4000f8e33ff */
[----:B------:R-:W-:Y:S01]  /*d9c0*/  @!P2 SHF.R.U32.HI R0, RZ, 0xf, R19 ;  /* 0x0000000fff00a819 */ /* 0x000fe20000011613 */
[----:B--2---:R0:W-:Y:S04]  /*d9d0*/  STL.U8 [R20+UR6+0xa79], R15 ;  /* 0x000a790f14007987 */ /* 0x0041e80008100006 */
[----:B---3--:R0:W-:Y:S04]  /*d9e0*/  STL.U8 [R7+UR7+0xa79], R14 ;  /* 0x000a790e07007987 */ /* 0x0081e80008100007 */
[----:B------:R-:W2:Y:S04]  /*d9f0*/  LDL.U8 R12, [R0+UR7+0xa7a] ;  /* 0x000a7a07000c7983 */ /* 0x000ea80008100000 */
[----:B------:R-:W3:Y:S01]  /*da00*/  LDL.U8 R3, [R20+UR6+0xa7a] ;  /* 0x000a7a0614037983 */ /* 0x000ee20008100000 */
[----:B------:R-:W-:-:S04]  /*da10*/  UIADD3 UR8, UPT, UPT, -UR5, 0xfd, URZ ;  /* 0x000000fd05087890 */ /* 0x000fc8000fffe1ff */
[----:B------:R-:W-:Y:S01]  /*da20*/  ULOP3.LUT UP0, URZ, UR8, 0xfc, URZ, 0xc0, !UPT ;  /* 0x000000fc08ff7892 */ /* 0x000fe2000f80c0ff */
[----:B--2---:R0:W-:Y:S04]  /*da30*/  STL.U8 [R20+UR6+0xa7a], R12 ;  /* 0x000a7a0c14007987 */ /* 0x0041e80008100006 */
[----:B---3--:R0:W-:Y:S04]  /*da40*/  STL.U8 [R0+UR7+0xa7a], R3 ;  /* 0x000a7a0300007987 */ /* 0x0081e80008100007 */
[----:B------:R-:W-:Y:S05]  /*da50*/  BRA.U !UP0, `(.L_x_52) ;  /* 0x0000000108647547 */ /* 0x000fea000b800000 */
[----:B0-----:R-:W0:Y:S01]  /*da60*/  I2F.U32.RP R0, UR8 ;  /* 0x0000000800007d06 */ /* 0x001e220008209000 */
[----:B------:R-:W-:Y:S01]  /*da70*/  IMAD R3, R17, -0x21131993, RZ ;  /* 0xdeece66d11037824 */ /* 0x000fe200078e02ff */
[----:B------:R-:W-:Y:S01]  /*da80*/  ISETP.NE.U32.AND P1, PT, RZ, UR8, PT ;  /* 0x00000008ff007c0c */ /* 0x000fe2000bf25070 */
[----:B------:R-:W-:Y:S02]  /*da90*/  IMAD R15, RZ, RZ, -UR8 ;  /* 0x80000008ff0f7e24 */ /* 0x000fe4000f8e02ff */
[C---:B------:R-:W-:Y:S02]  /*daa0*/  IMAD R3, R10.reuse, 0x5, R3 ;  /* 0x000000050a037824 */ /* 0x040fe400078e0203 */
[----:B------:R-:W-:-:S04]  /*dab0*/  IMAD.WIDE.U32 R10, R10, -0x21131993, R4 ;  /* 0xdeece66d0a0a7825 */ /* 0x000fc800078e0004 */
[----:B------:R-:W-:Y:S01]  /*dac0*/  IMAD.IADD R7, R11, 0x1, R3 ;  /* 0x000000010b077824 */ /* 0x000fe200078e0203 */
[----:B0-----:R-:W0:Y:S04]  /*dad0*/  MUFU.RCP R0, R0 ;  /* 0x0000000000007308 */ /* 0x001e280000001000 */
[----:B------:R-:W-:Y:S02]  /*dae0*/  LOP3.LUT R7, R7, 0xffff, RZ, 0xc0, !PT ;  /* 0x0000ffff07077812 */ /* 0x000fe400078ec0ff */
[----:B0-----:R-:W-:Y:S02]  /*daf0*/  IADD3 R12, PT, PT, R0, 0xffffffe, RZ ;  /* 0x0ffffffe000c7810 */ /* 0x001fe40007ffe0ff */
[----:B------:R-:W-:Y:S02]  /*db00*/  SHF.R.U64 R0, R10, 0x11, R7 ;  /* 0x000000110a007819 */ /* 0x000fe40000001207 */
[----:B------:R0:W1:Y:S02]  /*db10*/  F2I.FTZ.U32.TRUNC.NTZ R13, R12 ;  /* 0x0000000c000d7305 */ /* 0x000064000021f000 */
[----:B0-----:R-:W-:Y:S01]  /*db20*/  MOV R12, RZ ;  /* 0x000000ff000c7202 */ /* 0x001fe20000000f00 */
        /* <DEDUP_REMOVED lines=10> */
[----:B------:R-:W-:Y:S01]  /*dbd0*/  VIADD R0, R0, 0xa78 ;  /* 0x00000a7800007836 */ /* 0x000fe20000000000 */
[----:B------:R-:W-:Y:S06]  /*dbe0*/  BRA `(.L_x_53) ;  /* 0x00000000001c7947 */ /* 0x000fec0003800000 */
.L_x_52:
[----:B------:R-:W-:Y:S02]  /*dbf0*/  IMAD R17, R17, -0x21131993, RZ ;  /* 0xdeece66d11117824 */ /* 0x000fe400078e02ff */
[----:B0-----:R-:W-:Y:S02]  /*dc00*/  HFMA2 R0, -RZ, RZ, 0, 0.00019741058349609375 ;  /* 0x00000a78ff007431 */ /* 0x001fe400000001ff */
[----:B------:R-:W-:-:S04]  /*dc10*/  IMAD.WIDE.U32 R12, R10, -0x21131993, R4 ;  /* 0xdeece66d0a0c7825 */ /* 0x000fc800078e0004 */
[----:B------:R-:W-:Y:S02]  /*dc20*/  IMAD R17, R10, 0x5, R17 ;  /* 0x000000050a117824 */ /* 0x000fe400078e0211 */
[----:B------:R-:W-:Y:S02]  /*dc30*/  IMAD.MOV.U32 R10, RZ, RZ, R12 ;  /* 0x000000ffff0a7224 */ /* 0x000fe400078e000c */
[----:B------:R-:W-:-:S05]  /*dc40*/  IMAD.IADD R17, R13, 0x1, R17 ;  /* 0x000000010d117824 */ /* 0x000fca00078e0211 */
[----:B------:R-:W-:-:S07]  /*dc50*/  LOP3.LUT R7, R17, 0xffff, RZ, 0xc0, !PT ;  /* 0x0000ffff11077812 */ /* 0x000fce00078ec0ff */
.L_x_53:
[----:B------:R-:W2:Y:S04]  /*dc60*/  LDL.U8 R11, [R0+UR7+0x3] ;  /* 0x00000307000b7983 */ /* 0x000ea80008100000 */
[----:B------:R-:W3:Y:S01]  /*dc70*/  LDL.U8 R3, [UR7+0xa7b] ;  /* 0x000a7b07ff037983 */ /* 0x000ee20008100000 */
[----:B------:R-:W-:-:S04]  /*dc80*/  UIADD3 UR5, UPT, UPT, UR5, 0x4, URZ ;  /* 0x0000000405057890 */ /* 0x000fc8000fffe0ff */
[----:B------:R-:W-:Y:S01]  /*dc90*/  UISETP.NE.AND UP0, UPT, UR5, 0x100, UPT ;  /* 0x000001000500788c */ /* 0x000fe2000bf05270 */
[----:B--2---:R0:W-:Y:S04]  /*dca0*/  STL.U8 [UR7+0xa7b], R11 ;  /* 0x000a7b0bff007987 */ /* 0x0041e80008100007 */
[----:B---3--:R0:W-:Y:S04]  /*dcb0*/  STL.U8 [R0+UR7+0x3], R3 ;  /* 0x0000030300007987 */ /* 0x0081e80008100007 */
[----:B------:R-:W-:Y:S05]  /*dcc0*/  BRA.U UP0, `(.L_x_54) ;  /* 0xfffffff5008c7547 */ /* 0x000fea000b83ffff */
[----:B------:R-:W-:Y:S05]  /*dcd0*/  BRA.U UP1, `(.L_x_55) ;  /* 0xffffffe901707547 */ /* 0x000fea000b83ffff */
[----:B0-----:R-:W-:Y:S01]  /*dce0*/  IMAD R0, R2, 0x3afb7e91, RZ ;  /* 0x3afb7e9102007824 */ /* 0x001fe200078e02ff */
[----:B------:R-:W-:Y:S04]  /*dcf0*/  BSSY.RECONVERGENT B6, `(.L_x_56) ;  /* 0x000000e000067945 */ /* 0x000fe80003800200 */
[----:B------:R-:W-:-:S04]  /*dd00*/  SHF.L.W.U32.HI R0, R0, 0x1c, R0 ;  /* 0x0000001c00007819 */ /* 0x000fc80000010e00 */
[----:B------:R-:W-:-:S13]  /*dd10*/  ISETP.GT.U32.AND P0, PT, R0, 0x68db8, PT ;  /* 0x00068db80000780c */ /* 0x000fda0003f04070 */
[----:B------:R-:W-:Y:S05]  /*dd20*/  @P0 BRA `(.L_x_57) ;  /* 0x0000000000280947 */ /* 0x000fea0003800000 */
[----:B------:R-:W-:Y:S01]  /*dd30*/  MOV R0, 0x0 ;  /* 0x0000000000007802 */ /* 0x000fe20000000f00 */
[----:B------:R0:W-:Y:S01]  /*dd40*/  STL.64 [R1+0x1b38], R8 ;  /* 0x001b380801007387 */ /* 0x0001e20000100a00 */
[----:B------:R-:W1:Y:S01]  /*dd50*/  LDCU.64 UR4, c[0x4][0x8] ;  /* 0x01000100ff0477ac */ /* 0x000e620008000a00 */
[----:B------:R-:W-:Y:S01]  /*dd60*/  IADD3 R6, P0, P1, R1, 0x1b38, R6 ;  /* 0x00001b3801067810 */ /* 0x000fe2000791e006 */
[----:B------:R0:W2:Y:S03]  /*dd70*/  LDC.64 R10, c[0x4][R0] ;  /* 0x01000000000a7b82 */ /* 0x0000a60000000a00 */
[----:B------:R-:W-:Y:S01]  /*dd80*/  IADD3.X R7, PT, PT, RZ, UR36, RZ, P0, P1 ;  /* 0x00000024ff077c10 */ /* 0x000fe200087e24ff */
[----:B-1----:R-:W-:Y:S01]  /*dd90*/  IMAD.U32 R4, RZ, RZ, UR4 ;  /* 0x00000004ff047e24 */ /* 0x002fe2000f8e00ff */
[----:B0-----:R-:W-:-:S07]  /*dda0*/  MOV R5, UR5 ;  /* 0x0000000500057c02 */ /* 0x001fce0008000f00 */
[----:B------:R-:W-:-:S07]  /*ddb0*/  LEPC R20, `(.L_x_57) ;  /* 0x000000001014794e */ /* 0x000fce0000000000 */
[----:B--2---:R-:W-:Y:S05]  /*ddc0*/  CALL.ABS.NOINC R10 ;  /* 0x000000000a007343 */ /* 0x004fea0003c00000 */
.L_x_57:
[----:B------:R-:W-:Y:S05]  /*ddd0*/  BSYNC.RECONVERGENT B6 ;  /* 0x0000000000067941 */ /* 0x000fea0003800200 */
.L_x_56:
[----:B------:R-:W0:Y:S01]  /*dde0*/  LDC.64 R14, c[0x0][0x358] ;  /* 0x0000d600ff0e7b82 */ /* 0x000e220000000a00 */
[----:B------:R-:W-:Y:S01]  /*ddf0*/  BSSY.RECONVERGENT B2, `(.L_x_58) ;  /* 0x0000704000027945 */ /* 0x000fe20003800200 */
[----:B------:R-:W-:-:S07]  /*de00*/  IMAD.MOV.U32 R8, RZ, RZ, -0xc8 ;  /* 0xffffff38ff087424 */ /* 0x000fce00078e00ff */
.L_x_102:
[----:B------:R-:W-:Y:S01]  /*de10*/  SHF.R.S32.HI R0, RZ, 0x2, R8 ;  /* 0x00000002ff007819 */ /* 0x000fe20000011408 */
[----:B------:R-:W-:Y:S01]  /*de20*/  HFMA2 R5, -RZ, RZ, 0, 0 ;  /* 0x00000000ff057431 */ /* 0x000fe200000001ff */
[----:B------:R-:W-:Y:S01]  /*de30*/  BSSY.RECONVERGENT B3, `(.L_x_59) ;  /* 0x0000126000037945 */ /* 0x000fe20003800200 */
[----:B------:R-:W-:Y:S01]  /*de40*/  IMAD.MOV.U32 R9, RZ, RZ, RZ ;  /* 0x000000ffff097224 */ /* 0x000fe200078e00ff */
[----:B------:R-:W-:-:S05]  /*de50*/  I2FP.F32.S32 R0, R0 ;  /* 0x0000000000007245 */ /* 0x000fca0000201400 */
[----:B------:R-:W-:-:S07]  /*de60*/  FMUL R3, R0, 100 ;  /* 0x42c8000000037820 */ /* 0x000fce0000400000 */
.L_x_64:
[----:B------:R-:W-:Y:S01]  /*de70*/  IMAD.MOV.U32 R7, RZ, RZ, 0x1 ;  /* 0x00000001ff077424 */ /* 0x000fe200078e00ff */
[----:B------:R-:W-:Y:S01]  /*de80*/  IADD3 R10, PT, PT, -R5, 0xf, RZ ;  /* 0x0000000f050a7810 */ /* 0x000fe20007ffe1ff */
[----:B------:R-:W-:Y:S03]  /*de90*/  BSSY.RECONVERGENT B4, `(.L_x_60) ;  /* 0x000000f000047945 */ /* 0x000fe60003800200 */
[----:B------:R-:W-:-:S04]  /*dea0*/  SHF.L.U32 R4, R7, R10, RZ ;  /* 0x0000000a07047219 */ /* 0x000fc800000006ff */
[----:B------:R-:W-:-:S04]  /*deb0*/  I2FP.F32.U32 R4, R4 ;  /* 0x0000000400047245 */ /* 0x000fc80000201000 */
[----:B------:R-:W1:Y:S08]  /*dec0*/  MUFU.RCP R7, R4 ;  /* 0x0000000400077308 */ /* 0x000e700000001000 */
[----:B------:R-:W2:Y:S01]  /*ded0*/  FCHK P0, R3, R4 ;  /* 0x0000000403007302 */ /* 0x000ea20000000000 */
[----:B-1----:R-:W-:-:S04]  /*dee0*/  FFMA R6, -R4, R7, 1 ;  /* 0x3f80000004067423 */ /* 0x002fc80000000107 */
[----:B------:R-:W-:-:S04]  /*def0*/  FFMA R6, R7, R6, R7 ;  /* 0x0000000607067223 */ /* 0x000fc80000000007 */
[----:B------:R-:W-:-:S04]  /*df00*/  FFMA R11, R3, R6, RZ ;  /* 0x00000006030b7223 */ /* 0x000fc800000000ff */
[----:B------:R-:W-:-:S04]  /*df10*/  FFMA R7, -R4, R11, R3 ;  /* 0x0000000b04077223 */ /* 0x000fc80000000103 */
[----:B------:R-:W-:Y:S01]  /*df20*/  FFMA R11, R6, R7, R11 ;  /* 0x00000007060b7223 */ /* 0x000fe2000000000b */
[----:B--2---:R-:W-:Y:S06]  /*df30*/  @!P0 BRA `(.L_x_61) ;  /* 0x0000000000108947 */ /* 0x004fec0003800000 */
[----:B------:R-:W-:Y:S01]  /*df40*/  IMAD.MOV.U32 R6, RZ, RZ, R3 ;  /* 0x000000ffff067224 */ /* 0x000fe200078e0003 */
[----:B------:R-:W-:-:S07]  /*df50*/  MOV R16, 0xdf70 ;  /* 0x0000df7000107802 */ /* 0x000fce0000000f00 */
[----:B0-----:R-:W-:Y:S05]  /*df60*/  CALL.REL.NOINC `($__internal_0_$__cuda_sm3x_div_rn_noftz_f32_slowpath) ;  /* 0x00000098001c7944 */ /* 0x001fea0003c00000 */
[----:B------:R-:W-:-:S07]  /*df70*/  MOV R11, R21 ;  /* 0x00000015000b7202 */ /* 0x000fce0000000f00 */
.L_x_61:
[----:B------:R-:W-:Y:S05]  /*df80*/  BSYNC.RECONVERGENT B4 ;  /* 0x0000000000047941 */ /* 0x000fea0003800200 */
.L_x_60:
[----:B------:R-:W1:Y:S01]  /*df90*/  MUFU.RCP R7, R4 ;  /* 0x0000000400077308 */ /* 0x000e620000001000 */
[----:B------:R-:W-:Y:S07]  /*dfa0*/  BSSY.RECONVERGENT B4, `(.L_x_62) ;  /* 0x000000c000047945 */ /* 0x000fee0003800200 */
[----:B------:R-:W2:Y:S01]  /*dfb0*/  FCHK P0, RZ, R4 ;  /* 0x00000004ff007302 */ /* 0x000ea20000000000 */
[----:B-1----:R-:W-:-:S04]  /*dfc0*/  FFMA R6, -R4, R7, 1 ;  /* 0x3f80000004067423 */ /* 0x002fc80000000107 */
[----:B------:R-:W-:-:S04]  /*dfd0*/  FFMA R12, R7, R6, R7 ;  /* 0x00000006070c7223 */ /* 0x000fc80000000007 */
[----:B------:R-:W-:-:S04]  /*dfe0*/  FFMA R7, RZ, R12, RZ ;  /* 0x0000000cff077223 */ /* 0x000fc800000000ff */
[----:B------:R-:W-:-:S04]  /*dff0*/  FFMA R6, -R4, R7, RZ ;  /* 0x0000000704067223 */ /* 0x000fc800000001ff */
[----:B------:R-:W-:Y:S01]  /*e000*/  FFMA R17, R12, R6, R7 ;  /* 0x000000060c117223 */ /* 0x000fe20000000007 */
[----:B--2---:R-:W-:Y:S06]  /*e010*/  @!P0 BRA `(.L_x_63) ;  /* 0x0000000000108947 */ /* 0x004fec0003800000 */
[----:B------:R-:W-:Y:S01]  /*e020*/  IMAD.MOV.U32 R6, RZ, RZ, RZ ;  /* 0x000000ffff067224 */ /* 0x000fe200078e00ff */
[----:B------:R-:W-:-:S07]  /*e030*/  MOV R16, 0xe050 ;  /* 0x0000e05000107802 */ /* 0x000fce0000000f00 */
[----:B0-----:R-:W-:Y:S05]  /*e040*/  CALL.REL.NOINC `($__internal_0_$__cuda_sm3x_div_rn_noftz_f32_slowpath) ;  /* 0x0000009400e47944 */ /* 0x001fea0003c00000 */
[----:B------:R-:W-:-:S07]  /*e050*/  IMAD.MOV.U32 R17, RZ, RZ, R21 ;  /* 0x000000ffff117224 */ /* 0x000fce00078e0015 */
.L_x_63:
[----:B------:R-:W-:Y:S05]  /*e060*/  BSYNC.RECONVERGENT B4 ;  /* 0x0000000000047941 */ /* 0x000fea0003800200 */
.L_x_62:
[----:B------:R-:W-:-:S05]  /*e070*/  IMAD R6, R10, 0x10c, R1 ;  /* 0x0000010c0a067824 */ /* 0x000fca00078e0201 */
[----:B------:R-:W2:Y:S04]  /*e080*/  LDL R16, [R6+0xb78] ;  /* 0x000b780006107983 */ /* 0x000ea80000100800 */
[----:B------:R-:W3:Y:S01]  /*e090*/  LDL R12, [R6+0xb7c] ;  /* 0x000b7c00060c7983 */ /* 0x000ee20000100800 */
[----:B--2---:R-:W-:-:S04]  /*e0a0*/  FADD R16, R16, R11 ;  /* 0x0000000b10107221 */ /* 0x004fc80000000000 */
[----:B------:R-:W1:Y:S02]  /*e0b0*/  F2I.FLOOR.NTZ R7, R16 ;  /* 0x0000001000077305 */ /* 0x000e640000207100 */
[----:B-1----:R-:W-:-:S04]  /*e0c0*/  LOP3.LUT R11, R7, 0xff, RZ, 0xc0, !PT ;  /* 0x000000ff070b7812 */ /* 0x002fc800078ec0ff */
[----:B------:R-:W-:-:S05]  /*e0d0*/  IADD3 R21, PT, PT, R6, R11, RZ ;  /* 0x0000000b06157210 */ /* 0x000fca0007ffe0ff */
[----:B------:R-:W2:Y:S01]  /*e0e0*/  LDL.U8 R11, [R21+0xa78] ;  /* 0x000a7800150b7983 */ /* 0x000ea20000100000 */
[----:B------:R-:W-:-:S05]  /*e0f0*/  VIADD R7, R7, 0x1 ;  /* 0x0000000107077836 */ /* 0x000fca0000000000 */
[----:B------:R-:W-:-:S05]  /*e100*/  LOP3.LUT R7, R7, 0xff, RZ, 0xc0, !PT ;  /* 0x000000ff07077812 */ /* 0x000fca00078ec0ff */
[----:B------:R-:W-:-:S05]  /*e110*/  IMAD.IADD R20, R6, 0x1, R7 ;  /* 0x0000000106147824 */ /* 0x000fca00078e0207 */
[----:B------:R-:W4:Y:S01]  /*e120*/  LDL.U8 R18, [R20+0xa78] ;  /* 0x000a780014127983 */ /* 0x000f220000100000 */
[----:B---3--:R-:W-:-:S04]  /*e130*/  FADD R17, R12, R17 ;  /* 0x000000110c117221 */ /* 0x008fc80000000000 */
[----:B------:R-:W-:Y:S01]  /*e140*/  F2I.FLOOR.NTZ R7, R17 ;  /* 0x0000001100077305 */ /* 0x000fe20000207100 */
[----:B--2---:R-:W-:-:S07]  /*e150*/  I2FP.F32.U32 R11, R11 ;  /* 0x0000000b000b7245 */ /* 0x004fce0000201000 */
[----:B------:R-:W1:Y:S02]  /*e160*/  F2I.TRUNC.NTZ R12, R11 ;  /* 0x0000000b000c7305 */ /* 0x000e64000020f100 */
[----:B-1----:R-:W-:Y:S02]  /*e170*/  IADD3 R13, PT, PT, R7, R12, RZ ;  /* 0x0000000c070d7210 */ /* 0x002fe40007ffe0ff */
[----:B------:R-:W2:Y:S02]  /*e180*/  LDL R12, [R6+0xb80] ;  /* 0x000b8000060c7983 */ /* 0x000ea40000100800 */
[----:B------:R-:W-:-:S05]  /*e190*/  LOP3.LUT R19, R13, 0xff, RZ, 0xc0, !PT ;  /* 0x000000ff0d137812 */ /* 0x000fca00078ec0ff */
[----:B------:R-:W-:Y:S01]  /*e1a0*/  IMAD.IADD R22, R6, 0x1, R19 ;  /* 0x0000000106167824 */ /* 0x000fe200078e0213 */
[----:B----4-:R-:W-:-:S04]  /*e1b0*/  I2FP.F32.U32 R19, R18 ;  /* 0x0000001200137245 */ /* 0x010fc80000201000 */
[----:B------:R-:W1:Y:S01]  /*e1c0*/  F2I.TRUNC.NTZ R20, R19 ;  /* 0x0000001300147305 */ /* 0x000e62000020f100 */
[----:B------:R-:W3:Y:S01]  /*e1d0*/  LDL.U8 R18, [R22+0xa78] ;  /* 0x000a780016127983 */ /* 0x000ee20000100000 */
[----:B-1----:R-:W-:-:S05]  /*e1e0*/  IMAD.IADD R20, R7, 0x1, R20 ;  /* 0x0000000107147824 */ /* 0x002fca00078e0214 */
[----:B------:R-:W-:-:S04]  /*e1f0*/  LOP3.LUT R7, R20, 0xff, RZ, 0xc0, !PT ;  /* 0x000000ff14077812 */ /* 0x000fc800078ec0ff */
[----:B------:R-:W-:Y:S01]  /*e200*/  IADD3 R21, PT, PT, R6, R7, RZ ;  /* 0x0000000706157210 */ /* 0x000fe20007ffe0ff */
[----:B------:R-:W-:-:S05]  /*e210*/  VIADD R13, R13, 0x1 ;  /* 0x000000010d0d7836 */ /* 0x000fca0000000000 */
[----:B------:R-:W4:Y:S01]  /*e220*/  LDL.U8 R21, [R21+0xa78] ;  /* 0x000a780015157983 */ /* 0x000f220000100000 */
[----:B------:R-:W-:-:S05]  /*e230*/  LOP3.LUT R13, R13, 0xff, RZ, 0xc0, !PT ;  /* 0x000000ff0d0d7812 */ /* 0x000fca00078ec0ff */
[----:B------:R-:W-:Y:S01]  /*e240*/  IMAD.IADD R11, R6, 0x1, R13 ;  /* 0x00000001060b7824 */ /* 0x000fe200078e020d */
[----:B------:R-:W-:-:S05]  /*e250*/  IADD3 R20, PT, PT, R20, 0x1, RZ ;  /* 0x0000000114147810 */ /* 0x000fca0007ffe0ff */
[----:B------:R-:W5:Y:S01]  /*e260*/  LDL.U8 R11, [R11+0xa78] ;  /* 0x000a78000b0b7983 */ /* 0x000f620000100000 */
[----:B------:R-:W-:-:S05]  /*e270*/  LOP3.LUT R7, R20, 0xff, RZ, 0xc0, !PT ;  /* 0x000000ff14077812 */ /* 0x000fca00078ec0ff */
[----:B------:R-:W-:-:S06]  /*e280*/  IMAD.IADD R13, R6, 0x1, R7 ;  /* 0x00000001060d7824 */ /* 0x000fcc00078e0207 */
[----:B------:R-:W5:Y:S01]  /*e290*/  LDL.U8 R13, [R13+0xa78] ;  /* 0x000a78000d0d7983 */ /* 0x000f620000100000 */
[----:B------:R-:W-:-:S04]  /*e2a0*/  IMAD.MOV.U32 R27, RZ, RZ, -0x800000 ;  /* 0xff800000ff1b7424 */ /* 0x000fc800078e00ff */
[----:B------:R-:W-:-:S04]  /*e2b0*/  IMAD R27, R10, R27, -0x3a63c000 ;  /* 0xc59c40000a1b7424 */ /* 0x000fc800078e021b */
[----:B--2---:R-:W-:-:S04]  /*e2c0*/  FADD R27, R27, R12 ;  /* 0x0000000c1b1b7221 */ /* 0x004fc80000000000 */
[----:B------:R-:W-:Y:S01]  /*e2d0*/  F2I.FLOOR.NTZ R7, R27 ;  /* 0x0000001b00077305 */ /* 0x000fe20000207100 */
[----:B---3--:R-:W-:-:S07]  /*e2e0*/  I2FP.F32.U32 R18, R18 ;  /* 0x0000001200127245 */ /* 0x008fce0000201000 */
[----:B------:R-:W1:Y:S02]  /*e2f0*/  F2I.TRUNC.NTZ R18, R18 ;  /* 0x0000001200127305 */ /* 0x000e64000020f100 */
[----:B-1----:R-:W-:-:S04]  /*e300*/  IADD3 R12, PT, PT, R7, R18, RZ ;  /* 0x00000012070c7210 */ /* 0x002fc80007ffe0ff */
[----:B------:R-:W-:Y:S02]  /*e310*/  LOP3.LUT R19, R12, 0xff, RZ, 0xc0, !PT ;  /* 0x000000ff0c137812 */ /* 0x000fe400078ec0ff */
[----:B----4-:R-:W-:-:S03]  /*e320*/  I2FP.F32.U32 R21, R21 ;  /* 0x0000001500157245 */ /* 0x010fc60000201000 */
[----:B------:R-:W-:Y:S01]  /*e330*/  IMAD.IADD R25, R6, 0x1, R19 ;  /* 0x0000000106197824 */ /* 0x000fe200078e0213 */
[----:B------:R-:W1:Y:S05]  /*e340*/  F2I.TRUNC.NTZ R10, R21 ;  /* 0x00000015000a7305 */ /* 0x000e6a000020f100 */
[----:B------:R-:W2:Y:S01]  /*e350*/  LDL.U8 R25, [R25+0xa78] ;  /* 0x000a780019197983 */ /* 0x000ea20000100000 */
[----:B------:R-:W-:Y:S01]  /*e360*/  VIADD R12, R12, 0x1 ;  /* 0x000000010c0c7836 */ /* 0x000fe20000000000 */
[----:B-----5:R-:W-:-:S04]  /*e370*/  I2FP.F32.U32 R11, R11 ;  /* 0x0000000b000b7245 */ /* 0x020fc80000201000 */
[----:B------:R-:W-:Y:S01]  /*e380*/  LOP3.LUT R19, R12, 0xff, RZ, 0xc0, !PT ;  /* 0x000000ff0c137812 */ /* 0x000fe200078ec0ff */
[----:B-1----:R-:W-:Y:S02]  /*e390*/  IMAD.IADD R12, R7, 0x1, R10 ;  /* 0x00000001070c7824 */ /* 0x002fe400078e020a */
[----:B------:R-:W1:Y:S01]  /*e3a0*/  F2I.TRUNC.NTZ R10, R11 ;  /* 0x0000000b000a7305 */ /* 0x000e62000020f100 */
[----:B------:R-:W-:Y:S02]  /*e3b0*/  IADD3 R26, PT, PT, R6, R19, RZ ;  /* 0x00000013061a7210 */ /* 0x000fe40007ffe0ff */
[----:B------:R-:W-:-:S04]  /*e3c0*/  LOP3.LUT R19, R12, 0xff, RZ, 0xc0, !PT ;  /* 0x000000ff0c137812 */ /* 0x000fc800078ec0ff */
[----:B------:R-:W3:Y:S01]  /*e3d0*/  LDL.U8 R26, [R26+0xa78] ;  /* 0x000a78001a1a7983 */ /* 0x000ee20000100000 */
[----:B------:R-:W-:Y:S02]  /*e3e0*/  IMAD.IADD R24, R6, 0x1, R19 ;  /* 0x0000000106187824 */ /* 0x000fe400078e0213 */
[----:B------:R-:W-:-:S04]  /*e3f0*/  VIADD R12, R12, 0x1 ;  /* 0x000000010c0c7836 */ /* 0x000fc80000000000 */
[----:B------:R-:W4:Y:S01]  /*e400*/  LDL.U8 R24, [R24+0xa78] ;  /* 0x000a780018187983 */ /* 0x000f220000100000 */
[----:B-1----:R-:W-:Y:S02]  /*e410*/  IADD3 R18, PT, PT, R7, R10, RZ ;  /* 0x0000000a07127210 */ /* 0x002fe40007ffe0ff */
[----:B------:R-:W-:Y:S02]  /*e420*/  I2FP.F32.U32 R10, R13 ;  /* 0x0000000d000a7245 */ /* 0x000fe40000201000 */
[----:B------:R-:W-:Y:S02]  /*e430*/  LOP3.LUT R19, R18, 0xff, RZ, 0xc0, !PT ;  /* 0x000000ff12137812 */ /* 0x000fe400078ec0ff */
[----:B------:R-:W-:Y:S02]  /*e440*/  LOP3.LUT R13, R12, 0xff, RZ, 0xc0, !PT ;  /* 0x000000ff0c0d7812 */ /* 0x000fe400078ec0ff */
[----:B------:R-:W1:Y:S01]  /*e450*/  F2I.TRUNC.NTZ R10, R10 ;  /* 0x0000000a000a7305 */ /* 0x000e62000020f100 */
[----:B------:R-:W-:-:S02]  /*e460*/  IMAD.IADD R20, R6, 0x1, R19 ;  /* 0x0000000106147824 */ /* 0x000fc400078e0213 */
[----:B------:R-:W-:Y:S01]  /*e470*/  IMAD.IADD R19, R6, 0x1, R13 ;  /* 0x0000000106137824 */ /* 0x000fe200078e020d */
[----:B------:R-:W-:-:S03]  /*e480*/  IADD3 R18, PT, PT, R18, 0x1, RZ ;  /* 0x0000000112127810 */ /* 0x000fc60007ffe0ff */
[----:B------:R-:W5:Y:S01]  /*e490*/  LDL.U8 R20, [R20+0xa78] ;  /* 0x000a780014147983 */ /* 0x000f620000100000 */
[----:B------:R-:W-:-:S03]  /*e4a0*/  LOP3.LUT R11, R18, 0xff, RZ, 0xc0, !PT ;  /* 0x000000ff120b7812 */ /* 0x000fc600078ec0ff */
[----:B------:R-:W5:Y:S01]  /*e4b0*/  LDL.U8 R19, [R19+0xa78] ;  /* 0x000a780013137983 */ /* 0x000f620000100000 */
[----:B-1----:R-:W-:Y:S01]  /*e4c0*/  IADD3 R7, PT, PT, R7, R10, RZ ;  /* 0x0000000a07077210 */ /* 0x002fe20007ffe0ff */
[----:B------:R-:W-:-:S03]  /*e4d0*/  IMAD.IADD R22, R6, 0x1, R11 ;  /* 0x0000000106167824 */ /* 0x000fc600078e020b */
[C---:B------:R-:W-:Y:S01]  /*e4e0*/  LOP3.LUT R11, R7.reuse, 0xff, RZ, 0xc0, !PT ;  /* 0x000000ff070b7812 */ /* 0x040fe200078ec0ff */
[----:B------:R-:W-:Y:S02]  /*e4f0*/  VIADD R7, R7, 0x1 ;  /* 0x0000000107077836 */ /* 0x000fe40000000000 */
[----:B------:R-:W5:Y:S02]  /*e500*/  LDL.U8 R22, [R22+0xa78] ;  /* 0x000a780016167983 */ /* 0x000f640000100000 */
[----:B------:R-:W-:Y:S01]  /*e510*/  IMAD.IADD R11, R6, 0x1, R11 ;  /* 0x00000001060b7824 */ /* 0x000fe200078e020b */
[----:B------:R-:W-:-:S04]  /*e520*/  LOP3.LUT R7, R7, 0xff, RZ, 0xc0, !PT ;  /* 0x000000ff07077812 */ /* 0x000fc800078ec0ff */
[----:B------:R1:W5:Y:S01]  /*e530*/  LDL.U8 R13, [R11+0xa78] ;  /* 0x000a78000b0d7983 */ /* 0x0003620000100000 */
[----:B------:R-:W-:-:S06]  /*e540*/  IADD3 R12, PT, PT, R6, R7, RZ ;  /* 0x00000007060c7210 */ /* 0x000fcc0007ffe0ff */
[----:B------:R-:W5:Y:S01]  /*e550*/  LDL.U8 R12, [R12+0xa78] ;  /* 0x000a78000c0c7983 */ /* 0x000f620000100000 */
[----:B------:R-:W0:Y:S08]  /*e560*/  FRND.FLOOR R7, R16 ;  /* 0x0000001000077307 */ /* 0x000e300000205000 */
[----:B------:R-:W1:Y:S01]  /*e570*/  FRND.FLOOR R6, R17 ;  /* 0x0000001100067307 */ /* 0x000e620000205000 */
[----:B0-----:R-:W-:-:S07]  /*e580*/  FADD R18, R16, -R7 ;  /* 0x8000000710127221 */ /* 0x001fce0000000000 */
[----:B------:R-:W0:Y:S08]  /*e590*/  FRND.FLOOR R34, R27 ;  /* 0x0000001b00227307 */ /* 0x000e300000205000 */
[----:B------:R-:W0:Y:S01]  /*e5a0*/  F2F.F64.F32 R30, R18 ;  /* 0x00000012001e7310 */ /* 0x000e220000201800 */
[----:B-1----:R-:W-:Y:S01]  /*e5b0*/  FADD R21, R17, -R6 ;  /* 0x8000000611157221 */ /* 0x002fe20000000000 */
[----:B------:R-:W-:Y:S01]  /*e5c0*/  FMUL R23, R18, R18 ;  /* 0x0000001212177220 */ /* 0x000fe20000400000 */
[----:B------:R-:W-:-:S02]  /*e5d0*/  IMAD.MOV.U32 R6, RZ, RZ, 0x0 ;  /* 0x00000000ff067424 */ /* 0x000fc400078e00ff */
[----:B------:R-:W-:Y:S02]  /*e5e0*/  IMAD.MOV.U32 R7, RZ, RZ, 0x40180000 ;  /* 0x40180000ff077424 */ /* 0x000fe400078e00ff */
[----:B------:R-:W-:Y:S01]  /*e5f0*/  FMUL R35, R18, R23 ;  /* 0x0000001712237220 */ /* 0x000fe20000400000 */
[----:B0-----:R-:W-:Y:S01]  /*e600*/  FADD R23, R27, -R34 ;  /* 0x800000221b177221 */ /* 0x001fe20000000000 */
[----:B------:R-:W-:Y:S02]  /*e610*/  F2F.F64.F32 R10, R21 ;  /* 0x00000015000a7310 */ /* 0x000fe40000201800 */
[----:B------:R-:W-:-:S06]  /*e620*/  DFMA R32, R30, R6, -15 ;  /* 0xc02e00001e20742b */ /* 0x000fcc0000000006 */
[----:B------:R-:W0:Y:S01]  /*e630*/  F2F.F64.F32 R28, R35 ;  /* 0x00000023001c7310 */ /* 0x000e220000201800 */
[----:B------:R-:W-:Y:S01]  /*e640*/  FMUL R34, R21, R21 ;  /* 0x0000001515227220 */ /* 0x000fe20000400000 */
[----:B------:R-:W-:-:S06]  /*e650*/  DFMA R32, R30, R32, 10 ;  /* 0x402400001e20742b */ /* 0x000fcc0000000020 */
[----:B------:R-:W1:Y:S01]  /*e660*/  F2F.F64.F32 R16, R23 ;  /* 0x0000001700107310 */ /* 0x000e620000201800 */
[----:B------:R-:W-:Y:S01]  /*e670*/  FMUL R30, R21, R34 ;  /* 0x00000022151e7220 */ /* 0x000fe20000400000 */
[----:B0-----:R-:W-:-:S06]  /*e680*/  DMUL R28, R28, R32 ;  /* 0x000000201c1c7228 */ /* 0x001fcc0000000000 */
[----:B------:R-:W0:Y:S01]  /*e690*/  F2F.F64.F32 R30, R30 ;  /* 0x0000001e001e7310 */ /* 0x000e220000201800 */
[----:B------:R-:W-:-:S08]  /*e6a0*/  DFMA R32, R10, R6, -15 ;  /* 0xc02e00000a20742b */ /* 0x000fd00000000006 */
[----:B------:R-:W-:Y:S02]  /*e6b0*/  DFMA R32, R10, R32, 10 ;  /* 0x402400000a20742b */ /* 0x000fe40000000020 */
[----:B-1----:R-:W-:-:S06]  /*e6c0*/  DFMA R6, R16, R6, -15 ;  /* 0xc02e00001006742b */ /* 0x002fcc0000000006 */
[----:B0-----:R-:W-:Y:S02]  /*e6d0*/  DMUL R10, R30, R32 ;  /* 0x000000201e0a7228 */ /* 0x001fe40000000000 */
[----:B------:R-:W-:Y:S01]  /*e6e0*/  DFMA R16, R16, R6, 10 ;  /* 0x402400001010742b */ /* 0x000fe20000000006 */
[----:B------:R-:W-:-:S04]  /*e6f0*/  FMUL R6, R23, R23 ;  /* 0x0000001717067220 */ /* 0x000fc80000400000 */
[----:B------:R-:W-:-:S03]  /*e700*/  FMUL R6, R23, R6 ;  /* 0x0000000617067220 */ /* 0x000fc60000400000 */
[----:B------:R-:W-:Y:S01]  /*e710*/  F2F.F32.F64 R10, R10 ;  /* 0x0000000a000a7310 */ /* 0x000fe20000301000 */
[----:B------:R-:W-:Y:S02]  /*e720*/  IADD3 R5, PT, PT, R5, 0x1, RZ ;  /* 0x0000000105057810 */ /* 0x000fe40007ffe0ff */
[----:B--2---:R-:W-:-:S06]  /*e730*/  I2FP.F32.U32 R27, R25 ;  /* 0x00000019001b7245 */ /* 0x004fcc0000201000 */
[----:B------:R-:W0:Y:S01]  /*e740*/  F2I.U32.TRUNC.NTZ R27, R27 ;  /* 0x0000001b001b7305 */ /* 0x000e22000020f000 */
[----:B---3--:R-:W-:Y:S02]  /*e750*/  I2FP.F32.U32 R34, R26 ;  /* 0x0000001a00227245 */ /* 0x008fe40000201000 */
[----:B0-----:R-:W-:-:S05]  /*e760*/  LOP3.LUT R26, R27, 0xf, RZ, 0xc0, !PT ;  /* 0x0000000f1b1a7812 */ /* 0x001fca00078ec0ff */
[----:B------:R-:W0:Y:S01]  /*e770*/  F2I.U32.TRUNC.NTZ R34, R34 ;  /* 0x0000002200227305 */ /* 0x000e22000020f000 */
[C---:B------:R-:W-:Y:S02]  /*e780*/  ISETP.GE.U32.AND P3, PT, R26.reuse, 0x8, PT ;  /* 0x000000081a00780c */ /* 0x040fe40003f66070 */
[----:B------:R-:W-:Y:S02]  /*e790*/  ISETP.GE.U32.AND P5, PT, R26, 0x4, PT ;  /* 0x000000041a00780c */ /* 0x000fe40003fa6070 */
[----:B----4-:R-:W-:-:S03]  /*e7a0*/  I2FP.F32.U32 R26, R24 ;  /* 0x00000018001a7245 */ /* 0x010fc60000201000 */
[----:B------:R1:W-:Y:S01]  /*e7b0*/  F2F.F32.F64 R25, R28 ;  /* 0x0000001c00197310 */ /* 0x0003e20000301000 */
[----:B------:R-:W-:-:S07]  /*e7c0*/  LOP3.LUT R7, R27, 0xd, RZ, 0xc0, !PT ;  /* 0x0000000d1b077812 */ /* 0x000fce00078ec0ff */
[----:B-1----:R1:W2:Y:S01]  /*e7d0*/  F2I.U32.TRUNC.NTZ R28, R26 ;  /* 0x0000001a001c7305 */ /* 0x0022a2000020f000 */
[----:B------:R-:W-:Y:S02]  /*e7e0*/  LOP3.LUT P0, RZ, R27, 0x2, RZ, 0xc0, !PT ;  /* 0x000000021bff7812 */ /* 0x000fe4000780c0ff */
[C---:B0-----:R-:W-:Y:S02]  /*e7f0*/  LOP3.LUT R24, R34.reuse, 0xf, RZ, 0xc0, !PT ;  /* 0x0000000f22187812 */ /* 0x041fe400078ec0ff */
[----:B------:R-:W-:Y:S02]  /*e800*/  ISETP.NE.AND P4, PT, R7, 0xc, PT ;  /* 0x0000000c0700780c */ /* 0x000fe40003f85270 */
[----:B------:R-:W-:Y:S02]  /*e810*/  LOP3.LUT R27, R27, 0x1, RZ, 0xc0, !PT ;  /* 0x000000011b1b7812 */ /* 0x000fe400078ec0ff */
[----:B------:R-:W-:Y:S02]  /*e820*/  LOP3.LUT R11, R34, 0xd, RZ, 0xc0, !PT ;  /* 0x0000000d220b7812 */ /* 0x000fe400078ec0ff */
[----:B------:R-:W-:-:S02]  /*e830*/  ISETP.GE.U32.AND P1, PT, R24, 0x8, PT ;  /* 0x000000081800780c */ /* 0x000fc40003f26070 */
[----:B------:R-:W-:Y:S02]  /*e840*/  ISETP.GE.U32.AND P2, PT, R24, 0x4, PT ;  /* 0x000000041800780c */ /* 0x000fe40003f46070 */
[C---:B-1----:R-:W-:Y:S02]  /*e850*/  FSEL R26, R18.reuse, R23, !P4 ;  /* 0x00000017121a7208 */ /* 0x042fe40006000000 */
[----:B------:R-:W-:Y:S02]  /*e860*/  ISETP.NE.U32.AND P6, PT, R27, 0x1, PT ;  /* 0x000000011b00780c */ /* 0x000fe40003fc5070 */
[----:B------:R-:W-:Y:S02]  /*e870*/  FSEL R24, R18, R21, !P3 ;  /* 0x0000001512187208 */ /* 0x000fe40005800000 */
[----:B--2---:R-:W-:Y:S02]  /*e880*/  LOP3.LUT R29, R28, 0xf, RZ, 0xc0, !PT ;  /* 0x0000000f1c1d7812 */ /* 0x004fe400078ec0ff */
[----:B-----5:R-:W-:-:S02]  /*e890*/  I2FP.F32.U32 R31, R19 ;  /* 0x00000013001f7245 */ /* 0x020fc40000201000 */
[----:B------:R-:W-:Y:S01]  /*e8a0*/  ISETP.NE.AND P4, PT, R11, 0xc, PT ;  /* 0x0000000c0b00780c */ /* 0x000fe20003f85270 */
[----:B------:R-:W0:Y:S01]  /*e8b0*/  F2F.F64.F32 R6, R6 ;  /* 0x0000000600067310 */ /* 0x000e220000201800 */
[----:B------:R-:W-:Y:S01]  /*e8c0*/  I2FP.F32.U32 R11, R20 ;  /* 0x00000014000b7245 */ /* 0x000fe20000201000 */
[----:B------:R-:W-:Y:S01]  /*e8d0*/  FADD R20, R18, -1 ;  /* 0xbf80000012147421 */ /* 0x000fe20000000000 */
[----:B------:R-:W-:Y:S02]  /*e8e0*/  FSEL R26, R21, R26, !P5 ;  /* 0x0000001a151a7208 */ /* 0x000fe40006800000 */
[----:B------:R-:W-:Y:S02]  /*e8f0*/  FSEL R27, -R24, R24, !P6 ;  /* 0x00000018181b7208 */ /* 0x000fe40007000100 */
[----:B------:R-:W-:Y:S01]  /*e900*/  ISETP.GE.U32.AND P6, PT, R29, 0x8, PT ;  /* 0x000000081d00780c */ /* 0x000fe20003fc6070 */
[----:B------:R1:W2:Y:S01]  /*e910*/  F2I.U32.TRUNC.NTZ R33, R31 ;  /* 0x0000001f00217305 */ /* 0x0002a2000020f000 */
[----:B------:R-:W-:-:S02]  /*e920*/  LOP3.LUT R30, R28, 0xd, RZ, 0xc0, !PT ;  /* 0x0000000d1c1e7812 */ /* 0x000fc400078ec0ff */
[----:B------:R-:W-:Y:S02]  /*e930*/  LOP3.LUT P3, RZ, R34, 0x2, RZ, 0xc0, !PT ;  /* 0x0000000222ff7812 */ /* 0x000fe4000786c0ff */
[----:B------:R-:W-:Y:S02]  /*e940*/  FSEL R26, R26, -R26, !P0 ;  /* 0x8000001a1a1a7208 */ /* 0x000fe40004000000 */
[----:B------:R-:W-:Y:S02]  /*e950*/  LOP3.LUT R34, R34, 0x1, RZ, 0xc0, !PT ;  /* 0x0000000122227812 */ /* 0x000fe400078ec0ff */
[----:B------:R-:W-:Y:S02]  /*e960*/  ISETP.GE.U32.AND P0, PT, R29, 0x4, PT ;  /* 0x000000041d00780c */ /* 0x000fe40003f06070 */
[----:B------:R-:W-:Y:S02]  /*e970*/  FSEL R29, R20, R21, !P6 ;  /* 0x00000015141d7208 */ /* 0x000fe40007000000 */
[----:B------:R-:W-:Y:S01]  /*e980*/  ISETP.NE.AND P6, PT, R30, 0xc, PT ;  /* 0x0000000c1e00780c */ /* 0x000fe20003fc5270 */
[----:B------:R-:W-:Y:S01]  /*e990*/  FADD R19, R23, -1 ;  /* 0xbf80000017137421 */ /* 0x000fe20000000000 */
[----:B------:R-:W-:-:S02]  /*e9a0*/  ISETP.NE.U32.AND P5, PT, R34, 0x1, PT ;  /* 0x000000012200780c */ /* 0x000fc40003fa5070 */
[----:B------:R-:W-:Y:S01]  /*e9b0*/  FSEL R30, R18, R21, !P1 ;  /* 0x00000015121e7208 */ /* 0x000fe20004800000 */
[----:B------:R-:W3:Y:S01]  /*e9c0*/  F2I.U32.TRUNC.NTZ R11, R11 ;  /* 0x0000000b000b7305 */ /* 0x000ee2000020f000 */
[C---:B------:R-:W-:Y:S02]  /*e9d0*/  LOP3.LUT P1, RZ, R28.reuse, 0x2, RZ, 0xc0, !PT ;  /* 0x000000021cff7812 */ /* 0x040fe4000782c0ff */
[----:B------:R-:W-:Y:S02]  /*e9e0*/  I2FP.F32.U32 R24, R22 ;  /* 0x0000001600187245 */ /* 0x000fe40000201000 */
[----:B------:R-:W-:Y:S02]  /*e9f0*/  LOP3.LUT R28, R28, 0x1, RZ, 0xc0, !PT ;  /* 0x000000011c1c7812 */ /* 0x000fe400078ec0ff */
[----:B------:R-:W-:Y:S02]  /*ea00*/  FSEL R22, R20, R23, !P6 ;  /* 0x0000001714167208 */ /* 0x000fe40007000000 */
[----:B-1----:R-:W-:-:S02]  /*ea10*/  FSEL R31, -R30, R30, !P5 ;  /* 0x0000001e1e1f7208 */ /* 0x002fc40006800100 */
[----:B------:R-:W-:Y:S02]  /*ea20*/  FSEL R32, R18, R19, !P4 ;  /* 0x0000001312207208 */ /* 0x000fe40006000000 */
[----:B------:R-:W-:Y:S01]  /*ea30*/  I2FP.F32.U32 R30, R13 ;  /* 0x0000000d001e7245 */ /* 0x000fe20000201000 */
[----:B------:R-:W1:Y:S01]  /*ea40*/  F2I.U32.TRUNC.NTZ R24, R24 ;  /* 0x0000001800187305 */ /* 0x000e62000020f000 */
[----:B------:R-:W-:Y:S01]  /*ea50*/  ISETP.NE.U32.AND P4, PT, R28, 0x1, PT ;  /* 0x000000011c00780c */ /* 0x000fe20003f85070 */
[----:B0-----:R-:W-:Y:S01]  /*ea60*/  DMUL R6, R6, R16 ;  /* 0x0000001006067228 */ /* 0x001fe20000000000 */
[----:B------:R-:W-:Y:S02]  /*ea70*/  FSEL R22, R21, R22, !P0 ;  /* 0x0000001615167208 */ /* 0x000fe40004000000 */
[----:B--2---:R-:W-:Y:S01]  /*ea80*/  LOP3.LUT R17, R33, 0xf, RZ, 0xc0, !PT ;  /* 0x0000000f21117812 */ /* 0x004fe200078ec0ff */
[----:B------:R-:W-:Y:S01]  /*ea90*/  FADD R16, R27, R26 ;  /* 0x0000001a1b107221 */ /* 0x000fe20000000000 */
[----:B------:R-:W-:Y:S01]  /*eaa0*/  FSEL R32, R21, R32, !P2 ;  /* 0x0000002015207208 */ /* 0x000fe20005000000 */
[----:B------:R-:W0:Y:S01]  /*eab0*/  F2I.U32.TRUNC.NTZ R30, R30 ;  /* 0x0000001e001e7305 */ /* 0x000e22000020f000 */
[----:B------:R-:W-:-:S02]  /*eac0*/  FSEL R29, -R29, R29, !P4 ;  /* 0x0000001d1d1d7208 */ /* 0x000fc40006000100 */
[----:B------:R-:W-:Y:S02]  /*ead0*/  FSEL R28, R22, -R22, !P1 ;  /* 0x80000016161c7208 */ /* 0x000fe40004800000 */
[----:B------:R-:W-:Y:S02]  /*eae0*/  LOP3.LUT R26, R33, 0xd, RZ, 0xc0, !PT ;  /* 0x0000000d211a7812 */ /* 0x000fe400078ec0ff */
[----:B------:R-:W-:Y:S01]  /*eaf0*/  ISETP.GE.U32.AND P1, PT, R17, 0x4, PT ;  /* 0x000000041100780c */ /* 0x000fe20003f26070 */
[----:B------:R-:W-:Y:S01]  /*eb00*/  FADD R13, R29, R28 ;  /* 0x0000001c1d0d7221 */ /* 0x000fe20000000000 */
[----:B------:R-:W-:Y:S02]  /*eb10*/  FSEL R32, R32, -R32, !P3 ;  /* 0x8000002020207208 */ /* 0x000fe40005800000 */
[----:B------:R-:W-:Y:S02]  /*eb20*/  ISETP.GE.U32.AND P4, PT, R17, 0x8, PT ;  /* 0x000000081100780c */ /* 0x000fe40003f86070 */
[----:B------:R-:W-:-:S02]  /*eb30*/  ISETP.NE.AND P6, PT, R26, 0xc, PT ;  /* 0x0000000c1a00780c */ /* 0x000fc40003fc5270 */
[----:B------:R-:W-:Y:S02]  /*eb40*/  I2FP.F32.U32 R28, R12 ;  /* 0x0000000c001c7245 */ /* 0x000fe40000201000 */
[----:B---3--:R-:W-:Y:S01]  /*eb50*/  LOP3.LUT R26, R11, 0xd, RZ, 0xc0, !PT ;  /* 0x0000000d0b1a7812 */ /* 0x008fe200078ec0ff */
[----:B------:R-:W-:Y:S01]  /*eb60*/  FADD R22, R31, R32 ;  /* 0x000000201f167221 */ /* 0x000fe20000000000 */
[----:B------:R-:W-:Y:S01]  /*eb70*/  LOP3.LUT R17, R11, 0xf, RZ, 0xc0, !PT ;  /* 0x0000000f0b117812 */ /* 0x000fe200078ec0ff */
[----:B------:R2:W3:Y:S01]  /*eb80*/  F2I.U32.TRUNC.NTZ R32, R28 ;  /* 0x0000001c00207305 */ /* 0x0004e2000020f000 */
[----:B------:R-:W-:Y:S02]  /*eb90*/  FSEL R29, R20, R21, !P4 ;  /* 0x00000015141d7208 */ /* 0x000fe40006000000 */
[----:B------:R-:W-:Y:S02]  /*eba0*/  ISETP.NE.AND P4, PT, R26, 0xc, PT ;  /* 0x0000000c1a00780c */ /* 0x000fe40003f85270 */
[----:B-1----:R-:W-:-:S02]  /*ebb0*/  LOP3.LUT R26, R24, 0xf, RZ, 0xc0, !PT ;  /* 0x0000000f181a7812 */ /* 0x002fc400078ec0ff */
[C---:B------:R-:W-:Y:S02]  /*ebc0*/  ISETP.GE.U32.AND P5, PT, R17.reuse, 0x8, PT ;  /* 0x000000081100780c */ /* 0x040fe40003fa6070 */
[----:B------:R-:W-:Y:S01]  /*ebd0*/  ISETP.GE.U32.AND P2, PT, R17, 0x4, PT ;  /* 0x000000041100780c */ /* 0x000fe20003f46070 */
[----:B------:R-:W-:Y:S01]  /*ebe0*/  FADD R17, R21, -1 ;  /* 0xbf80000015117421 */ /* 0x000fe20000000000 */
[----:B------:R-:W-:Y:S02]  /*ebf0*/  @P1 FSEL R21, R20, R19, !P6 ;  /* 0x0000001314151208 */ /* 0x000fe40007000000 */
[----:B0-----:R-:W-:Y:S02]  /*ec00*/  LOP3.LUT R12, R30, 0xd, RZ, 0xc0, !PT ;  /* 0x0000000d1e0c7812 */ /* 0x001fe400078ec0ff */
[C---:B------:R-:W-:Y:S02]  /*ec10*/  ISETP.GE.U32.AND P6, PT, R26.reuse, 0x8, PT ;  /* 0x000000081a00780c */ /* 0x040fe40003fc6070 */
[----:B------:R-:W-:-:S02]  /*ec20*/  ISETP.GE.U32.AND P1, PT, R26, 0x4, PT ;  /* 0x000000041a00780c */ /* 0x000fc40003f26070 */
[----:B------:R-:W-:Y:S02]  /*ec30*/  FSEL R26, R18, R23, !P4 ;  /* 0x00000017121a7208 */ /* 0x000fe40006000000 */
[----:B------:R-:W-:Y:S02]  /*ec40*/  LOP3.LUT R27, R30, 0xf, RZ, 0xc0, !PT ;  /* 0x0000000f1e1b7812 */ /* 0x000fe400078ec0ff */
[----:B------:R-:W-:Y:S02]  /*ec50*/  ISETP.NE.AND P4, PT, R12, 0xc, PT ;  /* 0x0000000c0c00780c */ /* 0x000fe40003f85270 */
[----:B------:R-:W-:Y:S02]  /*ec60*/  FSEL R12, R18, R17, !P5 ;  /* 0x00000011120c7208 */ /* 0x000fe40006800000 */
[----:B------:R-:W-:Y:S02]  /*ec70*/  FSEL R26, R17, R26, !P2 ;  /* 0x0000001a111a7208 */ /* 0x000fe40005000000 */
[----:B------:R-:W-:-:S02]  /*ec80*/  ISETP.GE.U32.AND P5, PT, R27, 0x8, PT ;  /* 0x000000081b00780c */ /* 0x000fc40003fa6070 */
[----:B------:R-:W-:Y:S02]  /*ec90*/  ISETP.GE.U32.AND P2, PT, R27, 0x4, PT ;  /* 0x000000041b00780c */ /* 0x000fe40003f46070 */
[----:B------:R-:W-:Y:S02]  /*eca0*/  LOP3.LUT R27, R24, 0xd, RZ, 0xc0, !PT ;  /* 0x0000000d181b7812 */ /* 0x000fe400078ec0ff */
[----:B--2---:R-:W-:Y:S02]  /*ecb0*/  FSEL R28, R20, R23, !P4 ;  /* 0x00000017141c7208 */ /* 0x004fe40006000000 */
[----:B---3--:R-:W-:Y:S02]  /*ecc0*/  LOP3.LUT R31, R32, 0xf, RZ, 0xc0, !PT ;  /* 0x0000000f201f7812 */ /* 0x008fe400078ec0ff */
[----:B------:R-:W-:Y:S02]  /*ecd0*/  LOP3.LUT P3, RZ, R33, 0x2, RZ, 0xc0, !PT ;  /* 0x0000000221ff7812 */ /* 0x000fe4000786c0ff */
[----:B------:R-:W-:-:S02]  /*ece0*/  FSEL R23, R20, R17, !P5 ;  /* 0x0000001114177208 */ /* 0x000fc40006800000 */
[----:B------:R-:W-:Y:S02]  /*ecf0*/  LOP3.LUT R33, R33, 0x1, RZ, 0xc0, !PT ;  /* 0x0000000121217812 */ /* 0x000fe400078ec0ff */
[----:B------:R-:W-:Y:S02]  /*ed00*/  ISETP.NE.AND P5, PT, R27, 0xc, PT ;  /* 0x0000000c1b00780c */ /* 0x000fe40003fa5270 */
[----:B------:R-:W-:Y:S02]  /*ed10*/  FSEL R28, R17, R28, !P2 ;  /* 0x0000001c111c7208 */ /* 0x000fe40005000000 */
[----:B------:R-:W-:Y:S02]  /*ed20*/  ISETP.GE.U32.AND P2, PT, R31, 0x4, PT ;  /* 0x000000041f00780c */ /* 0x000fe40003f46070 */
[----:B------:R-:W-:Y:S02]  /*ed30*/  FSEL R27, R18, R17, !P6 ;  /* 0x00000011121b7208 */ /* 0x000fe40007000000 */
[----:B------:R-:W-:-:S02]  /*ed40*/  ISETP.NE.U32.AND P0, PT, R33, 0x1, PT ;  /* 0x000000012100780c */ /* 0x000fc40003f05070 */
[C---:B------:R-:W-:Y:S02]  /*ed50*/  LOP3.LUT P6, RZ, R11.reuse, 0x2, RZ, 0xc0, !PT ;  /* 0x000000020bff7812 */ /* 0x040fe400078cc0ff */
[----:B------:R-:W-:Y:S02]  /*ed60*/  FSEL R18, R18, R19, !P5 ;  /* 0x0000001312127208 */ /* 0x000fe40006800000 */
[----:B------:R-:W-:Y:S02]  /*ed70*/  LOP3.LUT R11, R11, 0x1, RZ, 0xc0, !PT ;  /* 0x000000010b0b7812 */ /* 0x000fe400078ec0ff */
[----:B------:R-:W-:Y:S02]  /*ed80*/  LOP3.LUT R33, R32, 0xd, RZ, 0xc0, !PT ;  /* 0x0000000d20217812 */ /* 0x000fe400078ec0ff */
[----:B------:R-:W-:Y:S02]  /*ed90*/  ISETP.GE.U32.AND P4, PT, R31, 0x8, PT ;  /* 0x000000081f00780c */ /* 0x000fe40003f86070 */
[----:B------:R-:W-:-:S02]  /*eda0*/  FSEL R31, R17, R18, !P1 ;  /* 0x00000012111f7208 */ /* 0x000fc40004800000 */
[----:B------:R-:W-:Y:S02]  /*edb0*/  ISETP.NE.U32.AND P5, PT, R11, 0x1, PT ;  /* 0x000000010b00780c */ /* 0x000fe40003fa5070 */
[----:B------:R-:W-:Y:S02]  /*edc0*/  ISETP.NE.AND P1, PT, R33, 0xc, PT ;  /* 0x0000000c2100780c */ /* 0x000fe40003f25270 */
[----:B------:R-:W-:Y:S02]  /*edd0*/  FSEL R33, R20, R17, !P4 ;  /* 0x0000001114217208 */ /* 0x000fe40006000000 */
[----:B------:R-:W-:Y:S02]  /*ede0*/  LOP3.LUT R11, R30, 0x1, RZ, 0xc0, !PT ;  /* 0x000000011e0b7812 */ /* 0x000fe400078ec0ff */
[C---:B------:R-:W-:Y:S02]  /*edf0*/  LOP3.LUT P4, RZ, R24.reuse, 0x2, RZ, 0xc0, !PT ;  /* 0x0000000218ff7812 */ /* 0x040fe4000788c0ff */
[----:B------:R-:W-:-:S02]  /*ee00*/  LOP3.LUT R24, R24, 0x1, RZ, 0xc0, !PT ;  /* 0x0000000118187812 */ /* 0x000fc400078ec0ff */
[----:B------:R-:W-:Y:S02]  /*ee10*/  LOP3.LUT R18, R32, 0x1, RZ, 0xc0, !PT ;  /* 0x0000000120127812 */ /* 0x000fe400078ec0ff */
[----:B------:R-:W-:Y:S02]  /*ee20*/  FSEL R12, -R12, R12, !P5 ;  /* 0x0000000c0c0c7208 */ /* 0x000fe40006800100 */
[----:B------:R-:W-:Y:S02]  /*ee30*/  ISETP.NE.U32.AND P5, PT, R11, 0x1, PT ;  /* 0x000000010b00780c */ /* 0x000fe40003fa5070 */
[----:B------:R-:W-:Y:S02]  /*ee40*/  @P2 FSEL R17, R20, R19, !P1 ;  /* 0x0000001314112208 */ /* 0x000fe40004800000 */
[----:B------:R-:W-:Y:S02]  /*ee50*/  FSEL R11, R26, -R26, !P6 ;  /* 0x8000001a1a0b7208 */ /* 0x000fe40007000000 */
[----:B------:R-:W-:-:S02]  /*ee60*/  FSEL R29, -R29, R29, !P0 ;  /* 0x0000001d1d1d7208 */ /* 0x000fc40004000100 */
[----:B------:R-:W-:Y:S02]  /*ee70*/  ISETP.NE.U32.AND P1, PT, R24, 0x1, PT ;  /* 0x000000011800780c */ /* 0x000fe40003f25070 */
[----:B------:R-:W-:Y:S02]  /*ee80*/  LOP3.LUT P2, RZ, R30, 0x2, RZ, 0xc0, !PT ;  /* 0x000000021eff7812 */ /* 0x000fe4000784c0ff */
[----:B------:R-:W-:Y:S02]  /*ee90*/  LOP3.LUT P6, RZ, R32, 0x2, RZ, 0xc0, !PT ;  /* 0x0000000220ff7812 */ /* 0x000fe400078cc0ff */
[----:B------:R-:W-:Y:S02]  /*eea0*/  ISETP.NE.U32.AND P0, PT, R18, 0x1, PT ;  /* 0x000000011200780c */ /* 0x000fe40003f05070 */
[----:B------:R-:W-:Y:S02]  /*eeb0*/  FSEL R27, -R27, R27, !P1 ;  /* 0x0000001b1b1b7208 */ /* 0x000fe40004800100 */
[----:B------:R-:W-:-:S02]  /*eec0*/  FSEL R23, -R23, R23, !P5 ;  /* 0x0000001717177208 */ /* 0x000fc40006800100 */
[----:B------:R-:W-:Y:S02]  /*eed0*/  FSEL R18, R21, -R21, !P3 ;  /* 0x8000001515127208 */ /* 0x000fe40005800000 */
[----:B------:R-:W-:Y:S02]  /*eee0*/  FSEL R20, R31, -R31, !P4 ;  /* 0x8000001f1f147208 */ /* 0x000fe40006000000 */
[----:B------:R-:W-:Y:S02]  /*eef0*/  FSEL R28, R28, -R28, !P2 ;  /* 0x8000001c1c1c7208 */ /* 0x000fe40005000000 */
[----:B------:R-:W-:Y:S02]  /*ef00*/  FSEL R33, -R33, R33, !P0 ;  /* 0x0000002121217208 */ /* 0x000fe40004000100 */
[----:B------:R-:W-:Y:S01]  /*ef10*/  FSEL R24, R17, -R17, !P6 ;  /* 0x8000001111187208 */ /* 0x000fe20007000000 */
[----:B------:R-:W-:Y:S01]  /*ef20*/  FADD R29, R29, R18 ;  /* 0x000000121d1d7221 */ /* 0x000fe20000000000 */
[----:B------:R-:W-:Y:S01]  /*ef30*/  FADD R12, R12, R11 ;  /* 0x0000000b0c0c7221 */ /* 0x000fe20000000000 */
[----:B------:R-:W-:Y:S01]  /*ef40*/  FADD R20, R27, R20 ;  /* 0x000000141b147221 */ /* 0x000fe20000000000 */
[----:B------:R-:W-:Y:S01]  /*ef50*/  FADD R23, R23, R28 ;  /* 0x0000001c17177221 */ /* 0x000fe20000000000 */
[----:B------:R-:W-:Y:S01]  /*ef60*/  FADD R33, R33, R24 ;  /* 0x0000001821217221 */ /* 0x000fe20000000000 */
[----:B------:R-:W-:Y:S01]  /*ef70*/  FADD R13, -R16, R13 ;  /* 0x0000000d100d7221 */ /* 0x000fe20000000100 */
[----:B------:R-:W-:Y:S01]  /*ef80*/  FADD R29, -R22, R29 ;  /* 0x0000001d161d7221 */ /* 0x000fe20000000100 */
[----:B------:R-:W-:Y:S01]  /*ef90*/  FADD R23, -R12, R23 ;  /* 0x000000170c177221 */ /* 0x000fe20000000100 */
[----:B------:R-:W-:Y:S01]  /*efa0*/  FADD R33, -R20, R33 ;  /* 0x0000002114217221 */ /* 0x000fe20000000100 */
[C---:B------:R-:W-:Y:S01]  /*efb0*/  FFMA R13, R25.reuse, R13, R16 ;  /* 0x0000000d190d7223 */ /* 0x040fe20000000010 */
[C---:B------:R-:W-:Y:S01]  /*efc0*/  FFMA R29, R25.reuse, R29, R22 ;  /* 0x0000001d191d7223 */ /* 0x040fe20000000016 */
[C---:B------:R-:W-:Y:S01]  /*efd0*/  FFMA R12, R25.reuse, R23, R12 ;  /* 0x00000017190c7223 */ /* 0x040fe2000000000c */
[----:B------:R-:W-:Y:S01]  /*efe0*/  FFMA R20, R25, R33, R20 ;  /* 0x0000002119147223 */ /* 0x000fe20000000014 */
[----:B------:R-:W0:Y:S01]  /*eff0*/  F2F.F32.F64 R6, R6 ;  /* 0x0000000600067310 */ /* 0x000e220000301000 */
[----:B------:R-:W-:Y:S01]  /*f000*/  ISETP.NE.AND P0, PT, R5, 0x10, PT ;  /* 0x000000100500780c */ /* 0x000fe20003f05270 */
[----:B------:R-:W-:Y:S01]  /*f010*/  FADD R12, -R13, R12 ;  /* 0x0000000c0d0c7221 */ /* 0x000fe20000000100 */
[----:B------:R-:W-:-:S03]  /*f020*/  FADD R20, -R29, R20 ;  /* 0x000000141d147221 */ /* 0x000fc60000000100 */
[C---:B------:R-:W-:Y:S01]  /*f030*/  FFMA R13, R10.reuse, R12, R13 ;  /* 0x0000000c0a0d7223 */ /* 0x040fe2000000000d */
[----:B------:R-:W-:-:S04]  /*f040*/  FFMA R20, R10, R20, R29 ;  /* 0x000000140a147223 */ /* 0x000fc8000000001d */
[----:B------:R-:W-:-:S04]  /*f050*/  FADD R20, -R13, R20 ;  /* 0x000000140d147221 */ /* 0x000fc80000000100 */
[----:B0-----:R-:W-:-:S04]  /*f060*/  FFMA R20, R6, R20, R13 ;  /* 0x0000001406147223 */ /* 0x001fc8000000000d */
[----:B------:R-:W-:Y:S01]  /*f070*/  FFMA R9, R4, R20, R9 ;  /* 0x0000001404097223 */ /* 0x000fe20000000009 */
[----:B------:R-:W-:Y:S06]  /*f080*/  @P0 BRA `(.L_x_64) ;  /* 0xffffffec00780947 */ /* 0x000fec000383ffff */
[----:B------:R-:W-:Y:S05]  /*f090*/  BSYNC.RECONVERGENT B3 ;  /* 0x0000000000037941 */ /* 0x000fea0003800200 */
.L_x_59:
[----:B------:R-:W-:Y:S01]  /*f0a0*/  FSETP.GEU.AND P0, PT, |R9|, 8000, PT ;  /* 0x45fa00000900780b */ /* 0x000fe20003f0e200 */
[----:B------:R-:W-:-:S12]  /*f0b0*/  BSSY.RELIABLE B3, `(.L_x_65) ;  /* 0x000012d000037945 */ /* 0x000fd80003800100 */
[----:B------:R-:W-:Y:S05]  /*f0c0*/  @!P0 BRA `(.L_x_66) ;  /* 0x0000001000ac8947 */ /* 0x000fea0003800000 */
[----:B------:R-:W-:Y:S01]  /*f0d0*/  BSSY.RECONVERGENT B4, `(.L_x_67) ;  /* 0x0000127000047945 */ /* 0x000fe20003800200 */
[----:B------:R-:W-:Y:S02]  /*f0e0*/  IMAD.MOV.U32 R10, RZ, RZ, RZ ;  /* 0x000000ffff0a7224 */ /* 0x000fe400078e00ff */
[----:B------:R-:W-:-:S07]  /*f0f0*/  IMAD.MOV.U32 R9, RZ, RZ, RZ ;  /* 0x000000ffff097224 */ /* 0x000fce00078e00ff */
.L_x_72:
[----:B------:R-:W-:Y:S01]  /*f100*/  IADD3 R12, PT, PT, -R9, 0x9, RZ ;  /* 0x00000009090c7810 */ /* 0x000fe20007ffe1ff */
[----:B------:R-:W-:Y:S01]  /*f110*/  BSSY.RECONVERGENT B5, `(.L_x_68) ;  /* 0x0000011000057945 */ /* 0x000fe20003800200 */
[----:B------:R-:W-:-:S04]  /*f120*/  MOV R5, 0x1 ;  /* 0x0000000100057802 */ /* 0x000fc80000000f00 */
[----:B------:R-:W-:-:S04]  /*f130*/  SHF.L.U32 R5, R5, R12, RZ ;  /* 0x0000000c05057219 */ /* 0x000fc800000006ff */
[----:B------:R-:W-:-:S04]  /*f140*/  I2FP.F32.U32 R5, R5 ;  /* 0x0000000500057245 */ /* 0x000fc80000201000 */
[----:B------:R-:W0:Y:S08]  /*f150*/  MUFU.RCP R4, R5 ;  /* 0x0000000500047308 */ /* 0x000e300000001000 */
[----:B------:R-:W1:Y:S01]  /*f160*/  FCHK P0, R0, R5 ;  /* 0x0000000500007302 */ /* 0x000e620000000000 */
[----:B0-----:R-:W-:-:S04]  /*f170*/  FFMA R7, -R5, R4, 1 ;  /* 0x3f80000005077423 */ /* 0x001fc80000000104 */
[----:B------:R-:W-:-:S04]  /*f180*/  FFMA R7, R4, R7, R4 ;  /* 0x0000000704077223 */ /* 0x000fc80000000004 */
[----:B------:R-:W-:-:S04]  /*f190*/  FFMA R4, R0, R7, RZ ;  /* 0x0000000700047223 */ /* 0x000fc800000000ff */
[----:B------:R-:W-:-:S04]  /*f1a0*/  FFMA R11, -R5, R4, R0 ;  /* 0x00000004050b7223 */ /* 0x000fc80000000100 */
[----:B------:R-:W-:Y:S01]  /*f1b0*/  FFMA R11, R7, R11, R4 ;  /* 0x0000000b070b7223 */ /* 0x000fe20000000004 */
[----:B-1----:R-:W-:Y:S06]  /*f1c0*/  @!P0 BRA `(.L_x_69) ;  /* 0x0000000000148947 */ /* 0x002fec0003800000 */
[----:B------:R-:W-:Y:S01]  /*f1d0*/  IMAD.MOV.U32 R6, RZ, RZ, R0 ;  /* 0x000000ffff067224 */ /* 0x000fe200078e0000 */
[----:B------:R-:W-:Y:S01]  /*f1e0*/  MOV R16, 0xf210 ;  /* 0x0000f21000107802 */ /* 0x000fe20000000f00 */
[----:B------:R-:W-:-:S07]  /*f1f0*/  IMAD.MOV.U32 R4, RZ, RZ, R5 ;  /* 0x000000ffff047224 */ /* 0x000fce00078e0005 */
[----:B------:R-:W-:Y:S05]  /*f200*/  CALL.REL.NOINC `($__internal_0_$__cuda_sm3x_div_rn_noftz_f32_slowpath) ;  /* 0x0000008400747944 */ /* 0x000fea0003c00000 */
[----:B------:R-:W-:-:S07]  /*f210*/  MOV R11, R21 ;  /* 0x00000015000b7202 */ /* 0x000fce0000000f00 */
.L_x_69:
[----:B------:R-:W-:Y:S05]  /*f220*/  BSYNC.RECONVERGENT B5 ;  /* 0x0000000000057941 */ /* 0x000fea0003800200 */
.L_x_68:
[----:B------:R-:W0:Y:S01]  /*f230*/  MUFU.RCP R4, R5 ;  /* 0x0000000500047308 */ /* 0x000e220000001000 */
[----:B------:R-:W-:Y:S07]  /*f240*/  BSSY.RECONVERGENT B5, `(.L_x_70) ;  /* 0x000000d000057945 */ /* 0x000fee0003800200 */
[----:B------:R-:W1:Y:S01]  /*f250*/  FCHK P0, RZ, R5 ;  /* 0x00000005ff007302 */ /* 0x000e620000000000 */
[----:B0-----:R-:W-:-:S04]  /*f260*/  FFMA R7, -R5, R4, 1 ;  /* 0x3f80000005077423 */ /* 0x001fc80000000104 */
[----:B------:R-:W-:-:S04]  /*f270*/  FFMA R17, R4, R7, R4 ;  /* 0x0000000704117223 */ /* 0x000fc80000000004 */
[----:B------:R-:W-:-:S04]  /*f280*/  FFMA R4, RZ, R17, RZ ;  /* 0x00000011ff047223 */ /* 0x000fc800000000ff */
[----:B------:R-:W-:-:S04]  /*f290*/  FFMA R7, -R5, R4, RZ ;  /* 0x0000000405077223 */ /* 0x000fc800000001ff */
[----:B------:R-:W-:Y:S01]  /*f2a0*/  FFMA R17, R17, R7, R4 ;  /* 0x0000000711117223 */ /* 0x000fe20000000004 */
[----:B-1----:R-:W-:Y:S06]  /*f2b0*/  @!P0 BRA `(.L_x_71) ;  /* 0x0000000000148947 */ /* 0x002fec0003800000 */
[----:B------:R-:W-:Y:S01]  /*f2c0*/  IMAD.MOV.U32 R6, RZ, RZ, RZ ;  /* 0x000000ffff067224 */ /* 0x000fe200078e00ff */
[----:B------:R-:W-:Y:S01]  /*f2d0*/  MOV R16, 0xf300 ;  /* 0x0000f30000107802 */ /* 0x000fe20000000f00 */
[----:B------:R-:W-:-:S07]  /*f2e0*/  IMAD.MOV.U32 R4, RZ, RZ, R5 ;  /* 0x000000ffff047224 */ /* 0x000fce00078e0005 */
[----:B------:R-:W-:Y:S05]  /*f2f0*/  CALL.REL.NOINC `($__internal_0_$__cuda_sm3x_div_rn_noftz_f32_slowpath) ;  /* 0x0000008400387944 */ /* 0x000fea0003c00000 */
[----:B------:R-:W-:-:S07]  /*f300*/  MOV R17, R21 ;  /* 0x0000001500117202 */ /* 0x000fce0000000f00 */
.L_x_71:
[----:B------:R-:W-:Y:S05]  /*f310*/  BSYNC.RECONVERGENT B5 ;  /* 0x0000000000057941 */ /* 0x000fea0003800200 */
.L_x_70:
[----:B------:R-:W-:-:S05]  /*f320*/  IMAD R4, R12, 0x10c, R1 ;  /* 0x0000010c0c047824 */ /* 0x000fca00078e0201 */
[----:B------:R-:W2:Y:S04]  /*f330*/  LDL R16, [R4+0x100] ;  /* 0x0001000004107983 */ /* 0x000ea80000100800 */
[----:B------:R-:W3:Y:S01]  /*f340*/  LDL R6, [R4+0x104] ;  /* 0x0001040004067983 */ /* 0x000ee20000100800 */
[----:B--2---:R-:W-:-:S04]  /*f350*/  FADD R16, R16, R11 ;  /* 0x0000000b10107221 */ /* 0x004fc80000000000 */
[----:B------:R-:W0:Y:S02]  /*f360*/  F2I.FLOOR.NTZ R7, R16 ;  /* 0x0000001000077305 */ /* 0x000e240000207100 */
[----:B0-----:R-:W-:-:S05]  /*f370*/  LOP3.LUT R11, R7, 0xff, RZ, 0xc0, !PT ;  /* 0x000000ff070b7812 */ /* 0x001fca00078ec0ff */
[----:B------:R-:W-:-:S05]  /*f380*/  IMAD.IADD R21, R4, 0x1, R11 ;  /* 0x0000000104157824 */ /* 0x000fca00078e020b */
[----:B------:R-:W2:Y:S01]  /*f390*/  LDL.U8 R11, [R21] ;  /* 0x00000000150b7983 */ /* 0x000ea20000100000 */
[----:B------:R-:W-:-:S05]  /*f3a0*/  VIADD R7, R7, 0x1 ;  /* 0x0000000107077836 */ /* 0x000fca0000000000 */
[----:B------:R-:W-:-:S04]  /*f3b0*/  LOP3.LUT R7, R7, 0xff, RZ, 0xc0, !PT ;  /* 0x000000ff07077812 */ /* 0x000fc800078ec0ff */
[----:B------:R-:W-:-:S05]  /*f3c0*/  IADD3 R20, PT, PT, R4, R7, RZ ;  /* 0x0000000704147210 */ /* 0x000fca0007ffe0ff */
[----:B------:R-:W4:Y:S01]  /*f3d0*/  LDL.U8 R18, [R20] ;  /* 0x0000000014127983 */ /* 0x000f220000100000 */
[----:B---3--:R-:W-:-:S04]  /*f3e0*/  FADD R17, R6, R17 ;  /* 0x0000001106117221 */ /* 0x008fc80000000000 */
[----:B------:R-:W-:Y:S01]  /*f3f0*/  F2I.FLOOR.NTZ R7, R17 ;  /* 0x0000001100077305 */ /* 0x000fe20000207100 */
[----:B--2---:R-:W-:-:S07]  /*f400*/  I2FP.F32.U32 R11, R11 ;  /* 0x0000000b000b7245 */ /* 0x004fce0000201000 */
[----:B------:R-:W0:Y:S02]  /*f410*/  F2I.TRUNC.NTZ R6, R11 ;  /* 0x0000000b00067305 */ /* 0x000e24000020f100 */
[----:B0-----:R-:W-:Y:S02]  /*f420*/  IMAD.IADD R13, R7, 0x1, R6 ;  /* 0x00000001070d7824 */ /* 0x001fe400078e0206 */
[----:B------:R-:W2:Y:S03]  /*f430*/  LDL R6, [R4+0x108] ;  /* 0x0001080004067983 */ /* 0x000ea60000100800 */
[----:B------:R-:W-:-:S05]  /*f440*/  LOP3.LUT R19, R13, 0xff, RZ, 0xc0, !PT ;  /* 0x000000ff0d137812 */ /* 0x000fca00078ec0ff */
[----:B------:R-:W-:Y:S01]  /*f450*/  IMAD.IADD R22, R4, 0x1, R19 ;  /* 0x0000000104167824 */ /* 0x000fe200078e0213 */
[----:B----4-:R-:W-:-:S04]  /*f460*/  I2FP.F32.U32 R19, R18 ;  /* 0x0000001200137245 */ /* 0x010fc80000201000 */
[----:B------:R-:W0:Y:S01]  /*f470*/  F2I.TRUNC.NTZ R20, R19 ;  /* 0x0000001300147305 */ /* 0x000e22000020f100 */
[----:B------:R-:W3:Y:S01]  /*f480*/  LDL.U8 R18, [R22] ;  /* 0x0000000016127983 */ /* 0x000ee20000100000 */
[----:B0-----:R-:W-:-:S04]  /*f490*/  IADD3 R20, PT, PT, R7, R20, RZ ;  /* 0x0000001407147210 */ /* 0x001fc80007ffe0ff */
[----:B------:R-:W-:-:S05]  /*f4a0*/  LOP3.LUT R7, R20, 0xff, RZ, 0xc0, !PT ;  /* 0x000000ff14077812 */ /* 0x000fca00078ec0ff */
[----:B------:R-:W-:Y:S02]  /*f4b0*/  IMAD.IADD R21, R4, 0x1, R7 ;  /* 0x0000000104157824 */ /* 0x000fe400078e0207 */
[----:B------:R-:W-:-:S04]  /*f4c0*/  VIADD R13, R13, 0x1 ;  /* 0x000000010d0d7836 */ /* 0x000fc80000000000 */
[----:B------:R-:W4:Y:S01]  /*f4d0*/  LDL.U8 R21, [R21] ;  /* 0x0000000015157983 */ /* 0x000f220000100000 */
[----:B------:R-:W-:-:S04]  /*f4e0*/  LOP3.LUT R13, R13, 0xff, RZ, 0xc0, !PT ;  /* 0x000000ff0d0d7812 */ /* 0x000fc800078ec0ff */
[----:B------:R-:W-:Y:S01]  /*f4f0*/  IADD3 R11, PT, PT, R4, R13, RZ ;  /* 0x0000000d040b7210 */ /* 0x000fe20007ffe0ff */
[----:B------:R-:W-:-:S05]  /*f500*/  VIADD R20, R20, 0x1 ;  /* 0x0000000114147836 */ /* 0x000fca0000000000 */
[----:B------:R-:W5:Y:S01]  /*f510*/  LDL.U8 R11, [R11] ;  /* 0x000000000b0b7983 */ /* 0x000f620000100000 */
[----:B------:R-:W-:-:S05]  /*f520*/  LOP3.LUT R7, R20, 0xff, RZ, 0xc0, !PT ;  /* 0x000000ff14077812 */ /* 0x000fca00078ec0ff */
[----:B------:R-:W-:-:S06]  /*f530*/  IMAD.IADD R13, R4, 0x1, R7 ;  /* 0x00000001040d7824 */ /* 0x000fcc00078e0207 */
[----:B------:R-:W5:Y:S01]  /*f540*/  LDL.U8 R13, [R13] ;  /* 0x000000000d0d7983 */ /* 0x000f620000100000 */
[----:B------:R-:W-:-:S05]  /*f550*/  MOV R27, 0xff800000 ;  /* 0xff800000001b7802 */ /* 0x000fca0000000f00 */
[----:B------:R-:W-:-:S04]  /*f560*/  IMAD R27, R12, R27, -0x3db80000 ;  /* 0xc24800000c1b7424 */ /* 0x000fc800078e021b */
[----:B--2---:R-:W-:-:S04]  /*f570*/  FADD R27, R27, R6 ;  /* 0x000000061b1b7221 */ /* 0x004fc80000000000 */
[----:B------:R-:W-:Y:S01]  /*f580*/  F2I.FLOOR.NTZ R6, R27 ;  /* 0x0000001b00067305 */ /* 0x000fe20000207100 */
[----:B---3--:R-:W-:-:S07]  /*f590*/  I2FP.F32.U32 R18, R18 ;  /* 0x0000001200127245 */ /* 0x008fce0000201000 */
[----:B------:R-:W0:Y:S02]  /*f5a0*/  F2I.TRUNC.NTZ R7, R18 ;  /* 0x0000001200077305 */ /* 0x000e24000020f100 */
[----:B0-----:R-:W-:-:S05]  /*f5b0*/  IMAD.IADD R7, R6, 0x1, R7 ;  /* 0x0000000106077824 */ /* 0x001fca00078e0207 */
[----:B------:R-:W-:Y:S02]  /*f5c0*/  LOP3.LUT R19, R7, 0xff, RZ, 0xc0, !PT ;  /* 0x000000ff07137812 */ /* 0x000fe400078ec0ff */
[----:B----4-:R-:W-:-:S03]  /*f5d0*/  I2FP.F32.U32 R21, R21 ;  /* 0x0000001500157245 */ /* 0x010fc60000201000 */
[----:B------:R-:W-:-:S03]  /*f5e0*/  IMAD.IADD R25, R4, 0x1, R19 ;  /* 0x0000000104197824 */ /* 0x000fc600078e0213 */
[----:B------:R-:W0:Y:S03]  /*f5f0*/  F2I.TRUNC.NTZ R21, R21 ;  /* 0x0000001500157305 */ /* 0x000e26000020f100 */
[----:B------:R-:W2:Y:S01]  /*f600*/  LDL.U8 R25, [R25] ;  /* 0x0000000019197983 */ /* 0x000ea20000100000 */
[----:B------:R-:W-:-:S04]  /*f610*/  IADD3 R7, PT, PT, R7, 0x1, RZ ;  /* 0x0000000107077810 */ /* 0x000fc80007ffe0ff */
[----:B------:R-:W-:Y:S02]  /*f620*/  LOP3.LUT R7, R7, 0xff, RZ, 0xc0, !PT ;  /* 0x000000ff07077812 */ /* 0x000fe400078ec0ff */
[----:B-----5:R-:W-:-:S03]  /*f630*/  I2FP.F32.U32 R11, R11 ;  /* 0x0000000b000b7245 */ /* 0x020fc60000201000 */
[----:B------:R-:W-:Y:S02]  /*f640*/  IMAD.IADD R26, R4, 0x1, R7 ;  /* 0x00000001041a7824 */ /* 0x000fe400078e0207 */
[----:B0-----:R-:W-:Y:S01]  /*f650*/  IMAD.IADD R7, R6, 0x1, R21 ;  /* 0x0000000106077824 */ /* 0x001fe200078e0215 */
[----:B------:R-:W0:Y:S03]  /*f660*/  F2I.TRUNC.NTZ R11, R11 ;  /* 0x0000000b000b7305 */ /* 0x000e26000020f100 */
[----:B------:R-:W3:Y:S01]  /*f670*/  LDL.U8 R26, [R26] ;  /* 0x000000001a1a7983 */ /* 0x000ee20000100000 */
[----:B------:R-:W-:-:S04]  /*f680*/  LOP3.LUT R19, R7, 0xff, RZ, 0xc0, !PT ;  /* 0x000000ff07137812 */ /* 0x000fc800078ec0ff */
[----:B------:R-:W-:Y:S02]  /*f690*/  IADD3 R24, PT, PT, R4, R19, RZ ;  /* 0x0000001304187210 */ /* 0x000fe40007ffe0ff */
[----:B------:R-:W-:-:S04]  /*f6a0*/  I2FP.F32.U32 R13, R13 ;  /* 0x0000000d000d7245 */ /* 0x000fc80000201000 */
[----:B------:R-:W4:Y:S01]  /*f6b0*/  LDL.U8 R24, [R24] ;  /* 0x0000000018187983 */ /* 0x000f220000100000 */
[----:B0-----:R-:W-:Y:S01]  /*f6c0*/  IMAD.IADD R12, R6, 0x1, R11 ;  /* 0x00000001060c7824 */ /* 0x001fe200078e020b */
[----:B------:R-:W-:Y:S01]  /*f6d0*/  IADD3 R7, PT, PT, R7, 0x1, RZ ;  /* 0x0000000107077810 */ /* 0x000fe20007ffe0ff */
[----:B------:R-:W0:Y:S03]  /*f6e0*/  F2I.TRUNC.NTZ R13, R13 ;  /* 0x0000000d000d7305 */ /* 0x000e26000020f100 */
[C---:B------:R-:W-:Y:S02]  /*f6f0*/  LOP3.LUT R19, R12.reuse, 0xff, RZ, 0xc0, !PT ;  /* 0x000000ff0c137812 */ /* 0x040fe400078ec0ff */
[----:B------:R-:W-:Y:S01]  /*f700*/  LOP3.LUT R7, R7, 0xff, RZ, 0xc0, !PT ;  /* 0x000000ff07077812 */ /* 0x000fe200078ec0ff */
[----:B------:R-:W-:Y:S02]  /*f710*/  VIADD R12, R12, 0x1 ;  /* 0x000000010c0c7836 */ /* 0x000fe40000000000 */
[----:B------:R-:W-:-:S02]  /*f720*/  IMAD.IADD R20, R4, 0x1, R19 ;  /* 0x0000000104147824 */ /* 0x000fc400078e0213 */
[----:B------:R-:W-:Y:S01]  /*f730*/  IMAD.IADD R19, R4, 0x1, R7 ;  /* 0x0000000104137824 */ /* 0x000fe200078e0207 */
[----:B------:R-:W-:-:S03]  /*f740*/  LOP3.LUT R7, R12, 0xff, RZ, 0xc0, !PT ;  /* 0x000000ff0c077812 */ /* 0x000fc600078ec0ff */
[----:B------:R-:W5:Y:S01]  /*f750*/  LDL.U8 R20, [R20] ;  /* 0x0000000014147983 */ /* 0x000f620000100000 */
[----:B0-----:R-:W-:-:S03]  /*f760*/  IMAD.IADD R6, R6, 0x1, R13 ;  /* 0x0000000106067824 */ /* 0x001fc600078e020d */
[----:B------:R-:W5:Y:S01]  /*f770*/  LDL.U8 R19, [R19] ;  /* 0x0000000013137983 */ /* 0x000f620000100000 */
[----:B------:R-:W-:Y:S02]  /*f780*/  IADD3 R22, PT, PT, R4, R7, RZ ;  /* 0x0000000704167210 */ /* 0x000fe40007ffe0ff */
[C---:B------:R-:W-:Y:S02]  /*f790*/  LOP3.LUT R7, R6.reuse, 0xff, RZ, 0xc0, !PT ;  /* 0x000000ff06077812 */ /* 0x040fe400078ec0ff */
[----:B------:R-:W-:Y:S02]  /*f7a0*/  IADD3 R6, PT, PT, R6, 0x1, RZ ;  /* 0x0000000106067810 */ /* 0x000fe40007ffe0ff */
[----:B------:R-:W5:Y:S01]  /*f7b0*/  LDL.U8 R22, [R22] ;  /* 0x0000000016167983 */ /* 0x000f620000100000 */
[----:B------:R-:W-:Y:S01]  /*f7c0*/  IMAD.IADD R11, R4, 0x1, R7 ;  /* 0x00000001040b7824 */ /* 0x000fe200078e0207 */
[----:B------:R-:W-:-:S05]  /*f7d0*/  LOP3.LUT R7, R6, 0xff, RZ, 0xc0, !PT ;  /* 0x000000ff06077812 */ /* 0x000fca00078ec0ff */
[----:B------:R-:W5:Y:S01]  /*f7e0*/  LDL.U8 R11, [R11] ;  /* 0x000000000b0b7983 */ /* 0x000f620000100000 */
[----:B------:R-:W-:-:S06]  /*f7f0*/  IMAD.IADD R4, R4, 0x1, R7 ;  /* 0x0000000104047824 */ /* 0x000fcc00078e0207 */
[----:B------:R-:W5:Y:S01]  /*f800*/  LDL.U8 R4, [R4] ;  /* 0x0000000004047983 */ /* 0x000f620000100000 */
[----:B------:R-:W0:Y:S08]  /*f810*/  FRND.FLOOR R7, R16 ;  /* 0x0000001000077307 */ /* 0x000e300000205000 */
[----:B------:R-:W1:Y:S01]  /*f820*/  FRND.FLOOR R6, R17 ;  /* 0x0000001100067307 */ /* 0x000e620000205000 */
[----:B0-----:R-:W-:-:S07]  /*f830*/  FADD R18, R16, -R7 ;  /* 0x8000000710127221 */ /* 0x001fce0000000000 */
[----:B------:R-:W0:Y:S01]  /*f840*/  FRND.FLOOR R34, R27 ;  /* 0x0000001b00227307 */ /* 0x000e220000205000 */
[----:B------:R-:W-:-:S07]  /*f850*/  HFMA2 R7, -RZ, RZ, 2.046875, 0 ;  /* 0x40180000ff077431 */ /* 0x000fce00000001ff */
[----:B------:R-:W0:Y:S01]  /*f860*/  F2F.F64.F32 R30, R18 ;  /* 0x00000012001e7310 */ /* 0x000e220000201800 */
[----:B-1----:R-:W-:Y:S01]  /*f870*/  FADD R21, R17, -R6 ;  /* 0x8000000611157221 */ /* 0x002fe20000000000 */
[----:B------:R-:W-:Y:S01]  /*f880*/  FMUL R23, R18, R18 ;  /* 0x0000001212177220 */ /* 0x000fe20000400000 */
[----:B------:R-:W-:-:S03]  /*f890*/  IMAD.MOV.U32 R6, RZ, RZ, 0x0 ;  /* 0x00000000ff067424 */ /* 0x000fc600078e00ff */
[----:B------:R-:W-:Y:S01]  /*f8a0*/  FMUL R35, R18, R23 ;  /* 0x0000001712237220 */ /* 0x000fe20000400000 */
[----:B0-----:R-:W-:Y:S01]  /*f8b0*/  FADD R23, R27, -R34 ;  /* 0x800000221b177221 */ /* 0x001fe20000000000 */
[----:B------:R-:W-:Y:S01]  /*f8c0*/  F2F.F64.F32 R12, R21 ;  /* 0x00000015000c7310 */ /* 0x000fe20000201800 */
[----:B------:R-:W-:-:S07]  /*f8d0*/  DFMA R32, R30, R6, -15 ;  /* 0xc02e00001e20742b */ /* 0x000fce0000000006 */
        /* <DEDUP_REMOVED lines=15> */
[----:B------:R-:W-:Y:S01]  /*f9d0*/  VIADD R9, R9, 0x1 ;  /* 0x0000000109097836 */ /* 0x000fe20000000000 */
        /* <DEDUP_REMOVED lines=151> */
.L_x_67:
[----:B------:R-:W-:-:S13]  /*10350*/  FSETP.GEU.AND P0, PT, R10, -512, PT ;  /* 0xc40000000a00780b */ /* 0x000fda0003f0e000 */
[----:B------:R-:W-:Y:S05]  /*10360*/  @!P0 BREAK.RELIABLE B3 ;  /* 0x0000000000038942 */ /* 0x000fea0003800100 */
[----:B------:R-:W-:Y:S05]  /*10370*/  @!P0 BRA `(.L_x_73) ;  /* 0x0000004800ac8947 */ /* 0x000fea0003800000 */
.L_x_66:
[----:B------:R-:W-:Y:S05]  /*10380*/  BSYNC.RELIABLE B3 ;  /* 0x0000000000037941 */ /* 0x000fea0003800100 */
.L_x_65:
[----:B------:R-:W-:Y:S01]  /*10390*/  BSSY.RECONVERGENT B4, `(.L_x_74) ;  /* 0x0000123000047945 */ /* 0x000fe20003800200 */
[----:B------:R-:W-:Y:S01]  /*103a0*/  IMAD.MOV.U32 R9, RZ, RZ, RZ ;  /* 0x000000ffff097224 */ /* 0x000fe200078e00ff */
[----:B------:R-:W-:-:S07]  /*103b0*/  MOV R5, RZ ;  /* 0x000000ff00057202 */ /* 0x000fce0000000f00 */
.L_x_79:
[----:B------:R-:W-:Y:S01]  /*103c0*/  IMAD.MOV.U32 R7, RZ, RZ, 0x1 ;  /* 0x00000001ff077424 */ /* 0x000fe200078e00ff */
[----:B------:R-:W-:Y:S01]  /*103d0*/  IADD3 R10, PT, PT, -R5, 0xf, RZ ;  /* 0x0000000f050a7810 */ /* 0x000fe20007ffe1ff */
[----:B------:R-:W-:Y:S03]  /*103e0*/  BSSY.RECONVERGENT B5, `(.L_x_75) ;  /* 0x000000f000057945 */ /* 0x000fe60003800200 */
        /* <DEDUP_REMOVED lines=11> */
[----:B------:R-:W-:-:S07]  /*104a0*/  MOV R16, 0x104c0 ;  /* 0x000104c000107802 */ /* 0x000fce0000000f00 */
[----:B------:R-:W-:Y:S05]  /*104b0*/  CALL.REL.NOINC `($__internal_0_$__cuda_sm3x_div_rn_noftz_f32_slowpath) ;  /* 0x0000007000c87944 */ /* 0x000fea0003c00000 */
[----:B------:R-:W-:-:S07]  /*104c0*/  MOV R11, R21 ;  /* 0x00000015000b7202 */ /* 0x000fce0000000f00 */
.L_x_76:
[----:B------:R-:W-:Y:S05]  /*104d0*/  BSYNC.RECONVERGENT B5 ;  /* 0x0000000000057941 */ /* 0x000fea0003800200 */
.L_x_75:
        /* <DEDUP_REMOVED lines=10> */
[----:B------:R-:W-:-:S07]  /*10580*/  MOV R16, 0x105a0 ;  /* 0x000105a000107802 */ /* 0x000fce0000000f00 */
[----:B------:R-:W-:Y:S05]  /*10590*/  CALL.REL.NOINC `($__internal_0_$__cuda_sm3x_div_rn_noftz_f32_slowpath) ;  /* 0x0000007000907944 */ /* 0x000fea0003c00000 */
[----:B------:R-:W-:-:S07]  /*105a0*/  IMAD.MOV.U32 R7, RZ, RZ, R21 ;  /* 0x000000ffff077224 */ /* 0x000fce00078e0015 */
.L_x_78:
[----:B------:R-:W-:Y:S05]  /*105b0*/  BSYNC.RECONVERGENT B5 ;  /* 0x0000000000057941 */ /* 0x000fea0003800200 */
.L_x_77:
[----:B------:R-:W-:-:S05]  /*105c0*/  IMAD R6, R10, 0x10c, R1 ;  /* 0x0000010c0a067824 */ /* 0x000fca00078e0201 */
[----:B------:R-:W2:Y:S02]  /*105d0*/  LDL R10, [R6+0xb78] ;  /* 0x000b7800060a7983 */ /* 0x000ea40000100800 */
[----:B--2---:R-:W-:Y:S02]  /*105e0*/  FADD R11, R10, R11 ;  /* 0x0000000b0a0b7221 */ /* 0x004fe40000000000 */
[----:B------:R-:W2:Y:S02]  /*105f0*/  LDL R10, [R6+0xb7c] ;  /* 0x000b7c00060a7983 */ /* 0x000ea40000100800 */
[----:B------:R-:W0:Y:S02]  /*10600*/  F2I.FLOOR.NTZ R12, R11 ;  /* 0x0000000b000c7305 */ /* 0x000e240000207100 */
[----:B0-----:R-:W-:-:S04]  /*10610*/  LOP3.LUT R13, R12, 0xff, RZ, 0xc0, !PT ;  /* 0x000000ff0c0d7812 */ /* 0x001fc800078ec0ff */
[----:B------:R-:W-:Y:S01]  /*10620*/  IADD3 R19, PT, PT, R6, R13, RZ ;  /* 0x0000000d06137210 */ /* 0x000fe20007ffe0ff */
[----:B------:R-:W-:-:S04]  /*10630*/  VIADD R12, R12, 0x1 ;  /* 0x000000010c0c7836 */ /* 0x000fc80000000000 */
[----:B------:R-:W3:Y:S01]  /*10640*/  LDL.U8 R13, [R19+0xa78] ;  /* 0x000a7800130d7983 */ /* 0x000ee20000100000 */
[----:B------:R-:W-:-:S05]  /*10650*/  LOP3.LUT R17, R12, 0xff, RZ, 0xc0, !PT ;  /* 0x000000ff0c117812 */ /* 0x000fca00078ec0ff */
[----:B------:R-:W-:-:S05]  /*10660*/  IMAD.IADD R18, R6, 0x1, R17 ;  /* 0x0000000106127824 */ /* 0x000fca00078e0211 */
[----:B------:R-:W4:Y:S01]  /*10670*/  LDL.U8 R16, [R18+0xa78] ;  /* 0x000a780012107983 */ /* 0x000f220000100000 */
[----:B--2---:R-:W-:-:S04]  /*10680*/  FADD R10, R10, R7 ;  /* 0x000000070a0a7221 */ /* 0x004fc80000000000 */
[----:B------:R-:W-:Y:S01]  /*10690*/  F2I.FLOOR.NTZ R12, R10 ;  /* 0x0000000a000c7305 */ /* 0x000fe20000207100 */
[----:B---3--:R-:W-:-:S07]  /*106a0*/  I2FP.F32.U32 R13, R13 ;  /* 0x0000000d000d7245 */ /* 0x008fce0000201000 */
[----:B------:R-:W0:Y:S01]  /*106b0*/  F2I.TRUNC.NTZ R13, R13 ;  /* 0x0000000d000d7305 */ /* 0x000e22000020f100 */
[----:B----4-:R-:W-:Y:S02]  /*106c0*/  I2FP.F32.U32 R20, R16 ;  /* 0x0000001000147245 */ /* 0x010fe40000201000 */
[----:B------:R-:W2:Y:S05]  /*106d0*/  LDL R16, [R6+0xb80] ;  /* 0x000b800006107983 */ /* 0x000eaa0000100800 */
[----:B------:R-:W1:Y:S01]  /*106e0*/  F2I.TRUNC.NTZ R21, R20 ;  /* 0x0000001400157305 */ /* 0x000e62000020f100 */
[----:B0-----:R-:W-:-:S04]  /*106f0*/  IADD3 R17, PT, PT, R12, R13, RZ ;  /* 0x0000000d0c117210 */ /* 0x001fc80007ffe0ff */
[----:B------:R-:W-:-:S05]  /*10700*/  LOP3.LUT R19, R17, 0xff, RZ, 0xc0, !PT ;  /* 0x000000ff11137812 */ /* 0x000fca00078ec0ff */
[----:B------:R-:W-:Y:S02]  /*10710*/  IMAD.IADD R22, R6, 0x1, R19 ;  /* 0x0000000106167824 */ /* 0x000fe400078e0213 */
[----:B-1----:R-:W-:-:S03]  /*10720*/  IMAD.IADD R21, R12, 0x1, R21 ;  /* 0x000000010c157824 */ /* 0x002fc600078e0215 */
[----:B------:R-:W3:Y:S02]  /*10730*/  LDL.U8 R18, [R22+0xa78] ;  /* 0x000a780016127983 */ /* 0x000ee40000100000 */
[----:B------:R-:W-:-:S04]  /*10740*/  LOP3.LUT R19, R21, 0xff, RZ, 0xc0, !PT ;  /* 0x000000ff15137812 */ /* 0x000fc800078ec0ff */
[----:B------:R-:W-:-:S05]  /*10750*/  IADD3 R19, PT, PT, R6, R19, RZ ;  /* 0x0000001306137210 */ /* 0x000fca0007ffe0ff */
[----:B------:R-:W4:Y:S01]  /*10760*/  LDL.U8 R13, [R19+0xa78] ;  /* 0x000a7800130d7983 */ /* 0x000f220000100000 */
[----:B------:R-:W-:-:S05]  /*10770*/  VIADD R17, R17, 0x1 ;  /* 0x0000000111117836 */ /* 0x000fca0000000000 */
[----:B------:R-:W-:-:S05]  /*10780*/  LOP3.LUT R17, R17, 0xff, RZ, 0xc0, !PT ;  /* 0x000000ff11117812 */ /* 0x000fca00078ec0ff */
[----:B------:R-:W-:Y:S01]  /*10790*/  IMAD.IADD R12, R6, 0x1, R17 ;  /* 0x00000001060c7824 */ /* 0x000fe200078e0211 */
[----:B------:R-:W-:-:S05]  /*107a0*/  IADD3 R21, PT, PT, R21, 0x1, RZ ;  /* 0x0000000115157810 */ /* 0x000fca0007ffe0ff */
[----:B------:R-:W5:Y:S01]  /*107b0*/  LDL.U8 R12, [R12+0xa78] ;  /* 0x000a78000c0c7983 */ /* 0x000f620000100000 */
[----:B------:R-:W-:-:S05]  /*107c0*/  LOP3.LUT R21, R21, 0xff, RZ, 0xc0, !PT ;  /* 0x000000ff15157812 */ /* 0x000fca00078ec0ff */
[----:B------:R-:W-:-:S06]  /*107d0*/  IMAD.IADD R17, R6, 0x1, R21 ;  /* 0x0000000106117824 */ /* 0x000fcc00078e0215 */
[----:B------:R-:W5:Y:S01]  /*107e0*/  LDL.U8 R17, [R17+0xa78] ;  /* 0x000a780011117983 */ /* 0x000f620000100000 */
[----:B--2---:R-:W-:-:S04]  /*107f0*/  FADD R16, R16, R7 ;  /* 0x0000000710107221 */ /* 0x004fc80000000000 */
[----:B------:R-:W-:Y:S01]  /*10800*/  F2I.FLOOR.NTZ R7, R16 ;  /* 0x0000001000077305 */ /* 0x000fe20000207100 */
[----:B---3--:R-:W-:-:S07]  /*10810*/  I2FP.F32.U32 R18, R18 ;  /* 0x0000001200127245 */ /* 0x008fce0000201000 */
[----:B------:R-:W0:Y:S01]  /*10820*/  F2I.TRUNC.NTZ R18, R18 ;  /* 0x0000001200127305 */ /* 0x000e22000020f100 */
[----:B----4-:R-:W-:-:S07]  /*10830*/  I2FP.F32.U32 R13, R13 ;  /* 0x0000000d000d7245 */ /* 0x010fce0000201000 */
[----:B------:R-:W1:Y:S01]  /*10840*/  F2I.TRUNC.NTZ R20, R13 ;  /* 0x0000000d00147305 */ /* 0x000e62000020f100 */
[----:B0-----:R-:W-:-:S05]  /*10850*/  IMAD.IADD R19, R7, 0x1, R18 ;  /* 0x0000000107137824 */ /* 0x001fca00078e0212 */
[C---:B------:R-:W-:Y:S02]  /*10860*/  LOP3.LUT R21, R19.reuse, 0xff, RZ, 0xc0, !PT ;  /* 0x000000ff13157812 */ /* 0x040fe400078ec0ff */
[----:B------:R-:W-:Y:S02]  /*10870*/  IADD3 R19, PT, PT, R19, 0x1, RZ ;  /* 0x0000000113137810 */ /* 0x000fe40007ffe0ff */
[----:B-1----:R-:W-:Y:S01]  /*10880*/  IADD3 R20, PT, PT, R7, R20, RZ ;  /* 0x0000001407147210 */ /* 0x002fe20007ffe0ff */
[----:B------:R-:W-:Y:S01]  /*10890*/  IMAD.IADD R21, R6, 0x1, R21 ;  /* 0x0000000106157824 */ /* 0x000fe200078e0215 */
[----:B------:R-:W-:-:S04]  /*108a0*/  LOP3.LUT R19, R19, 0xff, RZ, 0xc0, !PT ;  /* 0x000000ff13137812 */ /* 0x000fc800078ec0ff */
[----:B------:R0:W2:Y:S01]  /*108b0*/  LDL.U8 R30, [R21+0xa78] ;  /* 0x000a7800151e7983 */ /* 0x0000a20000100000 */
[----:B------:R-:W-:Y:S01]  /*108c0*/  IMAD.IADD R32, R6, 0x1, R19 ;  /* 0x0000000106207824 */ /* 0x000fe200078e0213 */
[----:B------:R-:W-:Y:S02]  /*108d0*/  LOP3.LUT R19, R20, 0xff, RZ, 0xc0, !PT ;  /* 0x000000ff14137812 */ /* 0x000fe400078ec0ff */
[----:B-----5:R-:W-:-:S03]  /*108e0*/  I2FP.F32.U32 R12, R12 ;  /* 0x0000000c000c7245 */ /* 0x020fc60000201000 */
[----:B------:R-:W3:Y:S01]  /*108f0*/  LDL.U8 R32, [R32+0xa78] ;  /* 0x000a780020207983 */ /* 0x000ee20000100000 */
[----:B------:R-:W-:Y:S02]  /*10900*/  IMAD.IADD R31, R6, 0x1, R19 ;  /* 0x00000001061f7824 */ /* 0x000fe400078e0213 */
[----:B------:R-:W1:Y:S04]  /*10910*/  F2I.TRUNC.NTZ R12, R12 ;  /* 0x0000000c000c7305 */ /* 0x000e68000020f100 */
[----:B------:R-:W4:Y:S01]  /*10920*/  LDL.U8 R31, [R31+0xa78] ;  /* 0x000a78001f1f7983 */ /* 0x000f220000100000 */
[----:B------:R-:W-:Y:S01]  /*10930*/  VIADD R20, R20, 0x1 ;  /* 0x0000000114147836 */ /* 0x000fe20000000000 */
[----:B------:R-:W-:-:S04]  /*10940*/  I2FP.F32.U32 R13, R17 ;  /* 0x00000011000d7245 */ /* 0x000fc80000201000 */
[----:B------:R-:W5:Y:S01]  /*10950*/  F2I.TRUNC.NTZ R22, R13 ;  /* 0x0000000d00167305 */ /* 0x000f62000020f100 */
[----:B0-----:R-:W-:Y:S02]  /*10960*/  LOP3.LUT R21, R20, 0xff, RZ, 0xc0, !PT ;  /* 0x000000ff14157812 */ /* 0x001fe400078ec0ff */
[----:B-1----:R-:W-:-:S03]  /*10970*/  IADD3 R19, PT, PT, R7, R12, RZ ;  /* 0x0000000c07137210 */ /* 0x002fc60007ffe0ff */
[----:B------:R-:W-:Y:S01]  /*10980*/  IMAD.IADD R20, R6, 0x1, R21 ;  /* 0x0000000106147824 */ /* 0x000fe200078e0215 */
[C---:B------:R-:W-:Y:S02]  /*10990*/  LOP3.LUT R17, R19.reuse, 0xff, RZ, 0xc0, !PT ;  /* 0x000000ff13117812 */ /* 0x040fe400078ec0ff */
[----:B------:R-:W-:-:S03]  /*109a0*/  IADD3 R19, PT, PT, R19, 0x1, RZ ;  /* 0x0000000113137810 */ /* 0x000fc60007ffe0ff */
[----:B------:R-:W4:Y:S01]  /*109b0*/  LDL.U8 R20, [R20+0xa78] ;  /* 0x000a780014147983 */ /* 0x000f220000100000 */
[----:B------:R-:W-:Y:S01]  /*109c0*/  IMAD.IADD R18, R6, 0x1, R17 ;  /* 0x0000000106127824 */ /* 0x000fe200078e0211 */
[----:B------:R-:W-:Y:S01]  /*109d0*/  LOP3.LUT R19, R19, 0xff, RZ, 0xc0, !PT ;  /* 0x000000ff13137812 */ /* 0x000fe200078ec0ff */
[----:B-----5:R-:W-:-:S04]  /*109e0*/  IMAD.IADD R22, R7, 0x1, R22 ;  /* 0x0000000107167824 */ /* 0x020fc800078e0216 */
[----:B------:R-:W5:Y:S01]  /*109f0*/  LDL.U8 R18, [R18+0xa78] ;  /* 0x000a780012127983 */ /* 0x000f620000100000 */
[----:B------:R-:W-:Y:S01]  /*10a00*/  LOP3.LUT R7, R22, 0xff, RZ, 0xc0, !PT ;  /* 0x000000ff16077812 */ /* 0x000fe200078ec0ff */
[----:B------:R-:W-:-:S03]  /*10a10*/  IMAD.IADD R17, R6, 0x1, R19 ;  /* 0x0000000106117824 */ /* 0x000fc600078e0213 */
[----:B------:R-:W-:-:S03]  /*10a20*/  IADD3 R19, PT, PT, R6, R7, RZ ;  /* 0x0000000706137210 */ /* 0x000fc60007ffe0ff */
[----:B------:R-:W5:Y:S04]  /*10a30*/  LDL.U8 R17, [R17+0xa78] ;  /* 0x000a780011117983 */ /* 0x000f680000100000 */
[----:B------:R-:W5:Y:S01]  /*10a40*/  LDL.U8 R19, [R19+0xa78] ;  /* 0x000a780013137983 */ /* 0x000f620000100000 */
[----:B------:R-:W-:-:S05]  /*10a50*/  VIADD R22, R22, 0x1 ;  /* 0x0000000116167836 */ /* 0x000fca0000000000 */
[----:B------:R-:W-:-:S05]  /*10a60*/  LOP3.LUT R7, R22, 0xff, RZ, 0xc0, !PT ;  /* 0x000000ff16077812 */ /* 0x000fca00078ec0ff */
[----:B------:R-:W-:-:S06]  /*10a70*/  IMAD.IADD R12, R6, 0x1, R7 ;  /* 0x00000001060c7824 */ /* 0x000fcc00078e0207 */
[----:B------:R-:W5:Y:S01]  /*10a80*/  LDL.U8 R12, [R12+0xa78] ;  /* 0x000a78000c0c7983 */ /* 0x000f620000100000 */
[----:B------:R-:W0:Y:S01]  /*10a90*/  FRND.FLOOR R6, R11 ;  /* 0x0000000b00067307 */ /* 0x000e220000205000 */
[----:B------:R-:W-:Y:S02]  /*10aa0*/  IMAD.MOV.U32 R7, RZ, RZ, 0x40180000 ;  /* 0x40180000ff077424 */ /* 0x000fe400078e00ff */
[----:B0-----:R-:W-:-:S05]  /*10ab0*/  FADD R13, R11, -R6 ;  /* 0x800000060b0d7221 */ /* 0x001fca0000000000 */
[----:B------:R-:W0:Y:S01]  /*10ac0*/  F2F.F64.F32 R24, R13 ;  /* 0x0000000d00187310 */ /* 0x000e220000201800 */
[----:B------:R-:W-:Y:S02]  /*10ad0*/  HFMA2 R6, -RZ, RZ, 0, 0 ;  /* 0x00000000ff067431 */ /* 0x000fe400000001ff */
[----:B------:R-:W-:-:S04]  /*10ae0*/  FMUL R22, R13, R13 ;  /* 0x0000000d0d167220 */ /* 0x000fc80000400000 */
[----:B------:R-:W-:Y:S01]  /*10af0*/  FMUL R28, R13, R22 ;  /* 0x000000160d1c7220 */ /* 0x000fe20000400000 */
[----:B------:R-:W1:Y:S01]  /*10b00*/  FRND.FLOOR R21, R10 ;  /* 0x0000000a00157307 */ /* 0x000e620000205000 */
[----:B0-----:R-:W-:-:S07]  /*10b10*/  DFMA R26, R24, R6, -15 ;  /* 0xc02e0000181a742b */ /* 0x001fce0000000006 */
[----:B------:R-:W0:Y:S01]  /*10b20*/  F2F.F64.F32 R22, R28 ;  /* 0x0000001c00167310 */ /* 0x000e220000201800 */
[----:B------:R-:W-:-:S07]  /*10b30*/  DFMA R26, R24, R26, 10 ;  /* 0x40240000181a742b */ /* 0x000fce000000001a */
[----:B------:R-:W0:Y:S01]  /*10b40*/  FRND.FLOOR R29, R16 ;  /* 0x00000010001d7307 */ /* 0x000e220000205000 */
[----:B-1----:R-:W-:Y:S01]  /*10b50*/  FADD R10, R10, -R21 ;  /* 0x800000150a0a7221 */ /* 0x002fe20000000000 */
[----:B0-----:R-:W-:-:S06]  /*10b60*/  DMUL R22, R22, R26 ;  /* 0x0000001a16167228 */ /* 0x001fcc0000000000 */
[----:B------:R0:W-:Y:S01]  /*10b70*/  F2F.F32.F64 R11, R22 ;  /* 0x00000016000b7310 */ /* 0x0001e20000301000 */
[----:B------:R-:W-:-:S04]  /*10b80*/  FADD R16, R16, -R29 ;  /* 0x8000001d10107221 */ /* 0x000fc80000000000 */
[----:B------:R-:W-:-:S03]  /*10b90*/  FADD R26, R16, -1 ;  /* 0xbf800000101a7421 */ /* 0x000fc60000000000 */
[----:B------:R-:W-:Y:S01]  /*10ba0*/  F2F.F64.F32 R34, R16 ;  /* 0x0000001000227310 */ /* 0x000fe20000201800 */
[----:B------:R-:W-:Y:S01]  /*10bb0*/  VIADD R5, R5, 0x1 ;  /* 0x0000000105057836 */ /* 0x000fe20000000000 */
[----:B--2---:R-:W-:-:S06]  /*10bc0*/  I2FP.F32.U32 R30, R30 ;  /* 0x0000001e001e7245 */ /* 0x004fcc0000201000 */
[----:B------:R-:W1:Y:S01]  /*10bd0*/  F2I.U32.TRUNC.NTZ R30, R30 ;  /* 0x0000001e001e7305 */ /* 0x000e62000020f000 */
[----:B---3--:R-:W-:-:S07]  /*10be0*/  I2FP.F32.U32 R32, R32 ;  /* 0x0000002000207245 */ /* 0x008fce0000201000 */
[----:B------:R-:W0:Y:S01]  /*10bf0*/  F2I.U32.TRUNC.NTZ R32, R32 ;  /* 0x0000002000207305 */ /* 0x000e22000020f000 */
[----:B----4-:R-:W-:-:S07]  /*10c00*/  I2FP.F32.U32 R31, R31 ;  /* 0x0000001f001f7245 */ /* 0x010fce0000201000 */
[----:B------:R-:W2:Y:S01]  /*10c10*/  F2I.U32.TRUNC.NTZ R31, R31 ;  /* 0x0000001f001f7305 */ /* 0x000ea2000020f000 */
[C---:B-1----:R-:W-:Y:S02]  /*10c20*/  LOP3.LUT R21, R30.reuse, 0xf, RZ, 0xc0, !PT ;  /* 0x0000000f1e157812 */ /* 0x042fe400078ec0ff */
[----:B------:R-:W-:Y:S02]  /*10c30*/  LOP3.LUT R24, R30, 0xd, RZ, 0xc0, !PT ;  /* 0x0000000d1e187812 */ /* 0x000fe400078ec0ff */
[C---:B------:R-:W-:Y:S02]  /*10c40*/  ISETP.GE.U32.AND P0, PT, R21.reuse, 0x8, PT ;  /* 0x000000081500780c */ /* 0x040fe40003f06070 */
[----:B0-----:R-:W-:Y:S02]  /*10c50*/  LOP3.LUT R23, R32, 0xd, RZ, 0xc0, !PT ;  /* 0x0000000d20177812 */ /* 0x001fe400078ec0ff */
[----:B------:R-:W-:Y:S02]  /*10c60*/  ISETP.NE.AND P2, PT, R24, 0xc, PT ;  /* 0x0000000c1800780c */ /* 0x000fe40003f45270 */
[----:B------:R-:W-:-:S02]  /*10c70*/  ISETP.GE.U32.AND P5, PT, R21, 0x4, PT ;  /* 0x000000041500780c */ /* 0x000fc40003fa6070 */
[----:B------:R-:W-:Y:S02]  /*10c80*/  FSEL R22, R13, R10, !P0 ;  /* 0x0000000a0d167208 */ /* 0x000fe40004000000 */
[----:B------:R-:W-:Y:S02]  /*10c90*/  LOP3.LUT R21, R32, 0xf, RZ, 0xc0, !PT ;  /* 0x0000000f20157812 */ /* 0x000fe400078ec0ff */
[----:B------:R-:W-:Y:S02]  /*10ca0*/  ISETP.NE.AND P0, PT, R23, 0xc, PT ;  /* 0x0000000c1700780c */ /* 0x000fe40003f05270 */
[----:B------:R-:W-:Y:S02]  /*10cb0*/  FSEL R23, R13, R16, !P2 ;  /* 0x000000100d177208 */ /* 0x000fe40005000000 */
[----:B--2---:R-:W-:Y:S02]  /*10cc0*/  LOP3.LUT R28, R31, 0xf, RZ, 0xc0, !PT ;  /* 0x0000000f1f1c7812 */ /* 0x004fe400078ec0ff */
[----:B------:R-:W-:-:S02]  /*10cd0*/  ISETP.GE.U32.AND P4, PT, R21, 0x8, PT ;  /* 0x000000081500780c */ /* 0x000fc40003f86070 */
[----:B------:R-:W-:Y:S01]  /*10ce0*/  ISETP.GE.U32.AND P1, PT, R21, 0x4, PT ;  /* 0x000000041500780c */ /* 0x000fe20003f26070 */
[----:B------:R-:W-:Y:S01]  /*10cf0*/  FADD R21, R13, -1 ;  /* 0xbf8000000d157421 */ /* 0x000fe20000000000 */
[----:B------:R-:W-:Y:S02]  /*10d00*/  FSEL R23, R10, R23, !P5 ;  /* 0x000000170a177208 */ /* 0x000fe40006800000 */
[----:B------:R-:W-:Y:S02]  /*10d10*/  ISETP.GE.U32.AND P5, PT, R28, 0x8, PT ;  /* 0x000000081c00780c */ /* 0x000fe40003fa6070 */
[----:B------:R-:W-:Y:S02]  /*10d20*/  LOP3.LUT R24, R31, 0xd, RZ, 0xc0, !PT ;  /* 0x0000000d1f187812 */ /* 0x000fe400078ec0ff */
[----:B------:R-:W-:Y:S02]  /*10d30*/  I2FP.F32.U32 R25, R20 ;  /* 0x0000001400197245 */ /* 0x000fe40000201000 */
[----:B------:R-:W-:-:S02]  /*10d40*/  LOP3.LUT P3, RZ, R30, 0x2, RZ, 0xc0, !PT ;  /* 0x000000021eff7812 */ /* 0x000fc4000786c0ff */
[----:B------:R-:W-:Y:S02]  /*10d50*/  FSEL R20, R21, R10, !P5 ;  /* 0x0000000a15147208 */ /* 0x000fe40006800000 */
[----:B------:R-:W-:Y:S02]  /*10d60*/  LOP3.LUT R30, R30, 0x1, RZ, 0xc0, !PT ;  /* 0x000000011e1e7812 */ /* 0x000fe400078ec0ff */
[----:B------:R-:W-:Y:S01]  /*10d70*/  ISETP.NE.AND P5, PT, R24, 0xc, PT ;  /* 0x0000000c1800780c */ /* 0x000fe20003fa5270 */
[----:B------:R-:W0:Y:S01]  /*10d80*/  F2I.U32.TRUNC.NTZ R25, R25 ;  /* 0x0000001900197305 */ /* 0x000e22000020f000 */
[----:B-----5:R-:W-:Y:S02]  /*10d90*/  I2FP.F32.U32 R24, R18 ;  /* 0x0000001200187245 */ /* 0x020fe40000201000 */
[----:B------:R-:W-:Y:S02]  /*10da0*/  FSEL R18, R13, R10, !P4 ;  /* 0x0000000a0d127208 */ /* 0x000fe40006000000 */
[----:B------:R-:W-:-:S02]  /*10db0*/  LOP3.LUT P4, RZ, R31, 0x2, RZ, 0xc0, !PT ;  /* 0x000000021fff7812 */ /* 0x000fc4000788c0ff */
[----:B------:R-:W-:Y:S02]  /*10dc0*/  ISETP.NE.U32.AND P6, PT, R30, 0x1, PT ;  /* 0x000000011e00780c */ /* 0x000fe40003fc5070 */
[----:B------:R-:W-:Y:S02]  /*10dd0*/  LOP3.LUT R31, R31, 0x1, RZ, 0xc0, !PT ;  /* 0x000000011f1f7812 */ /* 0x000fe400078ec0ff */
[----:B------:R-:W-:Y:S01]  /*10de0*/  FSEL R27, R21, R16, !P5 ;  /* 0x00000010151b7208 */ /* 0x000fe20006800000 */
[----:B------:R-:W1:Y:S01]  /*10df0*/  F2I.U32.TRUNC.NTZ R29, R24 ;  /* 0x00000018001d7305 */ /* 0x000e62000020f000 */
[----:B------:R-:W-:Y:S02]  /*10e00*/  FSEL R22, -R22, R22, !P6 ;  /* 0x0000001616167208 */ /* 0x000fe40007000100 */
[----:B------:R-:W-:Y:S02]  /*10e10*/  ISETP.NE.U32.AND P5, PT, R31, 0x1, PT ;  /* 0x000000011f00780c */ /* 0x000fe40003fa5070 */
[----:B------:R-:W-:-:S02]  /*10e20*/  FSEL R23, R23, -R23, !P3 ;  /* 0x8000001717177208 */ /* 0x000fc40005800000 */
[C---:B------:R-:W-:Y:S02]  /*10e30*/  LOP3.LUT P2, RZ, R32.reuse, 0x2, RZ, 0xc0, !PT ;  /* 0x0000000220ff7812 */ /* 0x040fe4000784c0ff */
[----:B------:R-:W-:Y:S02]  /*10e40*/  I2FP.F32.U32 R30, R17 ;  /* 0x00000011001e7245 */ /* 0x000fe40000201000 */
[----:B------:R-:W-:Y:S02]  /*10e50*/  LOP3.LUT R32, R32, 0x1, RZ, 0xc0, !PT ;  /* 0x0000000120207812 */ /* 0x000fe400078ec0ff */
[----:B------:R-:W-:Y:S01]  /*10e60*/  FSEL R17, -R20, R20, !P5 ;  /* 0x0000001414117208 */ /* 0x000fe20006800100 */
[----:B------:R-:W-:Y:S01]  /*10e70*/  FADD R20, R22, R23 ;  /* 0x0000001716147221 */ /* 0x000fe20000000000 */
[----:B------:R-:W-:Y:S02]  /*10e80*/  FSEL R33, R13, R26, !P0 ;  /* 0x0000001a0d217208 */ /* 0x000fe40004000000 */
[----:B------:R-:W-:-:S02]  /*10e90*/  ISETP.GE.U32.AND P0, PT, R28, 0x4, PT ;  /* 0x000000041c00780c */ /* 0x000fc40003f06070 */
[----:B------:R-:W-:Y:S01]  /*10ea0*/  I2FP.F32.U32 R23, R19 ;  /* 0x0000001300177245 */ /* 0x000fe20000201000 */
[----:B------:R-:W2:Y:S01]  /*10eb0*/  F2I.U32.TRUNC.NTZ R24, R30 ;  /* 0x0000001e00187305 */ /* 0x000ea2000020f000 */
[----:B------:R-:W-:Y:S02]  /*10ec0*/  ISETP.NE.U32.AND P6, PT, R32, 0x1, PT ;  /* 0x000000012000780c */ /* 0x000fe40003fc5070 */
[----:B0-----:R-:W-:Y:S02]  /*10ed0*/  LOP3.LUT R22, R25, 0xf, RZ, 0xc0, !PT ;  /* 0x0000000f19167812 */ /* 0x001fe400078ec0ff */
[C---:B------:R-:W-:Y:S02]  /*10ee0*/  FSEL R27, R10.reuse, R27, !P0 ;  /* 0x0000001b0a1b7208 */ /* 0x040fe40004000000 */
[----:B------:R-:W-:Y:S01]  /*10ef0*/  FSEL R33, R10, R33, !P1 ;  /* 0x000000210a217208 */ /* 0x000fe20004800000 */
[----:B------:R0:W3:Y:S01]  /*10f00*/  F2I.U32.TRUNC.NTZ R32, R23 ;  /* 0x0000001700207305 */ /* 0x0000e2000020f000 */
[----:B------:R-:W-:-:S02]  /*10f10*/  ISETP.GE.U32.AND P0, PT, R22, 0x4, PT ;  /* 0x000000041600780c */ /* 0x000fc40003f06070 */
[----:B------:R-:W-:Y:S02]  /*10f20*/  FSEL R28, R27, -R27, !P4 ;  /* 0x8000001b1b1c7208 */ /* 0x000fe40006000000 */
[----:B------:R-:W-:Y:S02]  /*10f30*/  FSEL R33, R33, -R33, !P2 ;  /* 0x8000002121217208 */ /* 0x000fe40005000000 */
[----:B------:R-:W-:Y:S02]  /*10f40*/  LOP3.LUT R27, R25, 0xd, RZ, 0xc0, !PT ;  /* 0x0000000d191b7812 */ /* 0x000fe400078ec0ff */
[----:B------:R-:W-:Y:S02]  /*10f50*/  ISETP.GE.U32.AND P2, PT, R22, 0x8, PT ;  /* 0x000000081600780c */ /* 0x000fe40003f46070 */
[C---:B-1----:R-:W-:Y:S02]  /*10f60*/  LOP3.LUT R19, R29.reuse, 0xf, RZ, 0xc0, !PT ;  /* 0x0000000f1d137812 */ /* 0x042fe400078ec0ff */
[----:B------:R-:W-:-:S02]  /*10f70*/  LOP3.LUT P1, RZ, R29, 0x2, RZ, 0xc0, !PT ;  /* 0x000000021dff7812 */ /* 0x000fc4000782c0ff */
[C---:B------:R-:W-:Y:S02]  /*10f80*/  LOP3.LUT R22, R29.reuse, 0xd, RZ, 0xc0, !PT ;  /* 0x0000000d1d167812 */ /* 0x040fe400078ec0ff */
[----:B------:R-:W-:Y:S02]  /*10f90*/  LOP3.LUT R29, R29, 0x1, RZ, 0xc0, !PT ;  /* 0x000000011d1d7812 */ /* 0x000fe400078ec0ff */
[----:B------:R-:W-:Y:S01]  /*10fa0*/  ISETP.NE.AND P3, PT, R27, 0xc, PT ;  /* 0x0000000c1b00780c */ /* 0x000fe20003f65270 */
[CC--:B------:R-:W-:Y:S01]  /*10fb0*/  FMUL R27, R10.reuse, R10.reuse ;  /* 0x0000000a0a1b7220 */ /* 0x0c0fe20000400000 */
[C---:B------:R-:W-:Y:S02]  /*10fc0*/  ISETP.GE.U32.AND P4, PT, R19.reuse, 0x8, PT ;  /* 0x000000081300780c */ /* 0x040fe40003f86070 */
[----:B------:R-:W-:Y:S01]  /*10fd0*/  ISETP.GE.U32.AND P5, PT, R19, 0x4, PT ;  /* 0x000000041300780c */ /* 0x000fe20003fa6070 */
[----:B------:R-:W-:Y:S01]  /*10fe0*/  FADD R17, R17, R28 ;  /* 0x0000001c11117221 */ /* 0x000fe20000000000 */
[----:B------:R-:W-:Y:S01]  /*10ff0*/  FSEL R19, R21, R10, !P2 ;  /* 0x0000000a15137208 */ /* 0x000fe20005000000 */
[C---:B------:R-:W-:Y:S01]  /*11000*/  FADD R28, R10.reuse, -1 ;  /* 0xbf8000000a1c7421 */ /* 0x040fe20000000000 */
[----:B------:R-:W-:Y:S01]  /*11010*/  ISETP.NE.U32.AND P2, PT, R29, 0x1, PT ;  /* 0x000000011d00780c */ /* 0x000fe20003f45070 */
[----:B------:R-:W-:Y:S01]  /*11020*/  FMUL R31, R10, R27 ;  /* 0x0000001b0a1f7220 */ /* 0x000fe20000400000 */
[----:B------:R-:W-:-:S02]  /*11030*/  FSEL R18, -R18, R18, !P6 ;  /* 0x0000001212127208 */ /* 0x000fc40007000100 */
[----:B--2---:R-:W-:Y:S02]  /*11040*/  LOP3.LUT R29, R24, 0xf, RZ, 0xc0, !PT ;  /* 0x0000000f181d7812 */ /* 0x004fe400078ec0ff */
[----:B------:R-:W-:Y:S02]  /*11050*/  ISETP.NE.AND P6, PT, R22, 0xc, PT ;  /* 0x0000000c1600780c */ /* 0x000fe40003fc5270 */
[----:B0-----:R0:W1:Y:S01]  /*11060*/  F2F.F64.F32 R22, R10 ;  /* 0x0000000a00167310 */ /* 0x0010620000201800 */
[----:B---3--:R-:W-:Y:S02]  /*11070*/  LOP3.LUT R27, R32, 0xf, RZ, 0xc0, !PT ;  /* 0x0000000f201b7812 */ /* 0x008fe400078ec0ff */
[----:B------:R-:W-:Y:S02]  /*11080*/  FSEL R30, R13, R28, !P4 ;  /* 0x0000001c0d1e7208 */ /* 0x000fe40006000000 */
[----:B------:R-:W-:Y:S02]  /*11090*/  ISETP.GE.U32.AND P4, PT, R27, 0x4, PT ;  /* 0x000000041b00780c */ /* 0x000fe40003f86070 */
[----:B0-----:R-:W-:-:S02]  /*110a0*/  @P0 FSEL R10, R21, R26, !P3 ;  /* 0x0000001a150a0208 */ /* 0x001fc40005800000 */
[C---:B------:R-:W-:Y:S02]  /*110b0*/  ISETP.GE.U32.AND P0, PT, R29.reuse, 0x8, PT ;  /* 0x000000081d00780c */ /* 0x040fe40003f06070 */
[----:B------:R-:W-:Y:S02]  /*110c0*/  ISETP.GE.U32.AND P3, PT, R29, 0x4, PT ;  /* 0x000000041d00780c */ /* 0x000fe40003f66070 */
[----:B------:R-:W-:Y:S02]  /*110d0*/  FSEL R29, R13, R16, !P6 ;  /* 0x000000100d1d7208 */ /* 0x000fe40007000000 */
[----:B------:R-:W-:Y:S01]  /*110e0*/  ISETP.GE.U32.AND P6, PT, R27, 0x8, PT ;  /* 0x000000081b00780c */ /* 0x000fe20003fc6070 */
[----:B------:R-:W-:Y:S01]  /*110f0*/  FADD R18, R18, R33 ;  /* 0x0000002112127221 */ /* 0x000fe20000000000 */
[----:B------:R-:W-:Y:S02]  /*11100*/  LOP3.LUT R27, R32, 0xd, RZ, 0xc0, !PT ;  /* 0x0000000d201b7812 */ /* 0x000fe400078ec0ff */
[----:B------:R-:W-:-:S02]  /*11110*/  I2FP.F32.U32 R33, R12 ;  /* 0x0000000c00217245 */ /* 0x000fc40000201000 */
[----:B------:R-:W-:Y:S02]  /*11120*/  FSEL R29, R28, R29, !P5 ;  /* 0x0000001d1c1d7208 */ /* 0x000fe40006800000 */
[----:B------:R-:W-:Y:S02]  /*11130*/  FSEL R12, R21, R28, !P6 ;  /* 0x0000001c150c7208 */ /* 0x000fe40007000000 */
[----:B------:R-:W-:Y:S02]  /*11140*/  ISETP.NE.AND P5, PT, R27, 0xc, PT ;  /* 0x0000000c1b00780c */ /* 0x000fe40003fa5270 */
[C---:B------:R-:W-:Y:S02]  /*11150*/  LOP3.LUT P6, RZ, R32.reuse, 0x2, RZ, 0xc0, !PT ;  /* 0x0000000220ff7812 */ /* 0x040fe400078cc0ff */
[----:B------:R-:W-:Y:S01]  /*11160*/  LOP3.LUT R32, R32, 0x1, RZ, 0xc0, !PT ;  /* 0x0000000120207812 */ /* 0x000fe200078ec0ff */
[----:B------:R-:W0:Y:S01]  /*11170*/  F2I.U32.TRUNC.NTZ R38, R33 ;  /* 0x0000002100267305 */ /* 0x000e22000020f000 */
[----:B------:R-:W-:-:S02]  /*11180*/  FSEL R27, R21, R16, !P5 ;  /* 0x00000010151b7208 */ /* 0x000fc40006800000 */
[----:B------:R-:W-:Y:S02]  /*11190*/  ISETP.NE.U32.AND P5, PT, R32, 0x1, PT ;  /* 0x000000012000780c */ /* 0x000fe40003fa5070 */
[----:B------:R-:W-:Y:S02]  /*111a0*/  LOP3.LUT R32, R25, 0x1, RZ, 0xc0, !PT ;  /* 0x0000000119207812 */ /* 0x000fe400078ec0ff */
[----:B------:R-:W-:Y:S02]  /*111b0*/  FSEL R27, R28, R27, !P4 ;  /* 0x0000001b1c1b7208 */ /* 0x000fe40006000000 */
[----:B------:R-:W-:Y:S02]  /*111c0*/  ISETP.NE.U32.AND P4, PT, R32, 0x1, PT ;  /* 0x000000012000780c */ /* 0x000fe40003f85070 */
[----:B------:R-:W-:Y:S02]  /*111d0*/  LOP3.LUT R32, R24, 0xd, RZ, 0xc0, !PT ;  /* 0x0000000d18207812 */ /* 0x000fe400078ec0ff */
[----:B------:R-:W-:-:S02]  /*111e0*/  FSEL R36, R13, R28, !P0 ;  /* 0x0000001c0d247208 */ /* 0x000fc40004000000 */
[----:B------:R-:W-:Y:S02]  /*111f0*/  ISETP.NE.AND P0, PT, R32, 0xc, PT ;  /* 0x0000000c2000780c */ /* 0x000fe40003f05270 */
[----:B0-----:R-:W-:Y:S02]  /*11200*/  LOP3.LUT R32, R38, 0xf, RZ, 0xc0, !PT ;  /* 0x0000000f26207812 */ /* 0x001fe400078ec0ff */
[----:B------:R-:W-:Y:S02]  /*11210*/  FSEL R13, R13, R26, !P0 ;  /* 0x0000001a0d0d7208 */ /* 0x000fe40004000000 */
[----:B------:R-:W-:Y:S02]  /*11220*/  ISETP.GE.U32.AND P0, PT, R32, 0x4, PT ;  /* 0x000000042000780c */ /* 0x000fe40003f06070 */
[----:B------:R-:W-:Y:S02]  /*11230*/  FSEL R37, R28, R13, !P3 ;  /* 0x0000000d1c257208 */ /* 0x000fe40005800000 */
[----:B------:R-:W-:Y:S01]  /*11240*/  ISETP.GE.U32.AND P3, PT, R32, 0x8, PT ;  /* 0x000000082000780c */ /* 0x000fe20003f66070 */
[----:B-1----:R-:W-:Y:S01]  /*11250*/  DFMA R32, R22, R6, -15 ;  /* 0xc02e00001620742b */ /* 0x002fe20000000006 */
[----:B------:R-:W-:-:S07]  /*11260*/  LOP3.LUT R13, R38, 0xd, RZ, 0xc0, !PT ;  /* 0x0000000d260d7812 */ /* 0x000fce00078ec0ff */
[----:B------:R-:W-:Y:S01]  /*11270*/  DFMA R32, R22, R32, 10 ;  /* 0x402400001620742b */ /* 0x000fe20000000020 */
[----:B------:R-:W0:Y:S01]  /*11280*/  F2F.F64.F32 R22, R31 ;  /* 0x0000001f00167310 */ /* 0x000e220000201800 */
[----:B------:R-:W-:Y:S02]  /*11290*/  FSEL R39, R21, R28, !P3 ;  /* 0x0000001c15277208 */ /* 0x000fe40005800000 */
[----:B------:R-:W-:Y:S01]  /*112a0*/  ISETP.NE.AND P3, PT, R13, 0xc, PT ;  /* 0x0000000c0d00780c */ /* 0x000fe20003f65270 */
[----:B------:R-:W-:-:S04]  /*112b0*/  FMUL R13, R16, R16 ;  /* 0x00000010100d7220 */ /* 0x000fc80000400000 */
[----:B------:R-:W-:Y:S01]  /*112c0*/  FMUL R13, R16, R13 ;  /* 0x0000000d100d7220 */ /* 0x000fe20000400000 */
[----:B------:R-:W-:Y:S01]  /*112d0*/  @P0 FSEL R28, R21, R26, !P3 ;  /* 0x0000001a151c0208 */ /* 0x000fe20005800000 */
[----:B0-----:R-:W-:Y:S02]  /*112e0*/  DMUL R22, R22, R32 ;  /* 0x0000002016167228 */ /* 0x001fe40000000000 */
[----:B------:R-:W-:Y:S01]  /*112f0*/  DFMA R32, R34, R6, -15 ;  /* 0xc02e00002220742b */ /* 0x000fe20000000006 */
[----:B------:R-:W0:Y:S01]  /*11300*/  F2F.F64.F32 R6, R13 ;  /* 0x0000000d00067310 */ /* 0x000e220000201800 */
[----:B------:R-:W-:Y:S02]  /*11310*/  LOP3.LUT R21, R24, 0x1, RZ, 0xc0, !PT ;  /* 0x0000000118157812 */ /* 0x000fe400078ec0ff */
[----:B------:R-:W-:Y:S02]  /*11320*/  LOP3.LUT R16, R38, 0x1, RZ, 0xc0, !PT ;  /* 0x0000000126107812 */ /* 0x000fe400078ec0ff */
[----:B------:R-:W-:-:S02]  /*11330*/  FSEL R30, -R30, R30, !P2 ;  /* 0x0000001e1e1e7208 */ /* 0x000fc40005000100 */
[----:B------:R-:W-:Y:S01]  /*11340*/  DFMA R32, R34, R32, 10 ;  /* 0x402400002220742b */ /* 0x000fe20000000020 */
[----:B------:R-:W-:Y:S02]  /*11350*/  FSEL R29, R29, -R29, !P1 ;  /* 0x8000001d1d1d7208 */ /* 0x000fe40004800000 */
[----:B------:R-:W-:Y:S02]  /*11360*/  FSEL R19, -R19, R19, !P4 ;  /* 0x0000001313137208 */ /* 0x000fe40006000100 */
[----:B------:R-:W-:Y:S02]  /*11370*/  LOP3.LUT P3, RZ, R25, 0x2, RZ, 0xc0, !PT ;  /* 0x0000000219ff7812 */ /* 0x000fe4000786c0ff */
[----:B------:R-:W-:Y:S02]  /*11380*/  LOP3.LUT P0, RZ, R24, 0x2, RZ, 0xc0, !PT ;  /* 0x0000000218ff7812 */ /* 0x000fe4000780c0ff */
[----:B------:R-:W-:Y:S02]  /*11390*/  ISETP.NE.U32.AND P2, PT, R21, 0x1, PT ;  /* 0x000000011500780c */ /* 0x000fe40003f45070 */
[----:B------:R-:W-:-:S02]  /*113a0*/  LOP3.LUT P1, RZ, R38, 0x2, RZ, 0xc0, !PT ;  /* 0x0000000226ff7812 */ /* 0x000fc4000782c0ff */
[----:B------:R-:W-:Y:S02]  /*113b0*/  ISETP.NE.U32.AND P4, PT, R16, 0x1, PT ;  /* 0x000000011000780c */ /* 0x000fe40003f85070 */
[----:B------:R-:W-:Y:S02]  /*113c0*/  FSEL R36, -R36, R36, !P2 ;  /* 0x0000002424247208 */ /* 0x000fe40005000100 */
[----:B------:R-:W-:Y:S02]  /*113d0*/  FSEL R12, -R12, R12, !P5 ;  /* 0x0000000c0c0c7208 */ /* 0x000fe40006800100 */
[----:B------:R-:W-:Y:S02]  /*113e0*/  FSEL R10, R10, -R10, !P3 ;  /* 0x8000000a0a0a7208 */ /* 0x000fe40005800000 */
[----:B------:R-:W-:Y:S02]  /*113f0*/  FSEL R37, R37, -R37, !P0 ;  /* 0x8000002525257208 */ /* 0x000fe40004000000 */
[----:B------:R-:W-:-:S02]  /*11400*/  FSEL R27, R27, -R27, !P6 ;  /* 0x8000001b1b1b7208 */ /* 0x000fc40007000000 */
[----:B------:R-:W-:Y:S02]  /*11410*/  FSEL R39, -R39, R39, !P4 ;  /* 0x0000002727277208 */ /* 0x000fe40006000100 */
[----:B------:R-:W-:Y:S01]  /*11420*/  FSEL R28, R28, -R28, !P1 ;  /* 0x8000001c1c1c7208 */ /* 0x000fe20004800000 */
[----:B0-----:R-:W-:Y:S01]  /*11430*/  DMUL R6, R6, R32 ;  /* 0x0000002006067228 */ /* 0x001fe20000000000 */
[----:B------:R-:W-:Y:S01]  /*11440*/  FADD R19, R19, R10 ;  /* 0x0000000a13137221 */ /* 0x000fe20000000000 */
[----:B------:R-:W-:Y:S01]  /*11450*/  FADD R30, R30, R29 ;  /* 0x0000001d1e1e7221 */ /* 0x000fe20000000000 */
[----:B------:R-:W-:Y:S01]  /*11460*/  FADD R36, R36, R37 ;  /* 0x0000002524247221 */ /* 0x000fe20000000000 */
[----:B------:R-:W-:Y:S01]  /*11470*/  FADD R27, R12, R27 ;  /* 0x0000001b0c1b7221 */ /* 0x000fe20000000000 */
[----:B------:R-:W-:Y:S01]  /*11480*/  FADD R39, R39, R28 ;  /* 0x0000001c27277221 */ /* 0x000fe20000000000 */
[----:B------:R-:W0:Y:S01]  /*11490*/  F2F.F32.F64 R22, R22 ;  /* 0x0000001600167310 */ /* 0x000e220000301000 */
        /* <DEDUP_REMOVED lines=8> */
[----:B------:R-:W1:Y:S01]  /*11520*/  F2F.F32.F64 R6, R6 ;  /* 0x0000000600067310 */ /* 0x000e620000301000 */
[----:B------:R-:W-:Y:S01]  /*11530*/  ISETP.NE.AND P0, PT, R5, 0x10, PT ;  /* 0x000000100500780c */ /* 0x000fe20003f05270 */
[----:B------:R-:W-:Y:S01]  /*11540*/  FADD R30, -R17, R30 ;  /* 0x0000001e111e7221 */ /* 0x000fe20000000100 */
[----:B------:R-:W-:-:S03]  /*11550*/  FADD R36, -R19, R36 ;  /* 0x0000002413247221 */ /* 0x000fc60000000100 */
[C---:B0-----:R-:W-:Y:S01]  /*11560*/  FFMA R17, R22.reuse, R30, R17 ;  /* 0x0000001e16117223 */ /* 0x041fe20000000011 */
[----:B------:R-:W-:-:S04]  /*11570*/  FFMA R36, R22, R36, R19 ;  /* 0x0000002416247223 */ /* 0x000fc80000000013 */
[----:B------:R-:W-:-:S04]  /*11580*/  FADD R36, -R17, R36 ;  /* 0x0000002411247221 */ /* 0x000fc80000000100 */
[----:B-1----:R-:W-:-:S04]  /*11590*/  FFMA R36, R6, R36, R17 ;  /* 0x0000002406247223 */ /* 0x002fc80000000011 */
[----:B------:R-:W-:Y:S01]  /*115a0*/  FFMA R9, R4, R36, R9 ;  /* 0x0000002404097223 */ /* 0x000fe20000000009 */
[----:B------:R-:W-:Y:S06]  /*115b0*/  @P0 BRA `(.L_x_79) ;  /* 0xffffffec00800947 */ /* 0x000fec000383ffff */
[----:B------:R-:W-:Y:S05]  /*115c0*/  BSYNC.RECONVERGENT B4 ;  /* 0x0000000000047941 */ /* 0x000fea0003800200 */
.L_x_74:
[----:B------:R-:W-:Y:S01]  /*115d0*/  FSETP.GEU.AND P0, PT, |R9|, 8000, PT ;  /* 0x45fa00000900780b */ /* 0x000fe20003f0e200 */
[----:B------:R-:W-:-:S12]  /*115e0*/  BSSY.RELIABLE B4, `(.L_x_80) ;  /* 0x000012b000047945 */ /* 0x000fd80003800100 */
[----:B------:R-:W-:Y:S05]  /*115f0*/  @!P0 BRA `(.L_x_81) ;  /* 0x0000001000a48947 */ /* 0x000fea0003800000 */
[----:B------:R-:W-:Y:S01]  /*11600*/  BSSY.RECONVERGENT B5, `(.L_x_82) ;  /* 0x0000125000057945 */ /* 0x000fe20003800200 */
[----:B------:R-:W-:Y:S01]  /*11610*/  MOV R10, RZ ;  /* 0x000000ff000a7202 */ /* 0x000fe20000000f00 */
[----:B------:R-:W-:-:S07]  /*11620*/  IMAD.MOV.U32 R9, RZ, RZ, RZ ;  /* 0x000000ffff097224 */ /* 0x000fce00078e00ff */
.L_x_87:
        /* <DEDUP_REMOVED lines=13> */
[----:B------:R-:W-:Y:S01]  /*11700*/  MOV R6, R0 ;  /* 0x0000000000067202 */ /* 0x000fe20000000f00 */
[----:B------:R-:W-:Y:S01]  /*11710*/  IMAD.MOV.U32 R4, RZ, RZ, R5 ;  /* 0x000000ffff047224 */ /* 0x000fe200078e0005 */
[----:B------:R-:W-:-:S07]  /*11720*/  MOV R16, 0x11740 ;  /* 0x0001174000107802 */ /* 0x000fce0000000f00 */
[----:B------:R-:W-:Y:S05]  /*11730*/  CALL.REL.NOINC `($__internal_0_$__cuda_sm3x_div_rn_noftz_f32_slowpath) ;  /* 0x0000006000287944 */ /* 0x000fea0003c00000 */
[----:B------:R-:W-:-:S07]  /*11740*/  IMAD.MOV.U32 R11, RZ, RZ, R21 ;  /* 0x000000ffff0b7224 */ /* 0x000fce00078e0015 */
.L_x_84:
[----:B------:R-:W-:Y:S05]  /*11750*/  BSYNC.RECONVERGENT B6 ;  /* 0x0000000000067941 */ /* 0x000fea0003800200 */
.L_x_83:
        /* <DEDUP_REMOVED lines=9> */
[----:B------:R-:W-:Y:S02]  /*117f0*/  HFMA2 R6, -RZ, RZ, 0, 0 ;  /* 0x00000000ff067431 */ /* 0x000fe400000001ff */
[----:B------:R-:W-:Y:S01]  /*11800*/  IMAD.MOV.U32 R4, RZ, RZ, R5 ;  /* 0x000000ffff047224 */ /* 0x000fe200078e0005 */
[----:B------:R-:W-:-:S07]  /*11810*/  MOV R16, 0x11830 ;  /* 0x0001183000107802 */ /* 0x000fce0000000f00 */
[----:B------:R-:W-:Y:S05]  /*11820*/  CALL.REL.NOINC `($__internal_0_$__cuda_sm3x_div_rn_noftz_f32_slowpath) ;  /* 0x0000005c00ec7944 */ /* 0x000fea0003c00000 */
[----:B------:R-:W-:-:S07]  /*11830*/  IMAD.MOV.U32 R7, RZ, RZ, R21 ;  /* 0x000000ffff077224 */ /* 0x000fce00078e0015 */
.L_x_86:
[----:B------:R-:W-:Y:S05]  /*11840*/  BSYNC.RECONVERGENT B6 ;  /* 0x0000000000067941 */ /* 0x000fea0003800200 */
.L_x_85:
        /* <DEDUP_REMOVED lines=8> */
[----:B------:R-:W3:Y:S01]  /*118d0*/  LDL.U8 R13, [R19] ;  /* 0x00000000130d7983 */ /* 0x000ee20000100000 */
[----:B------:R-:W-:-:S05]  /*118e0*/  LOP3.LUT R17, R12, 0xff, RZ, 0xc0, !PT ;  /* 0x000000ff0c117812 */ /* 0x000fca00078ec0ff */
[----:B------:R-:W-:-:S05]  /*118f0*/  IMAD.IADD R18, R6, 0x1, R17 ;  /* 0x0000000106127824 */ /* 0x000fca00078e0211 */
[----:B------:R-:W4:Y:S01]  /*11900*/  LDL.U8 R16, [R18] ;  /* 0x0000000012107983 */ /* 0x000f220000100000 */
        /* <DEDUP_REMOVED lines=11> */
[----:B------:R-:W3:Y:S02]  /*119c0*/  LDL.U8 R18, [R22] ;  /* 0x0000000016127983 */ /* 0x000ee40000100000 */
[----:B------:R-:W-:-:S04]  /*119d0*/  LOP3.LUT R19, R21, 0xff, RZ, 0xc0, !PT ;  /* 0x000000ff15137812 */ /* 0x000fc800078ec0ff */
[----:B------:R-:W-:-:S05]  /*119e0*/  IADD3 R19, PT, PT, R6, R19, RZ ;  /* 0x0000001306137210 */ /* 0x000fca0007ffe0ff */
[----:B------:R-:W4:Y:S01]  /*119f0*/  LDL.U8 R13, [R19] ;  /* 0x00000000130d7983 */ /* 0x000f220000100000 */
[----:B------:R-:W-:-:S05]  /*11a00*/  VIADD R17, R17, 0x1 ;  /* 0x0000000111117836 */ /* 0x000fca0000000000 */
[----:B------:R-:W-:-:S05]  /*11a10*/  LOP3.LUT R17, R17, 0xff, RZ, 0xc0, !PT ;  /* 0x000000ff11117812 */ /* 0x000fca00078ec0ff */
[----:B------:R-:W-:Y:S01]  /*11a20*/  IMAD.IADD R12, R6, 0x1, R17 ;  /* 0x00000001060c7824 */ /* 0x000fe200078e0211 */
[----:B------:R-:W-:-:S05]  /*11a30*/  IADD3 R21, PT, PT, R21, 0x1, RZ ;  /* 0x0000000115157810 */ /* 0x000fca0007ffe0ff */
[----:B------:R-:W5:Y:S01]  /*11a40*/  LDL.U8 R12, [R12] ;  /* 0x000000000c0c7983 */ /* 0x000f620000100000 */
[----:B------:R-:W-:-:S05]  /*11a50*/  LOP3.LUT R21, R21, 0xff, RZ, 0xc0, !PT ;  /* 0x000000ff15157812 */ /* 0x000fca00078ec0ff */
[----:B------:R-:W-:-:S06]  /*11a60*/  IMAD.IADD R17, R6, 0x1, R21 ;  /* 0x0000000106117824 */ /* 0x000fcc00078e0215 */
[----:B------:R-:W5:Y:S01]  /*11a70*/  LDL.U8 R17, [R17] ;  /* 0x0000000011117983 */ /* 0x000f620000100000 */
        /* <DEDUP_REMOVED lines=12> */
[----:B------:R0:W2:Y:S01]  /*11b40*/  LDL.U8 R30, [R21] ;  /* 0x00000000151e7983 */ /* 0x0000a20000100000 */
[----:B------:R-:W-:Y:S01]  /*11b50*/  IMAD.IADD R32, R6, 0x1, R19 ;  /* 0x0000000106207824 */ /* 0x000fe200078e0213 */
[----:B------:R-:W-:Y:S02]  /*11b60*/  LOP3.LUT R19, R20, 0xff, RZ, 0xc0, !PT ;  /* 0x000000ff14137812 */ /* 0x000fe400078ec0ff */
[----:B-----5:R-:W-:-:S03]  /*11b70*/  I2FP.F32.U32 R12, R12 ;  /* 0x0000000c000c7245 */ /* 0x020fc60000201000 */
[----:B------:R-:W3:Y:S01]  /*11b80*/  LDL.U8 R32, [R32] ;  /* 0x0000000020207983 */ /* 0x000ee20000100000 */
[----:B------:R-:W-:Y:S02]  /*11b90*/  IMAD.IADD R31, R6, 0x1, R19 ;  /* 0x00000001061f7824 */ /* 0x000fe400078e0213 */
[----:B------:R-:W1:Y:S04]  /*11ba0*/  F2I.TRUNC.NTZ R12, R12 ;  /* 0x0000000c000c7305 */ /* 0x000e68000020f100 */
[----:B------:R-:W4:Y:S01]  /*11bb0*/  LDL.U8 R31, [R31] ;  /* 0x000000001f1f7983 */ /* 0x000f220000100000 */
        /* <DEDUP_REMOVED lines=8> */
[----:B------:R-:W4:Y:S01]  /*11c40*/  LDL.U8 R20, [R20] ;  /* 0x0000000014147983 */ /* 0x000f220000100000 */
[----:B------:R-:W-:Y:S01]  /*11c50*/  IMAD.IADD R18, R6, 0x1, R17 ;  /* 0x0000000106127824 */ /* 0x000fe200078e0211 */
[----:B------:R-:W-:Y:S01]  /*11c60*/  LOP3.LUT R19, R19, 0xff, RZ, 0xc0, !PT ;  /* 0x000000ff13137812 */ /* 0x000fe200078ec0ff */
[----:B-----5:R-:W-:-:S04]  /*11c70*/  IMAD.IADD R22, R7, 0x1, R22 ;  /* 0x0000000107167824 */ /* 0x020fc800078e0216 */
[----:B------:R-:W5:Y:S01]  /*11c80*/  LDL.U8 R18, [R18] ;  /* 0x0000000012127983 */ /* 0x000f620000100000 */
[----:B------:R-:W-:Y:S01]  /*11c90*/  LOP3.LUT R7, R22, 0xff, RZ, 0xc0, !PT ;  /* 0x000000ff16077812 */ /* 0x000fe200078ec0ff */
[----:B------:R-:W-:-:S03]  /*11ca0*/  IMAD.IADD R17, R6, 0x1, R19 ;  /* 0x0000000106117824 */ /* 0x000fc600078e0213 */
[----:B------:R-:W-:-:S03]  /*11cb0*/  IADD3 R19, PT, PT, R6, R7, RZ ;  /* 0x0000000706137210 */ /* 0x000fc60007ffe0ff */
[----:B------:R-:W5:Y:S04]  /*11cc0*/  LDL.U8 R17, [R17] ;  /* 0x0000000011117983 */ /* 0x000f680000100000 */
[----:B------:R-:W5:Y:S01]  /*11cd0*/  LDL.U8 R19, [R19] ;  /* 0x0000000013137983 */ /* 0x000f620000100000 */
[----:B------:R-:W-:-:S05]  /*11ce0*/  VIADD R22, R22, 0x1 ;  /* 0x0000000116167836 */ /* 0x000fca0000000000 */
[----:B------:R-:W-:-:S05]  /*11cf0*/  LOP3.LUT R7, R22, 0xff, RZ, 0xc0, !PT ;  /* 0x000000ff16077812 */ /* 0x000fca00078ec0ff */
[----:B------:R-:W-:-:S06]  /*11d00*/  IMAD.IADD R12, R6, 0x1, R7 ;  /* 0x00000001060c7824 */ /* 0x000fcc00078e0207 */
[----:B------:R-:W5:Y:S01]  /*11d10*/  LDL.U8 R12, [R12] ;  /* 0x000000000c0c7983 */ /* 0x000f620000100000 */
[----:B------:R-:W0:Y:S01]  /*11d20*/  FRND.FLOOR R6, R11 ;  /* 0x0000000b00067307 */ /* 0x000e220000205000 */
[----:B------:R-:W-:Y:S02]  /*11d30*/  IMAD.MOV.U32 R7, RZ, RZ, 0x40180000 ;  /* 0x40180000ff077424 */ /* 0x000fe400078e00ff */
[----:B0-----:R-:W-:-:S05]  /*11d40*/  FADD R13, R11, -R6 ;  /* 0x800000060b0d7221 */ /* 0x001fca0000000000 */
[----:B------:R-:W0:Y:S01]  /*11d50*/  F2F.F64.F32 R24, R13 ;  /* 0x0000000d00187310 */ /* 0x000e220000201800 */
[----:B------:R-:W-:Y:S01]  /*11d60*/  FMUL R22, R13, R13 ;  /* 0x0000000d0d167220 */ /* 0x000fe20000400000 */
[----:B------:R-:W-:-:S03]  /*11d70*/  MOV R6, 0x0 ;  /* 0x0000000000067802 */ /* 0x000fc60000000f00 */
[----:B------:R-:W-:-:S03]  /*11d80*/  FMUL R28, R13, R22 ;  /* 0x000000160d1c7220 */ /* 0x000fc60000400000 */
        /* <DEDUP_REMOVED lines=173> */
.L_x_82:
[----:B------:R-:W-:-:S13]  /*12860*/  FSETP.GEU.AND P0, PT, R10, -512, PT ;  /* 0xc40000000a00780b */ /* 0x000fda0003f0e000 */
[----:B------:R-:W-:Y:S05]  /*12870*/  @!P0 BREAK.RELIABLE B4 ;  /* 0x0000000000048942 */ /* 0x000fea0003800100 */
[----:B------:R-:W-:Y:S05]  /*12880*/  @!P0 BRA `(.L_x_73) ;  /* 0x0000002400688947 */ /* 0x000fea0003800000 */
.L_x_81:
[----:B------:R-:W-:Y:S05]  /*12890*/  BSYNC.RELIABLE B4 ;  /* 0x0000000000047941 */ /* 0x000fea0003800100 */
.L_x_80:
[----:B------:R-:W-:Y:S01]  /*128a0*/  BSSY.RECONVERGENT B4, `(.L_x_88) ;  /* 0x0000125000047945 */ /* 0x000fe20003800200 */
[----:B------:R-:W-:Y:S01]  /*128b0*/  MOV R9, RZ ;  /* 0x000000ff00097202 */ /* 0x000fe20000000f00 */
[----:B------:R-:W-:-:S07]  /*128c0*/  IMAD.MOV.U32 R5, RZ, RZ, RZ ;  /* 0x000000ffff057224 */ /* 0x000fce00078e00ff */
.L_x_93:
        /* <DEDUP_REMOVED lines=13> */
[----:B------:R-:W-:Y:S02]  /*129a0*/  MOV R6, R3 ;  /* 0x0000000300067202 */ /* 0x000fe40000000f00 */
[----:B------:R-:W-:-:S07]  /*129b0*/  MOV R16, 0x129d0 ;  /* 0x000129d000107802 */ /* 0x000fce0000000f00 */
[----:B------:R-:W-:Y:S05]  /*129c0*/  CALL.REL.NOINC `($__internal_0_$__cuda_sm3x_div_rn_noftz_f32_slowpath) ;  /* 0x0000004c00847944 */ /* 0x000fea0003c00000 */
[----:B------:R-:W-:-:S07]  /*129d0*/  IMAD.MOV.U32 R11, RZ, RZ, R21 ;  /* 0x000000ffff0b7224 */ /* 0x000fce00078e0015 */
.L_x_90:
[----:B------:R-:W-:Y:S05]  /*129e0*/  BSYNC.RECONVERGENT B5 ;  /* 0x0000000000057941 */ /* 0x000fea0003800200 */
.L_x_89:
        /* <DEDUP_REMOVED lines=12> */
[----:B------:R-:W-:-:S07]  /*12ab0*/  MOV R17, R21 ;  /* 0x0000001500117202 */ /* 0x000fce0000000f00 */
.L_x_92:
[----:B------:R-:W-:Y:S05]  /*12ac0*/  BSYNC.RECONVERGENT B5 ;  /* 0x0000000000057941 */ /* 0x000fea0003800200 */
.L_x_91:
[----:B------:R-:W-:-:S05]  /*12ad0*/  IMAD R6, R10, 0x10c, R1 ;  /* 0x0000010c0a067824 */ /* 0x000fca00078e0201 */
[----:B------:R-:W2:Y:S04]  /*12ae0*/  LDL R16, [R6+0xb78] ;  /* 0x000b780006107983 */ /* 0x000ea80000100800 */
[----:B------:R-:W3:Y:S01]  /*12af0*/  LDL R12, [R6+0xb7c] ;  /* 0x000b7c00060c7983 */ /* 0x000ee20000100800 */
[----:B--2---:R-:W-:-:S04]  /*12b00*/  FADD R16, R16, R11 ;  /* 0x0000000b10107221 */ /* 0x004fc80000000000 */
[----:B------:R-:W0:Y:S02]  /*12b10*/  F2I.FLOOR.NTZ R7, R16 ;  /* 0x0000001000077305 */ /* 0x000e240000207100 */
[----:B0-----:R-:W-:-:S05]  /*12b20*/  LOP3.LUT R11, R7, 0xff, RZ, 0xc0, !PT ;  /* 0x000000ff070b7812 */ /* 0x001fca00078ec0ff */
[----:B------:R-:W-:-:S05]  /*12b30*/  IMAD.IADD R21, R6, 0x1, R11 ;  /* 0x0000000106157824 */ /* 0x000fca00078e020b */
[----:B------:R-:W2:Y:S01]  /*12b40*/  LDL.U8 R11, [R21+0xa78] ;  /* 0x000a7800150b7983 */ /* 0x000ea20000100000 */
[----:B------:R-:W-:-:S05]  /*12b50*/  VIADD R7, R7, 0x1 ;  /* 0x0000000107077836 */ /* 0x000fca0000000000 */
[----:B------:R-:W-:-:S04]  /*12b60*/  LOP3.LUT R7, R7, 0xff, RZ, 0xc0, !PT ;  /* 0x000000ff07077812 */ /* 0x000fc800078ec0ff */
[----:B------:R-:W-:-:S05]  /*12b70*/  IADD3 R20, PT, PT, R6, R7, RZ ;  /* 0x0000000706147210 */ /* 0x000fca0007ffe0ff */
[----:B------:R-:W4:Y:S01]  /*12b80*/  LDL.U8 R18, [R20+0xa78] ;  /* 0x000a780014127983 */ /* 0x000f220000100000 */
        /* <DEDUP_REMOVED lines=10> */
[----:B------:R-:W3:Y:S01]  /*12c30*/  LDL.U8 R18, [R22+0xa78] ;  /* 0x000a780016127983 */ /* 0x000ee20000100000 */
[----:B0-----:R-:W-:-:S04]  /*12c40*/  IADD3 R20, PT, PT, R7, R20, RZ ;  /* 0x0000001407147210 */ /* 0x001fc80007ffe0ff */
[----:B------:R-:W-:-:S05]  /*12c50*/  LOP3.LUT R7, R20, 0xff, RZ, 0xc0, !PT ;  /* 0x000000ff14077812 */ /* 0x000fca00078ec0ff */
[----:B------:R-:W-:Y:S02]  /*12c60*/  IMAD.IADD R21, R6, 0x1, R7 ;  /* 0x0000000106157824 */ /* 0x000fe400078e0207 */
[----:B------:R-:W-:-:S04]  /*12c70*/  VIADD R13, R13, 0x1 ;  /* 0x000000010d0d7836 */ /* 0x000fc80000000000 */
[----:B------:R-:W4:Y:S01]  /*12c80*/  LDL.U8 R21, [R21+0xa78] ;  /* 0x000a780015157983 */ /* 0x000f220000100000 */
[----:B------:R-:W-:-:S04]  /*12c90*/  LOP3.LUT R13, R13, 0xff, RZ, 0xc0, !PT ;  /* 0x000000ff0d0d7812 */ /* 0x000fc800078ec0ff */
[----:B------:R-:W-:Y:S01]  /*12ca0*/  IADD3 R11, PT, PT, R6, R13, RZ ;  /* 0x0000000d060b7210 */ /* 0x000fe20007ffe0ff */
[----:B------:R-:W-:-:S05]  /*12cb0*/  VIADD R20, R20, 0x1 ;  /* 0x0000000114147836 */ /* 0x000fca0000000000 */
[----:B------:R-:W5:Y:S01]  /*12cc0*/  LDL.U8 R11, [R11+0xa78] ;  /* 0x000a78000b0b7983 */ /* 0x000f620000100000 */
[----:B------:R-:W-:-:S05]  /*12cd0*/  LOP3.LUT R7, R20, 0xff, RZ, 0xc0, !PT ;  /* 0x000000ff14077812 */ /* 0x000fca00078ec0ff */
[----:B------:R-:W-:-:S06]  /*12ce0*/  IMAD.IADD R13, R6, 0x1, R7 ;  /* 0x00000001060d7824 */ /* 0x000fcc00078e0207 */
[----:B------:R-:W5:Y:S01]  /*12cf0*/  LDL.U8 R13, [R13+0xa78] ;  /* 0x000a78000d0d7983 */ /* 0x000f620000100000 */
[----:B------:R-:W-:-:S05]  /*12d00*/  MOV R27, 0xff800000 ;  /* 0xff800000001b7802 */ /* 0x000fca0000000f00 */
[----:B------:R-:W-:-:S04]  /*12d10*/  IMAD R27, R10, R27, 0x459c4000 ;  /* 0x459c40000a1b7424 */ /* 0x000fc800078e021b */
[----:B--2---:R-:W-:-:S04]  /*12d20*/  FADD R27, R27, R12 ;  /* 0x0000000c1b1b7221 */ /* 0x004fc80000000000 */
[----:B------:R-:W-:Y:S01]  /*12d30*/  F2I.FLOOR.NTZ R7, R27 ;  /* 0x0000001b00077305 */ /* 0x000fe20000207100 */
[----:B---3--:R-:W-:-:S07]  /*12d40*/  I2FP.F32.U32 R18, R18 ;  /* 0x0000001200127245 */ /* 0x008fce0000201000 */
[----:B------:R-:W0:Y:S02]  /*12d50*/  F2I.TRUNC.NTZ R18, R18 ;  /* 0x0000001200127305 */ /* 0x000e24000020f100 */
[----:B0-----:R-:W-:-:S05]  /*12d60*/  IMAD.IADD R12, R7, 0x1, R18 ;  /* 0x00000001070c7824 */ /* 0x001fca00078e0212 */
[----:B------:R-:W-:Y:S02]  /*12d70*/  LOP3.LUT R19, R12, 0xff, RZ, 0xc0, !PT ;  /* 0x000000ff0c137812 */ /* 0x000fe400078ec0ff */
[----:B----4-:R-:W-:-:S03]  /*12d80*/  I2FP.F32.U32 R21, R21 ;  /* 0x0000001500157245 */ /* 0x010fc60000201000 */
[----:B------:R-:W-:Y:S01]  /*12d90*/  IMAD.IADD R25, R6, 0x1, R19 ;  /* 0x0000000106197824 */ /* 0x000fe200078e0213 */
[----:B------:R-:W0:Y:S01]  /*12da0*/  F2I.TRUNC.NTZ R10, R21 ;  /* 0x00000015000a7305 */ /* 0x000e22000020f100 */
[----:B------:R-:W-:-:S04]  /*12db0*/  IADD3 R12, PT, PT, R12, 0x1, RZ ;  /* 0x000000010c0c7810 */ /* 0x000fc80007ffe0ff */
[----:B------:R-:W2:Y:S01]  /*12dc0*/  LDL.U8 R25, [R25+0xa78] ;  /* 0x000a780019197983 */ /* 0x000ea20000100000 */
[----:B------:R-:W-:Y:S02]  /*12dd0*/  LOP3.LUT R19, R12, 0xff, RZ, 0xc0, !PT ;  /* 0x000000ff0c137812 */ /* 0x000fe400078ec0ff */
[----:B-----5:R-:W-:-:S03]  /*12de0*/  I2FP.F32.U32 R11, R11 ;  /* 0x0000000b000b7245 */ /* 0x020fc60000201000 */
[----:B------:R-:W-:Y:S02]  /*12df0*/  IMAD.IADD R26, R6, 0x1, R19 ;  /* 0x00000001061a7824 */ /* 0x000fe400078e0213 */
[----:B0-----:R-:W-:-:S04]  /*12e00*/  IMAD.IADD R12, R7, 0x1, R10 ;  /* 0x00000001070c7824 */ /* 0x001fc800078e020a */
[----:B------:R-:W3:Y:S01]  /*12e10*/  LDL.U8 R26, [R26+0xa78] ;  /* 0x000a78001a1a7983 */ /* 0x000ee20000100000 */
[----:B------:R-:W0:Y:S01]  /*12e20*/  F2I.TRUNC.NTZ R10, R11 ;  /* 0x0000000b000a7305 */ /* 0x000e22000020f100 */
[----:B------:R-:W-:-:S04]  /*12e30*/  LOP3.LUT R19, R12, 0xff, RZ, 0xc0, !PT ;  /* 0x000000ff0c137812 */ /* 0x000fc800078ec0ff */
[----:B------:R-:W-:Y:S02]  /*12e40*/  IADD3 R24, PT, PT, R6, R19, RZ ;  /* 0x0000001306187210 */ /* 0x000fe40007ffe0ff */
[----:B------:R-:W-:-:S04]  /*12e50*/  IADD3 R12, PT, PT, R12, 0x1, RZ ;  /* 0x000000010c0c7810 */ /* 0x000fc80007ffe0ff */
[----:B------:R-:W4:Y:S01]  /*12e60*/  LDL.U8 R24, [R24+0xa78] ;  /* 0x000a780018187983 */ /* 0x000f220000100000 */
[----:B0-----:R-:W-:Y:S01]  /*12e70*/  IMAD.IADD R18, R7, 0x1, R10 ;  /* 0x0000000107127824 */ /* 0x001fe200078e020a */
[----:B------:R-:W-:Y:S02]  /*12e80*/  I2FP.F32.U32 R10, R13 ;  /* 0x0000000d000a7245 */ /* 0x000fe40000201000 */
[----:B------:R-:W-:Y:S02]  /*12e90*/  LOP3.LUT R13, R12, 0xff, RZ, 0xc0, !PT ;  /* 0x000000ff0c0d7812 */ /* 0x000fe400078ec0ff */
[----:B------:R-:W-:Y:S02]  /*12ea0*/  LOP3.LUT R19, R18, 0xff, RZ, 0xc0, !PT ;  /* 0x000000ff12137812 */ /* 0x000fe400078ec0ff */
[----:B------:R-:W0:Y:S03]  /*12eb0*/  F2I.TRUNC.NTZ R10, R10 ;  /* 0x0000000a000a7305 */ /* 0x000e26000020f100 */
[----:B------:R-:W-:-:S02]  /*12ec0*/  IMAD.IADD R20, R6, 0x1, R19 ;  /* 0x0000000106147824 */ /* 0x000fc400078e0213 */
[----:B------:R-:W-:Y:S02]  /*12ed0*/  IMAD.IADD R19, R6, 0x1, R13 ;  /* 0x0000000106137824 */ /* 0x000fe400078e020d */
[----:B------:R-:W-:Y:S02]  /*12ee0*/  VIADD R18, R18, 0x1 ;  /* 0x0000000112127836 */ /* 0x000fe40000000000 */
[----:B------:R-:W5:Y:S03]  /*12ef0*/  LDL.U8 R20, [R20+0xa78] ;  /* 0x000a780014147983 */ /* 0x000f660000100000 */
[----:B------:R-:W-:Y:S01]  /*12f00*/  LOP3.LUT R11, R18, 0xff, RZ, 0xc0, !PT ;  /* 0x000000ff120b7812 */ /* 0x000fe200078ec0ff */
[----:B------:R-:W5:Y:S01]  /*12f10*/  LDL.U8 R19, [R19+0xa78] ;  /* 0x000a780013137983 */ /* 0x000f620000100000 */
[----:B0-----:R-:W-:Y:S02]  /*12f20*/  IMAD.IADD R7, R7, 0x1, R10 ;  /* 0x0000000107077824 */ /* 0x001fe400078e020a */
[----:B------:R-:W-:-:S03]  /*12f30*/  IADD3 R22, PT, PT, R6, R11, RZ ;  /* 0x0000000b06167210 */ /* 0x000fc60007ffe0ff */
[----:B------:R-:W-:-:S03]  /*12f40*/  LOP3.LUT R11, R7, 0xff, RZ, 0xc0, !PT ;  /* 0x000000ff070b7812 */ /* 0x000fc600078ec0ff */
[----:B------:R-:W5:Y:S01]  /*12f50*/  LDL.U8 R22, [R22+0xa78] ;  /* 0x000a780016167983 */ /* 0x000f620000100000 */
[----:B------:R-:W-:Y:S01]  /*12f60*/  IADD3 R7, PT, PT, R7, 0x1, RZ ;  /* 0x0000000107077810 */ /* 0x000fe20007ffe0ff */
[----:B------:R-:W-:-:S03]  /*12f70*/  IMAD.IADD R11, R6, 0x1, R11 ;  /* 0x00000001060b7824 */ /* 0x000fc600078e020b */
[----:B------:R-:W-:Y:S02]  /*12f80*/  LOP3.LUT R7, R7, 0xff, RZ, 0xc0, !PT ;  /* 0x000000ff07077812 */ /* 0x000fe400078ec0ff */
[----:B------:R0:W5:Y:S03]  /*12f90*/  LDL.U8 R13, [R11+0xa78] ;  /* 0x000a78000b0d7983 */ /* 0x0001660000100000 */
[----:B------:R-:W-:-:S06]  /*12fa0*/  IMAD.IADD R12, R6, 0x1, R7 ;  /* 0x00000001060c7824 */ /* 0x000fcc00078e0207 */
[----:B------:R-:W5:Y:S01]  /*12fb0*/  LDL.U8 R12, [R12+0xa78] ;  /* 0x000a78000c0c7983 */ /* 0x000f620000100000 */
[----:B------:R-:W1:Y:S08]  /*12fc0*/  FRND.FLOOR R7, R16 ;  /* 0x0000001000077307 */ /* 0x000e700000205000 */
[----:B------:R-:W0:Y:S01]  /*12fd0*/  FRND.FLOOR R6, R17 ;  /* 0x0000001100067307 */ /* 0x000e220000205000 */
[----:B-1----:R-:W-:-:S07]  /*12fe0*/  FADD R18, R16, -R7 ;  /* 0x8000000710127221 */ /* 0x002fce0000000000 */
[----:B------:R-:W1:Y:S01]  /*12ff0*/  FRND.FLOOR R34, R27 ;  /* 0x0000001b00227307 */ /* 0x000e620000205000 */
[----:B------:R-:W-:-:S07]  /*13000*/  HFMA2 R7, -RZ, RZ, 2.046875, 0 ;  /* 0x40180000ff077431 */ /* 0x000fce00000001ff */
[----:B------:R-:W1:Y:S01]  /*13010*/  F2F.F64.F32 R30, R18 ;  /* 0x00000012001e7310 */ /* 0x000e620000201800 */
[----:B0-----:R-:W-:Y:S01]  /*13020*/  FADD R21, R17, -R6 ;  /* 0x8000000611157221 */ /* 0x001fe20000000000 */
[----:B------:R-:W-:Y:S01]  /*13030*/  FMUL R23, R18, R18 ;  /* 0x0000001212177220 */ /* 0x000fe20000400000 */
[----:B------:R-:W-:-:S03]  /*13040*/  IMAD.MOV.U32 R6, RZ, RZ, 0x0 ;  /* 0x00000000ff067424 */ /* 0x000fc600078e00ff */
[----:B------:R-:W-:Y:S01]  /*13050*/  FMUL R35, R18, R23 ;  /* 0x0000001712237220 */ /* 0x000fe20000400000 */
[----:B-1----:R-:W-:Y:S01]  /*13060*/  FADD R23, R27, -R34 ;  /* 0x800000221b177221 */ /* 0x002fe20000000000 */
        /* <DEDUP_REMOVED lines=20> */
[----:B---3--:R-:W-:-:S07]  /*131b0*/  I2FP.F32.U32 R34, R26 ;  /* 0x0000001a00227245 */ /* 0x008fce0000201000 */
[----:B------:R-:W1:Y:S01]  /*131c0*/  F2I.U32.TRUNC.NTZ R34, R34 ;  /* 0x0000002200227305 */ /* 0x000e62000020f000 */
[----:B0-----:R-:W-:-:S04]  /*131d0*/  LOP3.LUT R26, R27, 0xf, RZ, 0xc0, !PT ;  /* 0x0000000f1b1a7812 */ /* 0x001fc800078ec0ff */
[C---:B------:R-:W-:Y:S02]  /*131e0*/  ISETP.GE.U32.AND P3, PT, R26.reuse, 0x8, PT ;  /* 0x000000081a00780c */ /* 0x040fe40003f66070 */
[----:B------:R-:W-:Y:S02]  /*131f0*/  ISETP.GE.U32.AND P5, PT, R26, 0x4, PT ;  /* 0x000000041a00780c */ /* 0x000fe40003fa6070 */
[----:B----4-:R-:W-:Y:S01]  /*13200*/  I2FP.F32.U32 R26, R24 ;  /* 0x00000018001a7245 */ /* 0x010fe20000201000 */
[----:B------:R0:W-:Y:S01]  /*13210*/  F2F.F32.F64 R25, R28 ;  /* 0x0000001c00197310 */ /* 0x0001e20000301000 */
[----:B------:R-:W-:-:S07]  /*13220*/  LOP3.LUT R7, R27, 0xd, RZ, 0xc0, !PT ;  /* 0x0000000d1b077812 */ /* 0x000fce00078ec0ff */
[----:B0-----:R0:W2:Y:S01]  /*13230*/  F2I.U32.TRUNC.NTZ R28, R26 ;  /* 0x0000001a001c7305 */ /* 0x0010a2000020f000 */
[----:B------:R-:W-:Y:S02]  /*13240*/  LOP3.LUT P0, RZ, R27, 0x2, RZ, 0xc0, !PT ;  /* 0x000000021bff7812 */ /* 0x000fe4000780c0ff */
[C---:B-1----:R-:W-:Y:S02]  /*13250*/  LOP3.LUT R24, R34.reuse, 0xf, RZ, 0xc0, !PT ;  /* 0x0000000f22187812 */ /* 0x042fe400078ec0ff */
[----:B------:R-:W-:Y:S02]  /*13260*/  ISETP.NE.AND P4, PT, R7, 0xc, PT ;  /* 0x0000000c0700780c */ /* 0x000fe40003f85270 */
[----:B------:R-:W-:Y:S02]  /*13270*/  LOP3.LUT R27, R27, 0x1, RZ, 0xc0, !PT ;  /* 0x000000011b1b7812 */ /* 0x000fe400078ec0ff */
[----:B------:R-:W-:Y:S02]  /*13280*/  LOP3.LUT R11, R34, 0xd, RZ, 0xc0, !PT ;  /* 0x0000000d220b7812 */ /* 0x000fe400078ec0ff */
[----:B------:R-:W-:-:S02]  /*13290*/  ISETP.GE.U32.AND P1, PT, R24, 0x8, PT ;  /* 0x000000081800780c */ /* 0x000fc40003f26070 */
[----:B------:R-:W-:Y:S02]  /*132a0*/  ISETP.GE.U32.AND P2, PT, R24, 0x4, PT ;  /* 0x000000041800780c */ /* 0x000fe40003f46070 */
[C---:B0-----:R-:W-:Y:S02]  /*132b0*/  FSEL R26, R18.reuse, R23, !P4 ;  /* 0x00000017121a7208 */ /* 0x041fe40006000000 */
        /* <DEDUP_REMOVED lines=132> */
.L_x_88:
[----:B------:R-:W-:Y:S01]  /*13b00*/  FSETP.GEU.AND P0, PT, |R9|, 8000, PT ;  /* 0x45fa00000900780b */ /* 0x000fe20003f0e200 */
[----:B------:R-:W-:-:S12]  /*13b10*/  BSSY.RELIABLE B4, `(.L_x_94) ;  /* 0x000012d000047945 */ /* 0x000fd80003800100 */
[----:B------:R-:W-:Y:S05]  /*13b20*/  @!P0 BRA `(.L_x_95) ;  /* 0x0000001000ac8947 */ /* 0x000fea0003800000 */
[----:B------:R-:W-:Y:S01]  /*13b30*/  BSSY.RECONVERGENT B5, `(.L_x_96) ;  /* 0x0000127000057945 */ /* 0x000fe20003800200 */
[----:B------:R-:W-:Y:S01]  /*13b40*/  IMAD.MOV.U32 R10, RZ, RZ, RZ ;  /* 0x000000ffff0a7224 */ /* 0x000fe200078e00ff */
[----:B------:R-:W-:-:S07]  /*13b50*/  MOV R5, RZ ;  /* 0x000000ff00057202 */ /* 0x000fce0000000f00 */
.L_x_101:
        /* <DEDUP_REMOVED lines=14> */
[----:B------:R-:W-:Y:S02]  /*13c40*/  MOV R4, R3 ;  /* 0x0000000300047202 */ /* 0x000fe40000000f00 */
[----:B------:R-:W-:-:S07]  /*13c50*/  MOV R16, 0x13c70 ;  /* 0x00013c7000107802 */ /* 0x000fce0000000f00 */
[----:B------:R-:W-:Y:S05]  /*13c60*/  CALL.REL.NOINC `($__internal_0_$__cuda_sm3x_div_rn_noftz_f32_slowpath) ;  /* 0x0000003800dc7944 */ /* 0x000fea0003c00000 */
[----:B------:R-:W-:-:S07]  /*13c70*/  IMAD.MOV.U32 R9, RZ, RZ, R21 ;  /* 0x000000ffff097224 */ /* 0x000fce00078e0015 */
.L_x_98:
[----:B------:R-:W-:Y:S05]  /*13c80*/  BSYNC.RECONVERGENT B6 ;  /* 0x0000000000067941 */ /* 0x000fea0003800200 */
.L_x_97:
        /* <DEDUP_REMOVED lines=10> */
[----:B------:R-:W-:Y:S02]  /*13d30*/  MOV R4, R3 ;  /* 0x0000000300047202 */ /* 0x000fe40000000f00 */
[----:B------:R-:W-:-:S07]  /*13d40*/  MOV R16, 0x13d60 ;  /* 0x00013d6000107802 */ /* 0x000fce0000000f00 */
[----:B------:R-:W-:Y:S05]  /*13d50*/  CALL.REL.NOINC `($__internal_0_$__cuda_sm3x_div_rn_noftz_f32_slowpath) ;  /* 0x0000003800a07944 */ /* 0x000fea0003c00000 */
[----:B------:R-:W-:-:S07]  /*13d60*/  IMAD.MOV.U32 R17, RZ, RZ, R21 ;  /* 0x000000ffff117224 */ /* 0x000fce00078e0015 */
.L_x_100:
[----:B------:R-:W-:Y:S05]  /*13d70*/  BSYNC.RECONVERGENT B6 ;  /* 0x0000000000067941 */ /* 0x000fea0003800200 */
.L_x_99:
[----:B------:R-:W-:-:S05]  /*13d80*/  IMAD R6, R12, 0x10c, R1 ;  /* 0x0000010c0c067824 */ /* 0x000fca00078e0201 */
[----:B------:R-:W2:Y:S04]  /*13d90*/  LDL R18, [R6+0x100] ;  /* 0x0001000006127983 */ /* 0x000ea80000100800 */
[----:B------:R-:W3:Y:S01]  /*13da0*/  LDL R4, [R6+0x104] ;  /* 0x0001040006047983 */ /* 0x000ee20000100800 */
[----:B--2---:R-:W-:-:S04]  /*13db0*/  FADD R18, R18, R9 ;  /* 0x0000000912127221 */ /* 0x004fc80000000000 */
[----:B------:R-:W0:Y:S02]  /*13dc0*/  F2I.FLOOR.NTZ R7, R18 ;  /* 0x0000001200077305 */ /* 0x000e240000207100 */
[C---:B0-----:R-:W-:Y:S02]  /*13dd0*/  LOP3.LUT R9, R7.reuse, 0xff, RZ, 0xc0, !PT ;  /* 0x000000ff07097812 */ /* 0x041fe400078ec0ff */
[----:B------:R-:W-:-:S03]  /*13de0*/  IADD3 R7, PT, PT, R7, 0x1, RZ ;  /* 0x0000000107077810 */ /* 0x000fc60007ffe0ff */
[----:B------:R-:W-:Y:S01]  /*13df0*/  IMAD.IADD R20, R6, 0x1, R9 ;  /* 0x0000000106147824 */ /* 0x000fe200078e0209 */
[----:B------:R-:W-:-:S04]  /*13e00*/  LOP3.LUT R7, R7, 0xff, RZ, 0xc0, !PT ;  /* 0x000000ff07077812 */ /* 0x000fc800078ec0ff */
[----:B------:R-:W2:Y:S01]  /*13e10*/  LDL.U8 R9, [R20] ;  /* 0x0000000014097983 */ /* 0x000ea20000100000 */
[----:B------:R-:W-:-:S05]  /*13e20*/  IMAD.IADD R19, R6, 0x1, R7 ;  /* 0x0000000106137824 */ /* 0x000fca00078e0207 */
[----:B------:R-:W4:Y:S01]  /*13e30*/  LDL.U8 R13, [R19] ;  /* 0x00000000130d7983 */ /* 0x000f220000100000 */
[----:B---3--:R-:W-:-:S04]  /*13e40*/  FADD R17, R4, R17 ;  /* 0x0000001104117221 */ /* 0x008fc80000000000 */
[----:B------:R-:W-:Y:S01]  /*13e50*/  F2I.FLOOR.NTZ R7, R17 ;  /* 0x0000001100077305 */ /* 0x000fe20000207100 */
[----:B--2---:R-:W-:-:S07]  /*13e60*/  I2FP.F32.U32 R9, R9 ;  /* 0x0000000900097245 */ /* 0x004fce0000201000 */
[----:B------:R-:W0:Y:S01]  /*13e70*/  F2I.TRUNC.NTZ R4, R9 ;  /* 0x0000000900047305 */ /* 0x000e22000020f100 */
[----:B----4-:R-:W-:-:S07]  /*13e80*/  I2FP.F32.U32 R16, R13 ;  /* 0x0000000d00107245 */ /* 0x010fce0000201000 */
[----:B------:R-:W1:Y:S01]  /*13e90*/  F2I.TRUNC.NTZ R16, R16 ;  /* 0x0000001000107305 */ /* 0x000e62000020f100 */
[----:B0-----:R-:W-:Y:S02]  /*13ea0*/  IMAD.IADD R11, R7, 0x1, R4 ;  /* 0x00000001070b7824 */ /* 0x001fe400078e0204 */
[----:B------:R-:W2:Y:S03]  /*13eb0*/  LDL R4, [R6+0x108] ;  /* 0x0001080006047983 */ /* 0x000ea60000100800 */
[----:B------:R-:W-:-:S04]  /*13ec0*/  LOP3.LUT R13, R11, 0xff, RZ, 0xc0, !PT ;  /* 0x000000ff0b0d7812 */ /* 0x000fc800078ec0ff */
[----:B------:R-:W-:Y:S01]  /*13ed0*/  IADD3 R13, PT, PT, R6, R13, RZ ;  /* 0x0000000d060d7210 */ /* 0x000fe20007ffe0ff */
[----:B-1----:R-:W-:-:S05]  /*13ee0*/  IMAD.IADD R19, R7, 0x1, R16 ;  /* 0x0000000107137824 */ /* 0x002fca00078e0210 */
[----:B------:R-:W3:Y:S01]  /*13ef0*/  LDL.U8 R13, [R13] ;  /* 0x000000000d0d7983 */ /* 0x000ee20000100000 */
[----:B------:R-:W-:-:S05]  /*13f00*/  LOP3.LUT R7, R19, 0xff, RZ, 0xc0, !PT ;  /* 0x000000ff13077812 */ /* 0x000fca00078ec0ff */
[----:B------:R-:W-:-:S05]  /*13f10*/  IMAD.IADD R20, R6, 0x1, R7 ;  /* 0x0000000106147824 */ /* 0x000fca00078e0207 */
[----:B------:R-:W4:Y:S01]  /*13f20*/  LDL.U8 R9, [R20] ;  /* 0x0000000014097983 */ /* 0x000f220000100000 */
[----:B------:R-:W-:Y:S01]  /*13f30*/  IADD3 R11, PT, PT, R11, 0x1, RZ ;  /* 0x000000010b0b7810 */ /* 0x000fe20007ffe0ff */
[----:B------:R-:W-:-:S03]  /*13f40*/  VIADD R19, R19, 0x1 ;  /* 0x0000000113137836 */ /* 0x000fc60000000000 */
[----:B------:R-:W-:Y:S02]  /*13f50*/  LOP3.LUT R11, R11, 0xff, RZ, 0xc0, !PT ;  /* 0x000000ff0b0b7812 */ /* 0x000fe400078ec0ff */
[----:B------:R-:W-:-:S03]  /*13f60*/  LOP3.LUT R19, R19, 0xff, RZ, 0xc0, !PT ;  /* 0x000000ff13137812 */ /* 0x000fc600078ec0ff */
[C---:B------:R-:W-:Y:S01]  /*13f70*/  IMAD.IADD R7, R6.reuse, 0x1, R11 ;  /* 0x0000000106077824 */ /* 0x040fe200078e020b */
[----:B------:R-:W-:-:S05]  /*13f80*/  IADD3 R11, PT, PT, R6, R19, RZ ;  /* 0x00000013060b7210 */ /* 0x000fca0007ffe0ff */
[----:B------:R-:W5:Y:S04]  /*13f90*/  LDL.U8 R7, [R7] ;  /* 0x0000000007077983 */ /* 0x000f680000100000 */
[----:B------:R-:W5:Y:S01]  /*13fa0*/  LDL.U8 R11, [R11] ;  /* 0x000000000b0b7983 */ /* 0x000f620000100000 */
[----:B------:R-:W-:-:S04]  /*13fb0*/  IMAD.MOV.U32 R25, RZ, RZ, -0x800000 ;  /* 0xff800000ff197424 */ /* 0x000fc800078e00ff */
[----:B------:R-:W-:-:S04]  /*13fc0*/  IMAD R25, R12, R25, 0x42480000 ;  /* 0x424800000c197424 */ /* 0x000fc800078e0219 */
        /* <DEDUP_REMOVED lines=8> */
[----:B------:R-:W-:-:S03]  /*14050*/  IADD3 R12, PT, PT, R12, 0x1, RZ ;  /* 0x000000010c0c7810 */ /* 0x000fc60007ffe0ff */
[----:B------:R-:W-:Y:S01]  /*14060*/  IMAD.IADD R24, R6, 0x1, R19 ;  /* 0x0000000106187824 */ /* 0x000fe200078e0213 */
[----:B------:R-:W-:Y:S02]  /*14070*/  LOP3.LUT R19, R12, 0xff, RZ, 0xc0, !PT ;  /* 0x000000ff0c137812 */ /* 0x000fe400078ec0ff */
[----:B-1----:R-:W-:Y:S02]  /*14080*/  IADD3 R12, PT, PT, R4, R9, RZ ;  /* 0x00000009040c7210 */ /* 0x002fe40007ffe0ff */
[----:B-----5:R-:W-:Y:S01]  /*14090*/  I2FP.F32.U32 R7, R7 ;  /* 0x0000000700077245 */ /* 0x020fe20000201000 */
[----:B------:R-:W-:Y:S01]  /*140a0*/  IMAD.IADD R21, R6, 0x1, R19 ;  /* 0x0000000106157824 */ /* 0x000fe200078e0213 */
[----:B------:R-:W2:Y:S01]  /*140b0*/  LDL.U8 R24, [R24] ;  /* 0x0000000018187983 */ /* 0x000ea20000100000 */
[----:B------:R-:W-:Y:S02]  /*140c0*/  LOP3.LUT R13, R12, 0xff, RZ, 0xc0, !PT ;  /* 0x000000ff0c0d7812 */ /* 0x000fe400078ec0ff */
[----:B------:R-:W-:Y:S01]  /*140d0*/  I2FP.F32.U32 R11, R11 ;  /* 0x0000000b000b7245 */ /* 0x000fe20000201000 */
[----:B------:R-:W0:Y:S01]  /*140e0*/  F2I.TRUNC.NTZ R7, R7 ;  /* 0x0000000700077305 */ /* 0x000e22000020f100 */
[----:B------:R-:W3:Y:S01]  /*140f0*/  LDL.U8 R21, [R21] ;  /* 0x0000000015157983 */ /* 0x000ee20000100000 */
[----:B------:R-:W-:-:S06]  /*14100*/  IMAD.IADD R19, R6, 0x1, R13 ;  /* 0x0000000106137824 */ /* 0x000fcc00078e020d */
[----:B------:R-:W4:Y:S01]  /*14110*/  LDL.U8 R19, [R19] ;  /* 0x0000000013137983 */ /* 0x000f220000100000 */
[----:B------:R-:W1:Y:S01]  /*14120*/  F2I.TRUNC.NTZ R11, R11 ;  /* 0x0000000b000b7305 */ /* 0x000e62000020f100 */
[----:B------:R-:W-:Y:S02]  /*14130*/  VIADD R12, R12, 0x1 ;  /* 0x000000010c0c7836 */ /* 0x000fe40000000000 */
[----:B0-----:R-:W-:-:S03]  /*14140*/  IMAD.IADD R9, R4, 0x1, R7 ;  /* 0x0000000104097824 */ /* 0x001fc600078e0207 */
[----:B------:R-:W-:Y:S02]  /*14150*/  LOP3.LUT R7, R12, 0xff, RZ, 0xc0, !PT ;  /* 0x000000ff0c077812 */ /* 0x000fe400078ec0ff */
[----:B------:R-:W-:Y:S01]  /*14160*/  LOP3.LUT R13, R9, 0xff, RZ, 0xc0, !PT ;  /* 0x000000ff090d7812 */ /* 0x000fe200078ec0ff */
[----:B-1----:R-:W-:-:S03]  /*14170*/  IMAD.IADD R4, R4, 0x1, R11 ;  /* 0x0000000104047824 */ /* 0x002fc600078e020b */
[C---:B------:R-:W-:Y:S02]  /*14180*/  IADD3 R16, PT, PT, R6.reuse, R13, RZ ;  /* 0x0000000d06107210 */ /* 0x040fe40007ffe0ff */
[----:B------:R-:W-:Y:S02]  /*14190*/  IADD3 R13, PT, PT, R6, R7, RZ ;  /* 0x00000007060d7210 */ /* 0x000fe40007ffe0ff */
[----:B------:R-:W-:Y:S01]  /*141a0*/  LOP3.LUT R7, R4, 0xff, RZ, 0xc0, !PT ;  /* 0x000000ff04077812 */ /* 0x000fe200078ec0ff */
[----:B------:R-:W-:Y:S01]  /*141b0*/  VIADD R9, R9, 0x1 ;  /* 0x0000000109097836 */ /* 0x000fe20000000000 */
[----:B------:R-:W5:Y:S03]  /*141c0*/  LDL.U8 R16, [R16] ;  /* 0x0000000010107983 */ /* 0x000f660000100000 */
[----:B------:R-:W-:Y:S01]  /*141d0*/  IMAD.IADD R12, R6, 0x1, R7 ;  /* 0x00000001060c7824 */ /* 0x000fe200078e0207 */
[----:B------:R-:W5:Y:S01]  /*141e0*/  LDL.U8 R13, [R13] ;  /* 0x000000000d0d7983 */ /* 0x000f620000100000 */
[----:B------:R-:W-:-:S04]  /*141f0*/  LOP3.LUT R9, R9, 0xff, RZ, 0xc0, !PT ;  /* 0x000000ff09097812 */ /* 0x000fc800078ec0ff */
[----:B------:R-:W5:Y:S01]  /*14200*/  LDL.U8 R12, [R12] ;  /* 0x000000000c0c7983 */ /* 0x000f620000100000 */
[----:B------:R-:W-:Y:S01]  /*14210*/  IADD3 R4, PT, PT, R4, 0x1, RZ ;  /* 0x0000000104047810 */ /* 0x000fe20007ffe0ff */
[----:B------:R-:W-:-:S03]  /*14220*/  IMAD.IADD R28, R6, 0x1, R9 ;  /* 0x00000001061c7824 */ /* 0x000fc600078e0209 */
[----:B------:R-:W-:Y:S02]  /*14230*/  LOP3.LUT R7, R4, 0xff, RZ, 0xc0, !PT ;  /* 0x000000ff04077812 */ /* 0x000fe400078ec0ff */
[----:B------:R0:W5:Y:S03]  /*14240*/  LDL.U8 R4, [R28] ;  /* 0x000000001c047983 */ /* 0x0001660000100000 */
[----:B------:R-:W-:-:S06]  /*14250*/  IMAD.IADD R9, R6, 0x1, R7 ;  /* 0x0000000106097824 */ /* 0x000fcc00078e0207 */
[----:B------:R-:W5:Y:S01]  /*14260*/  LDL.U8 R9, [R9] ;  /* 0x0000000009097983 */ /* 0x000f620000100000 */
[----:B------:R-:W1:Y:S08]  /*14270*/  FRND.FLOOR R11, R18 ;  /* 0x00000012000b7307 */ /* 0x000e700000205000 */
[----:B------:R-:W0:Y:S01]  /*14280*/  FRND.FLOOR R20, R17 ;  /* 0x0000001100147307 */ /* 0x000e220000205000 */
[----:B-1----:R-:W-:-:S07]  /*14290*/  FADD R11, R18, -R11 ;  /* 0x8000000b120b7221 */ /* 0x002fce0000000000 */
[----:B------:R-:W1:Y:S01]  /*142a0*/  F2F.F64.F32 R26, R11 ;  /* 0x0000000b001a7310 */ /* 0x000e620000201800 */
[----:B------:R-:W-:Y:S02]  /*142b0*/  HFMA2 R6, -RZ, RZ, 0, 0 ;  /* 0x00000000ff067431 */ /* 0x000fe400000001ff */
[----:B------:R-:W-:Y:S01]  /*142c0*/  FMUL R22, R11, R11 ;  /* 0x0000000b0b167220 */ /* 0x000fe20000400000 */
[----:B------:R-:W-:Y:S02]  /*142d0*/  IMAD.MOV.U32 R7, RZ, RZ, 0x40180000 ;  /* 0x40180000ff077424 */ /* 0x000fe400078e00ff */
[----:B0-----:R-:W-:Y:S01]  /*142e0*/  FADD R18, R17, -R20 ;  /* 0x8000001411127221 */ /* 0x001fe20000000000 */
[----:B------:R-:W-:Y:S01]  /*142f0*/  FMUL R33, R11, R22 ;  /* 0x000000160b217220 */ /* 0x000fe20000400000 */
[----:B------:R-:W0:Y:S02]  /*14300*/  FRND.FLOOR R32, R25 ;  /* 0x0000001900207307 */ /* 0x000e240000205000 */
[----:B-1----:R-:W-:-:S06]  /*14310*/  DFMA R28, R26, R6, -15 ;  /* 0xc02e00001a1c742b */ /* 0x002fcc0000000006 */
[----:B------:R-:W1:Y:S08]  /*14320*/  F2F.F64.F32 R30, R18 ;  /* 0x00000012001e7310 */ /* 0x000e700000201800 */
[----:B------:R1:W1:Y:S01]  /*14330*/  F2F.F64.F32 R22, R33 ;  /* 0x0000002100167310 */ /* 0x0002620000201800 */
[----:B------:R-:W-:Y:S01]  /*14340*/  DFMA R28, R26, R28, 10 ;  /* 0x402400001a1c742b */ /* 0x000fe2000000001c */
[----:B0-----:R-:W-:Y:S01]  /*14350*/  FADD R20, R25, -R32 ;  /* 0x8000002019147221 */ /* 0x001fe20000000000 */
[----:B-1----:R-:W-:Y:S01]  /*14360*/  DFMA R32, R30, R6, -15 ;  /* 0xc02e00001e20742b */ /* 0x002fe20000000006 */
[----:B------:R-:W-:-:S05]  /*14370*/  FMUL R27, R18, R18 ;  /* 0x00000012121b7220 */ /* 0x000fca0000400000 */
[----:B------:R-:W-:Y:S01]  /*14380*/  DMUL R28, R22, R28 ;  /* 0x0000001c161c7228 */ /* 0x000fe20000000000 */
[----:B------:R-:W0:Y:S01]  /*14390*/  F2F.F64.F32 R22, R20 ;  /* 0x0000001400167310 */ /* 0x000e220000201800 */
[----:B------:R-:W-:Y:S01]  /*143a0*/  DFMA R32, R30, R32, 10 ;  /* 0x402400001e20742b */ /* 0x000fe20000000020 */
[----:B------:R-:W-:-:S06]  /*143b0*/  FMUL R34, R18, R27 ;  /* 0x0000001b12227220 */ /* 0x000fcc0000400000 */
[----:B------:R-:W-:Y:S08]  /*143c0*/  F2F.F32.F64 R17, R28 ;  /* 0x0000001c00117310 */ /* 0x000ff00000301000 */
[----:B------:R-:W1:Y:S01]  /*143d0*/  F2F.F64.F32 R26, R34 ;  /* 0x00000022001a7310 */ /* 0x000e620000201800 */
[----:B0-----:R-:W-:-:S08]  /*143e0*/  DFMA R6, R22, R6, -15 ;  /* 0xc02e00001606742b */ /* 0x001fd00000000006 */
[----:B------:R-:W-:Y:S02]  /*143f0*/  DFMA R6, R22, R6, 10 ;  /* 0x402400001606742b */ /* 0x000fe40000000006 */
[----:B-1----:R-:W-:Y:S01]  /*14400*/  DMUL R26, R26, R32 ;  /* 0x000000201a1a7228 */ /* 0x002fe20000000000 */
[----:B------:R-:W-:Y:S01]  /*14410*/  VIADD R5, R5, 0x1 ;  /* 0x0000000105057836 */ /* 0x000fe20000000000 */
[----:B--2---:R-:W-:Y:S02]  /*14420*/  I2FP.F32.U32 R24, R24 ;  /* 0x0000001800187245 */ /* 0x004fe40000201000 */
[----:B---3--:R-:W-:-:S04]  /*14430*/  I2FP.F32.U32 R30, R21 ;  /* 0x00000015001e7245 */ /* 0x008fc80000201000 */
[----:B------:R-:W0:Y:S01]  /*14440*/  F2I.U32.TRUNC.NTZ R24, R24 ;  /* 0x0000001800187305 */ /* 0x000e22000020f000 */
[----:B----4-:R-:W-:-:S07]  /*14450*/  I2FP.F32.U32 R28, R19 ;  /* 0x00000013001c7245 */ /* 0x010fce0000201000 */
[----:B------:R-:W1:Y:S08]  /*14460*/  F2I.U32.TRUNC.NTZ R30, R30 ;  /* 0x0000001e001e7305 */ /* 0x000e70000020f000 */
[----:B------:R-:W2:Y:S01]  /*14470*/  F2I.U32.TRUNC.NTZ R28, R28 ;  /* 0x0000001c001c7305 */ /* 0x000ea2000020f000 */
[C---:B0-----:R-:W-:Y:S02]  /*14480*/  LOP3.LUT R25, R24.reuse, 0xf, RZ, 0xc0, !PT ;  /* 0x0000000f18197812 */ /* 0x041fe400078ec0ff */
[----:B------:R-:W-:-:S02]  /*14490*/  LOP3.LUT R23, R24, 0xd, RZ, 0xc0, !PT ;  /* 0x0000000d18177812 */ /* 0x000fc400078ec0ff */
[----:B------:R-:W-:Y:S01]  /*144a0*/  LOP3.LUT P0, RZ, R24, 0x2, RZ, 0xc0, !PT ;  /* 0x0000000218ff7812 */ /* 0x000fe2000780c0ff */
[----:B------:R-:W-:Y:S01]  /*144b0*/  FMUL R19, R20, R20 ;  /* 0x0000001414137220 */ /* 0x000fe20000400000 */
[----:B------:R-:W-:Y:S02]  /*144c0*/  LOP3.LUT R24, R24, 0x1, RZ, 0xc0, !PT ;  /* 0x0000000118187812 */ /* 0x000fe400078ec0ff */
[C---:B------:R-:W-:Y:S02]  /*144d0*/  ISETP.GE.U32.AND P3, PT, R25.reuse, 0x8, PT ;  /* 0x000000081900780c */ /* 0x040fe40003f66070 */
[----:B------:R-:W-:Y:S02]  /*144e0*/  ISETP.GE.U32.AND P5, PT, R25, 0x4, PT ;  /* 0x000000041900780c */ /* 0x000fe40003fa6070 */
[----:B-1----:R-:W-:Y:S02]  /*144f0*/  LOP3.LUT R25, R30, 0xd, RZ, 0xc0, !PT ;  /* 0x0000000d1e197812 */ /* 0x002fe400078ec0ff */
[----:B------:R-:W-:Y:S01]  /*14500*/  ISETP.NE.AND P4, PT, R23, 0xc, PT ;  /* 0x0000000c1700780c */ /* 0x000fe20003f85270 */
[----:B------:R-:W-:Y:S01]  /*14510*/  FMUL R22, R20, R19 ;  /* 0x0000001314167220 */ /* 0x000fe20000400000 */
[----:B------:R-:W-:-:S02]  /*14520*/  ISETP.NE.U32.AND P6, PT, R24, 0x1, PT ;  /* 0x000000011800780c */ /* 0x000fc40003fc5070 */
[----:B------:R-:W-:Y:S01]  /*14530*/  FSEL R24, R11, R18, !P3 ;  /* 0x000000120b187208 */ /* 0x000fe20005800000 */
[----:B------:R2:W-:Y:S01]  /*14540*/  F2F.F32.F64 R21, R26 ;  /* 0x0000001a00157310 */ /* 0x0005e20000301000 */
[----:B------:R-:W-:Y:S02]  /*14550*/  LOP3.LUT R19, R30, 0xf, RZ, 0xc0, !PT ;  /* 0x0000000f1e137812 */ /* 0x000fe400078ec0ff */
[----:B------:R-:W-:Y:S02]  /*14560*/  ISETP.NE.AND P3, PT, R25, 0xc, PT ;  /* 0x0000000c1900780c */ /* 0x000fe40003f65270 */
[----:B------:R-:W-:Y:S02]  /*14570*/  FSEL R25, R11, R20, !P4 ;  /* 0x000000140b197208 */ /* 0x000fe40006000000 */
[----:B------:R-:W-:Y:S02]  /*14580*/  ISETP.GE.U32.AND P1, PT, R19, 0x8, PT ;  /* 0x000000081300780c */ /* 0x000fe40003f26070 */
[----:B--2---:R-:W-:-:S02]  /*14590*/  LOP3.LUT R27, R28, 0xf, RZ, 0xc0, !PT ;  /* 0x0000000f1c1b7812 */ /* 0x004fc400078ec0ff */
[----:B------:R-:W-:Y:S01]  /*145a0*/  ISETP.GE.U32.AND P2, PT, R19, 0x4, PT ;  /* 0x000000041300780c */ /* 0x000fe20003f46070 */
[----:B------:R-:W-:Y:S01]  /*145b0*/  FADD R19, R11, -1 ;  /* 0xbf8000000b137421 */ /* 0x000fe20000000000 */
[----:B------:R-:W-:Y:S02]  /*145c0*/  LOP3.LUT R29, R28, 0xd, RZ, 0xc0, !PT ;  /* 0x0000000d1c1d7812 */ /* 0x000fe400078ec0ff */
[----:B------:R-:W-:Y:S02]  /*145d0*/  FSEL R25, R18, R25, !P5 ;  /* 0x0000001912197208 */ /* 0x000fe40006800000 */
[C---:B------:R-:W-:Y:S02]  /*145e0*/  LOP3.LUT P4, RZ, R30.reuse, 0x2, RZ, 0xc0, !PT ;  /* 0x000000021eff7812 */ /* 0x040fe4000788c0ff */
[----:B------:R-:W-:Y:S02]  /*145f0*/  ISETP.GE.U32.AND P5, PT, R27, 0x8, PT ;  /* 0x000000081b00780c */ /* 0x000fe40003fa6070 */
[----:B------:R-:W-:-:S02]  /*14600*/  LOP3.LUT R30, R30, 0x1, RZ, 0xc0, !PT ;  /* 0x000000011e1e7812 */ /* 0x000fc400078ec0ff */
[----:B------:R-:W-:Y:S01]  /*14610*/  FSEL R26, -R24, R24, !P6 ;  /* 0x00000018181a7208 */ /* 0x000fe20007000100 */
[----:B------:R-:W-:Y:S01]  /*14620*/  FADD R24, R20, -1 ;  /* 0xbf80000014187421 */ /* 0x000fe20000000000 */
[----:B------:R-:W-:Y:S01]  /*14630*/  ISETP.NE.AND P6, PT, R29, 0xc, PT ;  /* 0x0000000c1d00780c */ /* 0x000fe20003fc5270 */
[----:B------:R-:W0:Y:S01]  /*14640*/  F2F.F64.F32 R22, R22 ;  /* 0x0000001600167310 */ /* 0x000e220000201800 */
[C---:B------:R-:W-:Y:S02]  /*14650*/  FSEL R29, R19.reuse, R18, !P5 ;  /* 0x00000012131d7208 */ /* 0x040fe40006800000 */
[----:B------:R-:W-:Y:S02]  /*14660*/  ISETP.NE.U32.AND P5, PT, R30, 0x1, PT ;  /* 0x000000011e00780c */ /* 0x000fe40003fa5070 */
[----:B-----5:R-:W-:Y:S02]  /*14670*/  I2FP.F32.U32 R30, R13 ;  /* 0x0000000d001e7245 */ /* 0x020fe40000201000 */
[----:B------:R-:W-:-:S02]  /*14680*/  FSEL R31, R19, R20, !P6 ;  /* 0x00000014131f7208 */ /* 0x000fc40007000000 */
[----:B------:R-:W-:Y:S02]  /*14690*/  I2FP.F32.U32 R13, R12 ;  /* 0x0000000c000d7245 */ /* 0x000fe40000201000 */
[----:B------:R-:W-:Y:S02]  /*146a0*/  FSEL R33, R11, R24, !P3 ;  /* 0x000000180b217208 */ /* 0x000fe40005800000 */
[----:B------:R-:W-:Y:S01]  /*146b0*/  ISETP.GE.U32.AND P6, PT, R27, 0x4, PT ;  /* 0x000000041b00780c */ /* 0x000fe20003fc6070 */
[----:B------:R1:W2:Y:S01]  /*146c0*/  F2I.U32.TRUNC.NTZ R32, R30 ;  /* 0x0000001e00207305 */ /* 0x0002a2000020f000 */
[----:B------:R-:W-:Y:S02]  /*146d0*/  I2FP.F32.U32 R16, R16 ;  /* 0x0000001000107245 */ /* 0x000fe40000201000 */
[----:B------:R-:W-:Y:S02]  /*146e0*/  FSEL R27, R11, R18, !P1 ;  /* 0x000000120b1b7208 */ /* 0x000fe40004800000 */
[----:B------:R-:W-:-:S02]  /*146f0*/  LOP3.LUT P1, RZ, R28, 0x2, RZ, 0xc0, !PT ;  /* 0x000000021cff7812 */ /* 0x000fc4000782c0ff */
[----:B------:R-:W-:Y:S02]  /*14700*/  LOP3.LUT R28, R28, 0x1, RZ, 0xc0, !PT ;  /* 0x000000011c1c7812 */ /* 0x000fe400078ec0ff */
[----:B------:R-:W-:Y:S01]  /*14710*/  FSEL R33, R18, R33, !P2 ;  /* 0x0000002112217208 */ /* 0x000fe20005000000 */
[----:B------:R-:W3:Y:S01]  /*14720*/  F2I.U32.TRUNC.NTZ R13, R13 ;  /* 0x0000000d000d7305 */ /* 0x000ee2000020f000 */
[----:B------:R-:W-:Y:S02]  /*14730*/  FSEL R25, R25, -R25, !P0 ;  /* 0x8000001919197208 */ /* 0x000fe40004000000 */
[----:B------:R-:W-:Y:S02]  /*14740*/  ISETP.NE.U32.AND P0, PT, R28, 0x1, PT ;  /* 0x000000011c00780c */ /* 0x000fe40003f05070 */
[----:B------:R-:W-:Y:S02]  /*14750*/  FSEL R31, R18, R31, !P6 ;  /* 0x0000001f121f7208 */ /* 0x000fe40007000000 */
[----:B------:R-:W-:Y:S01]  /*14760*/  FSEL R27, -R27, R27, !P5 ;  /* 0x0000001b1b1b7208 */ /* 0x000fe20006800100 */
[----:B------:R-:W4:Y:S01]  /*14770*/  F2I.U32.TRUNC.NTZ R16, R16 ;  /* 0x0000001000107305 */ /* 0x000f22000020f000 */
[----:B-1----:R-:W-:Y:S01]  /*14780*/  FSEL R30, R33, -R33, !P4 ;  /* 0x80000021211e7208 */ /* 0x002fe20006000000 */
[----:B0-----:R-:W-:Y:S01]  /*14790*/  DMUL R6, R22, R6 ;  /* 0x0000000616067228 */ /* 0x001fe20000000000 */
[----:B------:R-:W-:-:S02]  /*147a0*/  FSEL R29, -R29, R29, !P0 ;  /* 0x0000001d1d1d7208 */ /* 0x000fc40004000100 */
[----:B------:R-:W-:Y:S01]  /*147b0*/  FSEL R28, R31, -R31, !P1 ;  /* 0x8000001f1f1c7208 */ /* 0x000fe20004800000 */
[----:B------:R-:W-:Y:S01]  /*147c0*/  FADD R22, R27, R30 ;  /* 0x0000001e1b167221 */ /* 0x000fe20000000000 */
[----:B------:R-:W-:Y:S01]  /*147d0*/  I2FP.F32.U32 R27, R4 ;  /* 0x00000004001b7245 */ /* 0x000fe20000201000 */
[----:B------:R-:W-:Y:S01]  /*147e0*/  FADD R12, R26, R25 ;  /* 0x000000191a0c7221 */ /* 0x000fe20000000000 */
[C---:B--2---:R-:W-:Y:S01]  /*147f0*/  LOP3.LUT R25, R32.reuse, 0xf, RZ, 0xc0, !PT ;  /* 0x0000000f20197812 */ /* 0x044fe200078ec0ff */
[----:B------:R-:W-:Y:S01]  /*14800*/  FADD R23, R29, R28 ;  /* 0x0000001c1d177221 */ /* 0x000fe20000000000 */
[----:B------:R-:W-:Y:S01]  /*14810*/  LOP3.LUT R26, R32, 0xd, RZ, 0xc0, !PT ;  /* 0x0000000d201a7812 */ /* 0x000fe200078ec0ff */
[----:B------:R-:W0:Y:S01]  /*14820*/  F2I.U32.TRUNC.NTZ R28, R27 ;  /* 0x0000001b001c7305 */ /* 0x000e22000020f000 */
[----:B---3--:R-:W-:Y:S02]  /*14830*/  LOP3.LUT R4, R13, 0xd, RZ, 0xc0, !PT ;  /* 0x0000000d0d047812 */ /* 0x008fe400078ec0ff */
[----:B------:R-:W-:-:S02]  /*14840*/  I2FP.F32.U32 R30, R9 ;  /* 0x00000009001e7245 */ /* 0x000fc40000201000 */
[C---:B------:R-:W-:Y:S02]  /*14850*/  ISETP.GE.U32.AND P3, PT, R25.reuse, 0x8, PT ;  /* 0x000000081900780c */ /* 0x040fe40003f66070 */
[----:B------:R-:W-:Y:S02]  /*14860*/  ISETP.GE.U32.AND P4, PT, R25, 0x4, PT ;  /* 0x000000041900780c */ /* 0x000fe40003f86070 */
[----:B------:R-:W-:Y:S02]  /*14870*/  ISETP.NE.AND P5, PT, R26, 0xc, PT ;  /* 0x0000000c1a00780c */ /* 0x000fe40003fa5270 */
[C---:B----4-:R-:W-:Y:S02]  /*14880*/  LOP3.LUT R25, R16.reuse, 0xf, RZ, 0xc0, !PT ;  /* 0x0000000f10197812 */ /* 0x050fe400078ec0ff */
[----:B------:R-:W-:Y:S01]  /*14890*/  LOP3.LUT R26, R16, 0xd, RZ, 0xc0, !PT ;  /* 0x0000000d101a7812 */ /* 0x000fe200078ec0ff */
[----:B------:R1:W2:Y:S01]  /*148a0*/  F2I.U32.TRUNC.NTZ R31, R30 ;  /* 0x0000001e001f7305 */ /* 0x0002a2000020f000 */
[----:B------:R-:W-:Y:S01]  /*148b0*/  ISETP.NE.AND P6, PT, R4, 0xc, PT ;  /* 0x0000000c0400780c */ /* 0x000fe20003fc5270 */
[----:B------:R-:W-:Y:S01]  /*148c0*/  FADD R4, R18, -1 ;  /* 0xbf80000012047421 */ /* 0x000fe20000000000 */
[----:B------:R-:W-:-:S02]  /*148d0*/  ISETP.GE.U32.AND P1, PT, R25, 0x8, PT ;  /* 0x000000081900780c */ /* 0x000fc40003f26070 */
[----:B------:R-:W-:Y:S02]  /*148e0*/  ISETP.NE.AND P2, PT, R26, 0xc, PT ;  /* 0x0000000c1a00780c */ /* 0x000fe40003f45270 */
[----:B------:R-:W-:Y:S02]  /*148f0*/  LOP3.LUT R26, R13, 0xf, RZ, 0xc0, !PT ;  /* 0x0000000f0d1a7812 */ /* 0x000fe400078ec0ff */
[----:B------:R-:W-:Y:S02]  /*14900*/  FSEL R9, R11, R4, !P1 ;  /* 0x000000040b097208 */ /* 0x000fe40004800000 */
[----:B------:R-:W-:Y:S02]  /*14910*/  ISETP.GE.U32.AND P0, PT, R25, 0x4, PT ;  /* 0x000000041900780c */ /* 0x000fe40003f06070 */
[----:B------:R-:W-:Y:S02]  /*14920*/  ISETP.GE.U32.AND P1, PT, R26, 0x8, PT ;  /* 0x000000081a00780c */ /* 0x000fe40003f26070 */
[----:B------:R-:W-:-:S02]  /*14930*/  FSEL R25, R11, R20, !P2 ;  /* 0x000000140b197208 */ /* 0x000fc40005000000 */
[----:B0-----:R-:W-:Y:S02]  /*14940*/  LOP3.LUT R29, R28, 0xd, RZ, 0xc0, !PT ;  /* 0x0000000d1c1d7812 */ /* 0x001fe400078ec0ff */
[C---:B------:R-:W-:Y:S02]  /*14950*/  LOP3.LUT P2, RZ, R32.reuse, 0x2, RZ, 0xc0, !PT ;  /* 0x0000000220ff7812 */ /* 0x040fe4000784c0ff */
[----:B------:R-:W-:Y:S02]  /*14960*/  LOP3.LUT R32, R32, 0x1, RZ, 0xc0, !PT ;  /* 0x0000000120207812 */ /* 0x000fe400078ec0ff */
[----:B------:R-:W-:Y:S02]  /*14970*/  FSEL R27, R19, R4, !P1 ;  /* 0x00000004131b7208 */ /* 0x000fe40004800000 */
[----:B------:R-:W-:Y:S02]  /*14980*/  ISETP.NE.AND P1, PT, R29, 0xc, PT ;  /* 0x0000000c1d00780c */ /* 0x000fe40003f25270 */
[----:B-1----:R-:W-:-:S02]  /*14990*/  LOP3.LUT R30, R28, 0xf, RZ, 0xc0, !PT ;  /* 0x0000000f1c1e7812 */ /* 0x002fc400078ec0ff */
[----:B------:R-:W-:Y:S02]  /*149a0*/  FSEL R25, R4, R25, !P0 ;  /* 0x0000001904197208 */ /* 0x000fe40004000000 */
[C---:B------:R-:W-:Y:S02]  /*149b0*/  FSEL R29, R19.reuse, R20, !P6 ;  /* 0x00000014131d7208 */ /* 0x040fe40007000000 */
[----:B------:R-:W-:Y:S02]  /*149c0*/  ISETP.NE.U32.AND P0, PT, R32, 0x1, PT ;  /* 0x000000012000780c */ /* 0x000fe40003f05070 */
[----:B------:R-:W-:Y:S02]  /*149d0*/  FSEL R20, R19, R18, !P3 ;  /* 0x0000001213147208 */ /* 0x000fe40005800000 */
[----:B--2---:R-:W-:Y:S02]  /*149e0*/  LOP3.LUT R32, R31, 0xf, RZ, 0xc0, !PT ;  /* 0x0000000f1f207812 */ /* 0x004fe400078ec0ff */
[----:B------:R-:W-:-:S02]  /*149f0*/  @P4 FSEL R18, R19, R24, !P5 ;  /* 0x0000001813124208 */ /* 0x000fc40006800000 */
[----:B------:R-:W-:Y:S02]  /*14a00*/  ISETP.GE.U32.AND P4, PT, R30, 0x8, PT ;  /* 0x000000081e00780c */ /* 0x000fe40003f86070 */
[----:B------:R-:W-:Y:S02]  /*14a10*/  ISETP.GE.U32.AND P6, PT, R26, 0x4, PT ;  /* 0x000000041a00780c */ /* 0x000fe40003fc6070 */
[C---:B------:R-:W-:Y:S02]  /*14a20*/  LOP3.LUT P3, RZ, R16.reuse, 0x2, RZ, 0xc0, !PT ;  /* 0x0000000210ff7812 */ /* 0x040fe4000786c0ff */
[----:B------:R-:W-:Y:S02]  /*14a30*/  LOP3.LUT R16, R16, 0x1, RZ, 0xc0, !PT ;  /* 0x0000000110107812 */ /* 0x000fe400078ec0ff */
[----:B------:R-:W-:Y:S02]  /*14a40*/  ISETP.GE.U32.AND P5, PT, R32, 0x4, PT ;  /* 0x000000042000780c */ /* 0x000fe40003fa6070 */
[----:B------:R-:W-:-:S02]  /*14a50*/  FSEL R26, R11, R4, !P4 ;  /* 0x000000040b1a7208 */ /* 0x000fc40006000000 */
[----:B------:R-:W-:Y:S02]  /*14a60*/  ISETP.GE.U32.AND P4, PT, R30, 0x4, PT ;  /* 0x000000041e00780c */ /* 0x000fe40003f86070 */
[----:B------:R-:W-:Y:S02]  /*14a70*/  FSEL R11, R11, R24, !P1 ;  /* 0x000000180b0b7208 */ /* 0x000fe40004800000 */
[----:B------:R-:W-:Y:S02]  /*14a80*/  FSEL R29, R4, R29, !P6 ;  /* 0x0000001d041d7208 */ /* 0x000fe40007000000 */
[----:B------:R-:W-:Y:S02]  /*14a90*/  ISETP.NE.U32.AND P6, PT, R16, 0x1, PT ;  /* 0x000000011000780c */ /* 0x000fe40003fc5070 */
[----:B------:R-:W-:Y:S02]  /*14aa0*/  LOP3.LUT R16, R31, 0xd, RZ, 0xc0, !PT ;  /* 0x0000000d1f107812 */ /* 0x000fe400078ec0ff */
[----:B------:R-:W-:-:S02]  /*14ab0*/  FSEL R30, R4, R11, !P4 ;  /* 0x0000000b041e7208 */ /* 0x000fc40006000000 */
[----:B------:R-:W-:Y:S02]  /*14ac0*/  LOP3.LUT R11, R13, 0x1, RZ, 0xc0, !PT ;  /* 0x000000010d0b7812 */ /* 0x000fe400078ec0ff */
[----:B------:R-:W-:Y:S02]  /*14ad0*/  ISETP.GE.U32.AND P1, PT, R32, 0x8, PT ;  /* 0x000000082000780c */ /* 0x000fe40003f26070 */
[----:B------:R-:W-:Y:S02]  /*14ae0*/  ISETP.NE.AND P4, PT, R16, 0xc, PT ;  /* 0x0000000c1000780c */ /* 0x000fe40003f85270 */
[----:B------:R-:W-:Y:S02]  /*14af0*/  LOP3.LUT R16, R28, 0x1, RZ, 0xc0, !PT ;  /* 0x000000011c107812 */ /* 0x000fe400078ec0ff */
[----:B------:R-:W-:Y:S02]  /*14b00*/  FSEL R9, -R9, R9, !P6 ;  /* 0x0000000909097208 */ /* 0x000fe40007000100 */
[----:B------:R-:W-:-:S02]  /*14b10*/  ISETP.NE.U32.AND P6, PT, R11, 0x1, PT ;  /* 0x000000010b00780c */ /* 0x000fc40003fc5070 */
[----:B------:R-:W-:Y:S02]  /*14b20*/  FSEL R32, R19, R4, !P1 ;  /* 0x0000000413207208 */ /* 0x000fe40004800000 */
[----:B------:R-:W-:Y:S02]  /*14b30*/  LOP3.LUT R11, R31, 0x1, RZ, 0xc0, !PT ;  /* 0x000000011f0b7812 */ /* 0x000fe400078ec0ff */
[----:B------:R-:W-:Y:S02]  /*14b40*/  @P5 FSEL R4, R19, R24, !P4 ;  /* 0x0000001813045208 */ /* 0x000fe40006000000 */
[----:B------:R-:W-:Y:S02]  /*14b50*/  ISETP.NE.U32.AND P4, PT, R16, 0x1, PT ;  /* 0x000000011000780c */ /* 0x000fe40003f85070 */
[----:B------:R-:W-:Y:S02]  /*14b60*/  FSEL R16, R25, -R25, !P3 ;  /* 0x8000001919107208 */ /* 0x000fe40005800000 */
[----:B------:R-:W-:-:S02]  /*14b70*/  FSEL R20, -R20, R20, !P0 ;  /* 0x0000001414147208 */ /* 0x000fc40004000100 */
[----:B------:R-:W-:Y:S02]  /*14b80*/  LOP3.LUT P1, RZ, R28, 0x2, RZ, 0xc0, !PT ;  /* 0x000000021cff7812 */ /* 0x000fe4000782c0ff */
[----:B------:R-:W-:Y:S02]  /*14b90*/  LOP3.LUT P5, RZ, R13, 0x2, RZ, 0xc0, !PT ;  /* 0x000000020dff7812 */ /* 0x000fe400078ac0ff */
[----:B------:R-:W-:Y:S02]  /*14ba0*/  LOP3.LUT P3, RZ, R31, 0x2, RZ, 0xc0, !PT ;  /* 0x000000021fff7812 */ /* 0x000fe4000786c0ff */
[----:B------:R-:W-:Y:S02]  /*14bb0*/  ISETP.NE.U32.AND P0, PT, R11, 0x1, PT ;  /* 0x000000010b00780c */ /* 0x000fe40003f05070 */
[----:B------:R-:W-:Y:S02]  /*14bc0*/  FSEL R11, R18, -R18, !P2 ;  /* 0x80000012120b7208 */ /* 0x000fe40005000000 */
[----:B------:R-:W-:-:S02]  /*14bd0*/  FSEL R26, -R26, R26, !P4 ;  /* 0x0000001a1a1a7208 */ /* 0x000fc40006000100 */
[----:B------:R-:W-:Y:S02]  /*14be0*/  FSEL R27, -R27, R27, !P6 ;  /* 0x0000001b1b1b7208 */ /* 0x000fe40007000100 */
        /* <DEDUP_REMOVED lines=28> */
.L_x_96:
[----:B------:R-:W-:-:S13]  /*14db0*/  FSETP.GEU.AND P0, PT, R10, -512, PT ;  /* 0xc40000000a00780b */ /* 0x000fda0003f0e000 */
[----:B------:R-:W-:Y:S05]  /*14dc0*/  @!P0 BREAK.RELIABLE B4 ;  /* 0x0000000000048942 */ /* 0x000fea0003800100 */
[----:B------:R-:W-:Y:S05]  /*14dd0*/  @!P0 BRA `(.L_x_73) ;  /* 0x0000000000148947 */ /* 0x000fea0003800000 */
.L_x_95:
[----:B------:R-:W-:Y:S05]  /*14de0*/  BSYNC.RELIABLE B4 ;  /* 0x0000000000047941 */ /* 0x000fea0003800100 */
.L_x_94:
[----:B------:R-:W-:-:S04]  /*14df0*/  IADD3 R8, PT, PT, R8, 0xc8, RZ ;  /* 0x000000c808087810 */ /* 0x000fc80007ffe0ff */
[----:B------:R-:W-:-:S13]  /*14e00*/  ISETP.GT.U32.AND P0, PT, R8, 0xc8, PT ;  /* 0x000000c80800780c */ /* 0x000fda0003f04070 */
[----:B------:R-:W-:Y:S05]  /*14e10*/  @P0 EXIT ;  /* 0x000000000000094d */ /* 0x000fea0003800000 */
[----:B------:R-:W-:Y:S05]  /*14e20*/  BRA `(.L_x_102) ;  /* 0xffffff8c00f87947 */ /* 0x000fea000383ffff */
.L_x_73:
[----:B------:R-:W-:Y:S05]  /*14e30*/  BSYNC.RECONVERGENT B2 ;  /* 0x0000000000027941 */ /* 0x000fea0003800200 */
.L_x_58:
[----:B------:R-:W0:Y:S01]  /*14e40*/  LDC.64 R4, c[0x0][0x388] ;  /* 0x0000e200ff047b82 */ /* 0x000e220000000a00 */
[----:B------:R-:W-:Y:S02]  /*14e50*/  R2UR UR4, R14 ;  /* 0x000000000e0472ca */ /* 0x000fe400000e0000 */
[----:B------:R-:W-:Y:S01]  /*14e60*/  R2UR UR5, R15 ;  /* 0x000000000f0572ca */ /* 0x000fe200000e0000 */
[----:B0-----:R-:W-:-:S12]  /*14e70*/  IMAD.WIDE.U32 R2, R2, 0x4, R4 ;  /* 0x0000000402027825 */ /* 0x001fd800078e0004 */
[----:B------:R0:W5:Y:S01]  /*14e80*/  LDG.E R5, desc[UR4][R2.64] ;  /* 0x0000000402057981 */ /* 0x000162000c1e1900 */
[----:B------:R-:W-:Y:S01]  /*14e90*/  BSSY.RECONVERGENT B4, `(.L_x_103) ;  /* 0x000028a000047945 */ /* 0x000fe20003800200 */
[----:B------:R-:W-:Y:S02]  /*14ea0*/  IMAD.MOV.U32 R10, RZ, RZ, -0x100 ;  /* 0xffffff00ff0a7424 */ /* 0x000fe400078e00ff */
[----:B------:R-:W-:-:S07]  /*14eb0*/  IMAD.MOV.U32 R11, RZ, RZ, -0x1 ;  /* 0xffffffffff0b7424 */ /* 0x000fce00078e00ff */
.L_x_124:
[C-C-:B0-----:R-:W-:Y:S01]  /*14ec0*/  SHF.R.S64 R2, R10.reuse, 0x2, R11.reuse ;  /* 0x000000020a027819 */ /* 0x141fe2000000100b */
[----:B------:R-:W-:Y:S01]  /*14ed0*/  BSSY.RECONVERGENT B2, `(.L_x_104) ;  /* 0x0000284000027945 */ /* 0x000fe20003800200 */
[----:B------:R-:W-:Y:S01]  /*14ee0*/  SHF.R.S32.HI R3, RZ, 0x2, R11 ;  /* 0x00000002ff037819 */ /* 0x000fe2000001140b */
[----:B------:R-:W-:Y:S01]  /*14ef0*/  IMAD.MOV.U32 R12, RZ, RZ, -0x100 ;  /* 0xffffff00ff0c7424 */ /* 0x000fe200078e00ff */
[----:B------:R-:W-:Y:S01]  /*14f00*/  IADD3 R10, P1, PT, R10, 0x4, RZ ;  /* 0x000000040a0a7810 */ /* 0x000fe20007f3e0ff */
[----:B------:R-:W-:Y:S01]  /*14f10*/  IMAD.MOV.U32 R13, RZ, RZ, -0x1 ;  /* 0xffffffffff0d7424 */ /* 0x000fe200078e00ff */
[----:B------:R0:W1:Y:S02]  /*14f20*/  I2F.S64 R0, R2 ;  /* 0x0000000200007312 */ /* 0x0000640000301400 */
[----:B------:R-:W-:Y:S02]  /*14f30*/  ISETP.GE.U32.AND P0, PT, R10, 0x101, PT ;  /* 0x000001010a00780c */ /* 0x000fe40003f06070 */
[----:B------:R-:W-:-:S04]  /*14f40*/  IADD3.X R11, PT, PT, RZ, R11, RZ, P1, !PT ;  /* 0x0000000bff0b7210 */ /* 0x000fc80000ffe4ff */
[----:B------:R-:W-:-:S13]  /*14f50*/  ISETP.GE.AND.EX P0, PT, R11, RZ, PT, P0 ;  /* 0x000000ff0b00720c */ /* 0x000fda0003f06300 */
.L_x_123:
[----:B------:R-:W-:Y:S01]  /*14f60*/  BSSY.RECONVERGENT B5, `(.L_x_105) ;  /* 0x0000137000057945 */ /* 0x000fe20003800200 */
[--C-:B------:R-:W-:Y:S01]  /*14f70*/  SHF.R.S64 R8, R12, 0x2, R13.reuse ;  /* 0x000000020c087819 */ /* 0x100fe2000000100d */
[----:B------:R-:W-:Y:S01]  /*14f80*/  IMAD.MOV.U32 R17, RZ, RZ, RZ ;  /* 0x000000ffff117224 */ /* 0x000fe200078e00ff */
[----:B------:R-:W-:Y:S02]  /*14f90*/  SHF.R.S32.HI R9, RZ, 0x2, R13 ;  /* 0x00000002ff097819 */ /* 0x000fe4000001140d */
[----:B------:R-:W-:-:S07]  /*14fa0*/  MOV R19, RZ ;  /* 0x000000ff00137202 */ /* 0x000fce0000000f00 */
.L_x_112:
[----:B0-----:R-:W-:Y:S01]  /*14fb0*/  IMAD.MOV.U32 R3, RZ, RZ, 0x1 ;  /* 0x00000001ff037424 */ /* 0x001fe200078e00ff */
[----:B------:R-:W-:Y:S01]  /*14fc0*/  IADD3 R20, PT, PT, -R17, 0xf, RZ ;  /* 0x0000000f11147810 */ /* 0x000fe20007ffe1ff */
[----:B-1----:R-:W-:Y:S01]  /*14fd0*/  FMUL R6, R0, 100 ;  /* 0x42c8000000067820 */ /* 0x002fe20000400000 */
[----:B------:R-:W-:Y:S02]  /*14fe0*/  BSSY.RECONVERGENT B6, `(.L_x_106) ;  /* 0x000000f000067945 */ /* 0x000fe40003800200 */
        /* <DEDUP_REMOVED lines=12> */
[----:B-----5:R-:W-:Y:S05]  /*150b0*/  CALL.REL.NOINC `($__internal_0_$__cuda_sm3x_div_rn_noftz_f32_slowpath) ;  /* 0x0000002400c87944 */ /* 0x020fea0003c00000 */
[----:B------:R-:W-:-:S07]  /*150c0*/  IMAD.MOV.U32 R26, RZ, RZ, R21 ;  /* 0x000000ffff1a7224 */ /* 0x000fce00078e0015 */
.L_x_107:
[----:B------:R-:W-:Y:S05]  /*150d0*/  BSYNC.RECONVERGENT B6 ;  /* 0x0000000000067941 */ /* 0x000fea0003800200 */
.L_x_106:
        /* <DEDUP_REMOVED lines=12> */
[----:B-----5:R-:W-:Y:S05]  /*151a0*/  CALL.REL.NOINC `($__internal_0_$__cuda_sm3x_div_rn_noftz_f32_slowpath) ;  /* 0x00000024008c7944 */ /* 0x020fea0003c00000 */
[----:B------:R-:W-:-:S07]  /*151b0*/  IMAD.MOV.U32 R25, RZ, RZ, R21 ;  /* 0x000000ffff197224 */ /* 0x000fce00078e0015 */
.L_x_109:
[----:B------:R-:W-:Y:S05]  /*151c0*/  BSYNC.RECONVERGENT B6 ;  /* 0x0000000000067941 */ /* 0x000fea0003800200 */
.L_x_108:
[----:B------:R-:W0:Y:S01]  /*151d0*/  I2F.S64 R3, R8 ;  /* 0x0000000800037312 */ /* 0x000e220000301400 */
[----:B------:R-:W-:Y:S07]  /*151e0*/  BSSY.RECONVERGENT B6, `(.L_x_110) ;  /* 0x000000e000067945 */ /* 0x000fee0003800200 */
[----:B------:R-:W1:Y:S01]  /*151f0*/  MUFU.RCP R7, R2 ;  /* 0x0000000200077308 */ /* 0x000e620000001000 */
[----:B0-----:R-:W-:-:S07]  /*15200*/  FMUL R6, R3, 100 ;  /* 0x42c8000003067820 */ /* 0x001fce0000400000 */
[----:B------:R-:W0:Y:S01]  /*15210*/  FCHK P1, R6, R2 ;  /* 0x0000000206007302 */ /* 0x000e220000020000 */
[----:B-1----:R-:W-:-:S04]  /*15220*/  FFMA R4, -R2, R7, 1 ;  /* 0x3f80000002047423 */ /* 0x002fc80000000107 */
[----:B------:R-:W-:-:S04]  /*15230*/  FFMA R3, R7, R4, R7 ;  /* 0x0000000407037223 */ /* 0x000fc80000000007 */
[----:B------:R-:W-:-:S04]  /*15240*/  FFMA R4, R3, R6, RZ ;  /* 0x0000000603047223 */ /* 0x000fc800000000ff */
[----:B------:R-:W-:-:S04]  /*15250*/  FFMA R7, -R2, R4, R6 ;  /* 0x0000000402077223 */ /* 0x000fc80000000106 */
[----:B------:R-:W-:Y:S01]  /*15260*/  FFMA R29, R3, R7, R4 ;  /* 0x00000007031d7223 */ /* 0x000fe20000000004 */
[----:B0-----:R-:W-:Y:S06]  /*15270*/  @!P1 BRA `(.L_x_111) ;  /* 0x0000000000109947 */ /* 0x001fec0003800000 */
[----:B------:R-:W-:Y:S01]  /*15280*/  IMAD.MOV.U32 R4, RZ, RZ, R2 ;  /* 0x000000ffff047224 */ /* 0x000fe200078e0002 */
[----:B------:R-:W-:-:S07]  /*15290*/  MOV R16, 0x152b0 ;  /* 0x000152b000107802 */ /* 0x000fce0000000f00 */
[----:B-----5:R-:W-:Y:S05]  /*152a0*/  CALL.REL.NOINC `($__internal_0_$__cuda_sm3x_div_rn_noftz_f32_slowpath) ;  /* 0x00000024004c7944 */ /* 0x020fea0003c00000 */
[----:B------:R-:W-:-:S07]  /*152b0*/  MOV R29, R21 ;  /* 0x00000015001d7202 */ /* 0x000fce0000000f00 */
.L_x_111:
[----:B------:R-:W-:Y:S05]  /*152c0*/  BSYNC.RECONVERGENT B6 ;  /* 0x0000000000067941 */ /* 0x000fea0003800200 */
.L_x_110:
        /* <DEDUP_REMOVED lines=15> */
[----:B------:R-:W0:Y:S01]  /*153c0*/  F2I.TRUNC.NTZ R16, R7 ;  /* 0x0000000700107305 */ /* 0x000e22000020f100 */
[----:B----4-:R-:W-:Y:S01]  /*153d0*/  I2FP.F32.U32 R22, R22 ;  /* 0x0000001600167245 */ /* 0x010fe20000201000 */
[----:B0-----:R-:W-:-:S06]  /*153e0*/  IMAD.IADD R18, R3, 0x1, R16 ;  /* 0x0000000103127824 */ /* 0x001fcc00078e0210 */
[----:B------:R-:W0:Y:S01]  /*153f0*/  F2I.TRUNC.NTZ R22, R22 ;  /* 0x0000001600167305 */ /* 0x000e22000020f100 */
[----:B------:R-:W2:Y:S01]  /*15400*/  LDL R16, [R6+0xb80] ;  /* 0x000b800006107983 */ /* 0x000ea20000100800 */
[----:B------:R-:W-:-:S05]  /*15410*/  LOP3.LUT R21, R18, 0xff, RZ, 0xc0, !PT ;  /* 0x000000ff12157812 */ /* 0x000fca00078ec0ff */
[----:B------:R-:W-:-:S06]  /*15420*/  IMAD.IADD R21, R6, 0x1, R21 ;  /* 0x0000000106157824 */ /* 0x000fcc00078e0215 */
[----:B------:R-:W3:Y:S01]  /*15430*/  LDL.U8 R21, [R21+0xa78] ;  /* 0x000a780015157983 */ /* 0x000ee20000100000 */
[----:B0-----:R-:W-:-:S04]  /*15440*/  IADD3 R23, PT, PT, R3, R22, RZ ;  /* 0x0000001603177210 */ /* 0x001fc80007ffe0ff */
[----:B------:R-:W-:-:S05]  /*15450*/  LOP3.LUT R3, R23, 0xff, RZ, 0xc0, !PT ;  /* 0x000000ff17037812 */ /* 0x000fca00078ec0ff */
[----:B------:R-:W-:-:S06]  /*15460*/  IMAD.IADD R24, R6, 0x1, R3 ;  /* 0x0000000106187824 */ /* 0x000fcc00078e0203 */
[----:B------:R-:W4:Y:S01]  /*15470*/  LDL.U8 R24, [R24+0xa78] ;  /* 0x000a780018187983 */ /* 0x000f220000100000 */
[----:B------:R-:W-:-:S05]  /*15480*/  VIADD R18, R18, 0x1 ;  /* 0x0000000112127836 */ /* 0x000fca0000000000 */
[----:B------:R-:W-:-:S04]  /*15490*/  LOP3.LUT R3, R18, 0xff, RZ, 0xc0, !PT ;  /* 0x000000ff12037812 */ /* 0x000fc800078ec0ff */
[----:B------:R-:W-:Y:S01]  /*154a0*/  IADD3 R7, PT, PT, R6, R3, RZ ;  /* 0x0000000306077210 */ /* 0x000fe20007ffe0ff */
[----:B------:R-:W-:-:S05]  /*154b0*/  VIADD R23, R23, 0x1 ;  /* 0x0000000117177836 */ /* 0x000fca0000000000 */
[----:B------:R-:W4:Y:S01]  /*154c0*/  LDL.U8 R7, [R7+0xa78] ;  /* 0x000a780007077983 */ /* 0x000f220000100000 */
[----:B------:R-:W-:-:S05]  /*154d0*/  LOP3.LUT R23, R23, 0xff, RZ, 0xc0, !PT ;  /* 0x000000ff17177812 */ /* 0x000fca00078ec0ff */
[----:B------:R-:W-:-:S06]  /*154e0*/  IMAD.IADD R18, R6, 0x1, R23 ;  /* 0x0000000106127824 */ /* 0x000fcc00078e0217 */
[----:B------:R-:W4:Y:S01]  /*154f0*/  LDL.U8 R18, [R18+0xa78] ;  /* 0x000a780012127983 */ /* 0x000f220000100000 */
[----:B--2---:R-:W-:-:S04]  /*15500*/  FADD R29, R16, R29 ;  /* 0x0000001d101d7221 */ /* 0x004fc80000000000 */
[----:B------:R-:W-:Y:S01]  /*15510*/  F2I.FLOOR.NTZ R3, R29 ;  /* 0x0000001d00037305 */ /* 0x000fe20000207100 */
[----:B---3--:R-:W-:-:S07]  /*15520*/  I2FP.F32.U32 R21, R21 ;  /* 0x0000001500157245 */ /* 0x008fce0000201000 */
[----:B------:R-:W0:Y:S01]  /*15530*/  F2I.TRUNC.NTZ R16, R21 ;  /* 0x0000001500107305 */ /* 0x000e22000020f100 */
[----:B----4-:R-:W-:Y:S02]  /*15540*/  I2FP.F32.U32 R24, R24 ;  /* 0x0000001800187245 */ /* 0x010fe40000201000 */
[----:B0-----:R-:W-:-:S04]  /*15550*/  IADD3 R16, PT, PT, R3, R16, RZ ;  /* 0x0000001003107210 */ /* 0x001fc80007ffe0ff */
[----:B------:R-:W-:Y:S01]  /*15560*/  LOP3.LUT R23, R16, 0xff, RZ, 0xc0, !PT ;  /* 0x000000ff10177812 */ /* 0x000fe200078ec0ff */
[----:B------:R-:W0:Y:S04]  /*15570*/  F2I.TRUNC.NTZ R24, R24 ;  /* 0x0000001800187305 */ /* 0x000e28000020f100 */
[----:B------:R-:W-:Y:S02]  /*15580*/  IMAD.IADD R27, R6, 0x1, R23 ;  /* 0x00000001061b7824 */ /* 0x000fe400078e0217 */
[----:B------:R-:W-:-:S04]  /*15590*/  VIADD R16, R16, 0x1 ;  /* 0x0000000110107836 */ /* 0x000fc80000000000 */
[----:B------:R-:W2:Y:S01]  /*155a0*/  LDL.U8 R27, [R27+0xa78] ;  /* 0x000a78001b1b7983 */ /* 0x000ea20000100000 */
[----:B------:R-:W-:Y:S02]  /*155b0*/  LOP3.LUT R25, R16, 0xff, RZ, 0xc0, !PT ;  /* 0x000000ff10197812 */ /* 0x000fe400078ec0ff */
[----:B0-----:R-:W-:-:S03]  /*155c0*/  IADD3 R22, PT, PT, R3, R24, RZ ;  /* 0x0000001803167210 */ /* 0x001fc60007ffe0ff */
[----:B------:R-:W-:Y:S01]  /*155d0*/  IMAD.IADD R25, R6, 0x1, R25 ;  /* 0x0000000106197824 */ /* 0x000fe200078e0219 */
[----:B------:R-:W-:Y:S02]  /*155e0*/  I2FP.F32.U32 R7, R7 ;  /* 0x0000000700077245 */ /* 0x000fe40000201000 */
[----:B------:R-:W-:Y:S02]  /*155f0*/  LOP3.LUT R23, R22, 0xff, RZ, 0xc0, !PT ;  /* 0x000000ff16177812 */ /* 0x000fe400078ec0ff */
[----:B------:R-:W3:Y:S01]  /*15600*/  LDL.U8 R36, [R25+0xa78] ;  /* 0x000a780019247983 */ /* 0x000ee20000100000 */
[----:B------:R-:W0:Y:S02]  /*15610*/  F2I.TRUNC.NTZ R16, R7 ;  /* 0x0000000700107305 */ /* 0x000e24000020f100 */
[----:B------:R-:W-:-:S05]  /*15620*/  IMAD.IADD R23, R6, 0x1, R23 ;  /* 0x0000000106177824 */ /* 0x000fca00078e0217 */
[----:B------:R1:W4:Y:S01]  /*15630*/  LDL.U8 R30, [R23+0xa78] ;  /* 0x000a7800171e7983 */ /* 0x0003220000100000 */
[----:B------:R-:W-:Y:S02]  /*15640*/  I2FP.F32.U32 R18, R18 ;  /* 0x0000001200127245 */ /* 0x000fe40000201000 */
[----:B0-----:R-:W-:-:S04]  /*15650*/  IADD3 R16, PT, PT, R3, R16, RZ ;  /* 0x0000001003107210 */ /* 0x001fc80007ffe0ff */
[----:B------:R-:W-:Y:S01]  /*15660*/  LOP3.LUT R21, R16, 0xff, RZ, 0xc0, !PT ;  /* 0x000000ff10157812 */ /* 0x000fe200078ec0ff */
[----:B------:R-:W0:Y:S04]  /*15670*/  F2I.TRUNC.NTZ R18, R18 ;  /* 0x0000001200127305 */ /* 0x000e28000020f100 */
[----:B------:R-:W-:-:S06]  /*15680*/  IMAD.IADD R28, R6, 0x1, R21 ;  /* 0x00000001061c7824 */ /* 0x000fcc00078e0215 */
[----:B------:R-:W4:Y:S01]  /*15690*/  LDL.U8 R28, [R28+0xa78] ;  /* 0x000a78001c1c7983 */ /* 0x000f220000100000 */
[----:B------:R-:W-:Y:S02]  /*156a0*/  VIADD R22, R22, 0x1 ;  /* 0x0000000116167836 */ /* 0x000fe40000000000 */
[----:B0-----:R-:W-:-:S03]  /*156b0*/  IMAD.IADD R3, R3, 0x1, R18 ;  /* 0x0000000103037824 */ /* 0x001fc600078e0212 */
[----:B------:R-:W-:Y:S02]  /*156c0*/  LOP3.LUT R21, R22, 0xff, RZ, 0xc0, !PT ;  /* 0x000000ff16157812 */ /* 0x000fe400078ec0ff */
[----:B------:R-:W-:Y:S02]  /*156d0*/  LOP3.LUT R7, R3, 0xff, RZ, 0xc0, !PT ;  /* 0x000000ff03077812 */ /* 0x000fe400078ec0ff */
[----:B------:R-:W-:-:S03]  /*156e0*/  IADD3 R26, PT, PT, R6, R21, RZ ;  /* 0x00000015061a7210 */ /* 0x000fc60007ffe0ff */
[----:B------:R-:W-:-:S03]  /*156f0*/  IMAD.IADD R24, R6, 0x1, R7 ;  /* 0x0000000106187824 */ /* 0x000fc600078e0207 */
[----:B------:R-:W4:Y:S04]  /*15700*/  LDL.U8 R26, [R26+0xa78] ;  /* 0x000a78001a1a7983 */ /* 0x000f280000100000 */
[----:B------:R-:W4:Y:S01]  /*15710*/  LDL.U8 R24, [R24+0xa78] ;  /* 0x000a780018187983 */ /* 0x000f220000100000 */
[----:B------:R-:W-:-:S04]  /*15720*/  IADD3 R16, PT, PT, R16, 0x1, RZ ;  /* 0x0000000110107810 */ /* 0x000fc80007ffe0ff */
[----:B------:R-:W-:-:S05]  /*15730*/  LOP3.LUT R7, R16, 0xff, RZ, 0xc0, !PT ;  /* 0x000000ff10077812 */ /* 0x000fca00078ec0ff */
[----:B------:R-:W-:Y:S02]  /*15740*/  IMAD.IADD R21, R6, 0x1, R7 ;  /* 0x0000000106157824 */ /* 0x000fe400078e0207 */
[----:B------:R-:W-:-:S03]  /*15750*/  VIADD R7, R3, 0x1 ;  /* 0x0000000103077836 */ /* 0x000fc60000000000 */
[----:B------:R0:W4:Y:S02]  /*15760*/  LDL.U8 R3, [R21+0xa78] ;  /* 0x000a780015037983 */ /* 0x0001240000100000 */
[----:B------:R-:W-:-:S04]  /*15770*/  LOP3.LUT R7, R7, 0xff, RZ, 0xc0, !PT ;  /* 0x000000ff07077812 */ /* 0x000fc800078ec0ff */
[----:B------:R-:W-:-:S06]  /*15780*/  IADD3 R16, PT, PT, R6, R7, RZ ;  /* 0x0000000706107210 */ /* 0x000fcc0007ffe0ff */
[----:B------:R-:W4:Y:S01]  /*15790*/  LDL.U8 R16, [R16+0xa78] ;  /* 0x000a780010107983 */ /* 0x000f220000100000 */
[----:B------:R-:W1:Y:S01]  /*157a0*/  FRND.FLOOR R7, R20 ;  /* 0x0000001400077307 */ /* 0x000e620000205000 */
[----:B------:R-:W-:Y:S02]  /*157b0*/  IMAD.MOV.U32 R6, RZ, RZ, 0x0 ;  /* 0x00000000ff067424 */ /* 0x000fe400078e00ff */
[----:B-1----:R-:W-:-:S05]  /*157c0*/  FADD R18, R20, -R7 ;  /* 0x8000000714127221 */ /* 0x002fca0000000000 */
[----:B------:R-:W1:Y:S01]  /*157d0*/  F2F.F64.F32 R22, R18 ;  /* 0x0000001200167310 */ /* 0x000e620000201800 */
[----:B------:R-:W-:-:S07]  /*157e0*/  IMAD.MOV.U32 R7, RZ, RZ, 0x40180000 ;  /* 0x40180000ff077424 */ /* 0x000fce00078e00ff */
[----:B------:R-:W1:Y:S01]  /*157f0*/  FRND.FLOOR R25, R4 ;  /* 0x0000000400197307 */ /* 0x000e620000205000 */
[----:B0-----:R-:W-:-:S07]  /*15800*/  FMUL R21, R18, R18 ;  /* 0x0000001212157220 */ /* 0x001fce0000400000 */
[----:B------:R-:W0:Y:S01]  /*15810*/  FRND.FLOOR R34, R29 ;  /* 0x0000001d00227307 */ /* 0x000e220000205000 */
[----:B-1----:R-:W-:Y:S01]  /*15820*/  DFMA R32, R22, R6, -15 ;  /* 0xc02e00001620742b */ /* 0x002fe20000000006 */
[----:B------:R-:W-:Y:S01]  /*15830*/  FMUL R31, R18, R21 ;  /* 0x00000015121f7220 */ /* 0x000fe20000400000 */
[----:B------:R-:W-:-:S06]  /*15840*/  FADD R25, R4, -R25 ;  /* 0x8000001904197221 */ /* 0x000fcc0000000000 */
[----:B------:R-:W-:Y:S01]  /*15850*/  DFMA R20, R22, R32, 10 ;  /* 0x402400001614742b */ /* 0x000fe20000000020 */
[----:B------:R-:W1:Y:S07]  /*15860*/  F2F.F64.F32 R22, R31 ;  /* 0x0000001f00167310 */ /* 0x000e6e0000201800 */
[----:B-1----:R-:W-:Y:S01]  /*15870*/  DMUL R22, R22, R20 ;  /* 0x0000001416167228 */ /* 0x002fe20000000000 */
[----:B--2---:R-:W-:-:S04]  /*15880*/  I2FP.F32.U32 R27, R27 ;  /* 0x0000001b001b7245 */ /* 0x004fc80000201000 */
[----:B------:R0:W1:Y:S01]  /*15890*/  F2I.U32.TRUNC.NTZ R35, R27 ;  /* 0x0000001b00237305 */ /* 0x000062000020f000 */
[----:B---3--:R-:W-:Y:S01]  /*158a0*/  I2FP.F32.U32 R36, R36 ;  /* 0x0000002400247245 */ /* 0x008fe20000201000 */
[----:B0-----:R-:W-:Y:S01]  /*158b0*/  FADD R27, R29, -R34 ;  /* 0x800000221d1b7221 */ /* 0x001fe20000000000 */
[----:B-1----:R-:W-:-:S05]  /*158c0*/  LOP3.LUT R4, R35, 0xd, RZ, 0xc0, !PT ;  /* 0x0000000d23047812 */ /* 0x002fca00078ec0ff */
[----:B------:R-:W0:Y:S01]  /*158d0*/  F2I.U32.TRUNC.NTZ R36, R36 ;  /* 0x0000002400247305 */ /* 0x000e22000020f000 */
[----:B----4-:R-:W-:Y:S02]  /*158e0*/  I2FP.F32.U32 R29, R30 ;  /* 0x0000001e001d7245 */ /* 0x010fe40000201000 */
[----:B------:R-:W-:Y:S02]  /*158f0*/  ISETP.NE.AND P3, PT, R4, 0xc, PT ;  /* 0x0000000c0400780c */ /* 0x000fe40003f65270 */
[C---:B------:R-:W-:Y:S02]  /*15900*/  LOP3.LUT R4, R35.reuse, 0xf, RZ, 0xc0, !PT ;  /* 0x0000000f23047812 */ /* 0x040fe400078ec0ff */
[----:B------:R-:W-:Y:S01]  /*15910*/  FSEL R30, R18, R27, !P3 ;  /* 0x0000001b121e7208 */ /* 0x000fe20005800000 */
[----:B------:R-:W1:Y:S01]  /*15920*/  F2I.U32.TRUNC.NTZ R29, R29 ;  /* 0x0000001d001d7305 */ /* 0x000e62000020f000 */
[----:B------:R-:W-:Y:S02]  /*15930*/  ISETP.GE.U32.AND P2, PT, R4, 0x4, PT ;  /* 0x000000040400780c */ /* 0x000fe40003f46070 */
[----:B------:R-:W-:-:S02]  /*15940*/  LOP3.LUT P4, RZ, R35, 0x2, RZ, 0xc0, !PT ;  /* 0x0000000223ff7812 */ /* 0x000fc4000788c0ff */
[----:B------:R-:W-:Y:S02]  /*15950*/  LOP3.LUT R35, R35, 0x1, RZ, 0xc0, !PT ;  /* 0x0000000123237812 */ /* 0x000fe400078ec0ff */
[----:B------:R-:W-:Y:S02]  /*15960*/  ISETP.GE.U32.AND P1, PT, R4, 0x8, PT ;  /* 0x000000080400780c */ /* 0x000fe40003f26070 */
[----:B------:R-:W-:Y:S02]  /*15970*/  FSEL R30, R25, R30, !P2 ;  /* 0x0000001e191e7208 */ /* 0x000fe40005000000 */
[----:B------:R-:W-:Y:S02]  /*15980*/  ISETP.NE.U32.AND P3, PT, R35, 0x1, PT ;  /* 0x000000012300780c */ /* 0x000fe40003f65070 */
[----:B------:R-:W-:Y:S02]  /*15990*/  FSEL R4, R18, R25, !P1 ;  /* 0x0000001912047208 */ /* 0x000fe40004800000 */
[----:B------:R-:W-:-:S02]  /*159a0*/  FSEL R21, R30, -R30, !P4 ;  /* 0x8000001e1e157208 */ /* 0x000fc40006000000 */
[----:B0-----:R-:W-:Y:S02]  /*159b0*/  LOP3.LUT R30, R36, 0xf, RZ, 0xc0, !PT ;  /* 0x0000000f241e7812 */ /* 0x001fe400078ec0ff */
[----:B------:R-:W-:Y:S02]  /*159c0*/  FSEL R20, -R4, R4, !P3 ;  /* 0x0000000404147208 */ /* 0x000fe40005800100 */
[C---:B------:R-:W-:Y:S02]  /*159d0*/  ISETP.GE.U32.AND P4, PT, R30.reuse, 0x8, PT ;  /* 0x000000081e00780c */ /* 0x040fe40003f86070 */
[----:B------:R-:W-:Y:S02]  /*159e0*/  ISETP.GE.U32.AND P2, PT, R30, 0x4, PT ;  /* 0x000000041e00780c */ /* 0x000fe40003f46070 */
[----:B-1----:R-:W-:Y:S01]  /*159f0*/  LOP3.LUT R30, R29, 0xd, RZ, 0xc0, !PT ;  /* 0x0000000d1d1e7812 */ /* 0x002fe200078ec0ff */
[----:B------:R-:W-:Y:S01]  /*15a00*/  FADD R33, R20, R21 ;  /* 0x0000001514217221 */ /* 0x000fe20000000000 */
[----:B------:R0:W1:Y:S01]  /*15a10*/  F2F.F32.F64 R4, R22 ;  /* 0x0000001600047310 */ /* 0x0000620000301000 */
[----:B------:R-:W-:Y:S01]  /*15a20*/  FADD R20, R18, -1 ;  /* 0xbf80000012147421 */ /* 0x000fe20000000000 */
[----:B------:R-:W-:-:S02]  /*15a30*/  ISETP.NE.AND P6, PT, R30, 0xc, PT ;  /* 0x0000000c1e00780c */ /* 0x000fc40003fc5270 */
[----:B------:R-:W-:Y:S02]  /*15a40*/  LOP3.LUT R21, R29, 0xf, RZ, 0xc0, !PT ;  /* 0x0000000f1d157812 */ /* 0x000fe400078ec0ff */
[----:B------:R-:W-:Y:S02]  /*15a50*/  LOP3.LUT R31, R36, 0xd, RZ, 0xc0, !PT ;  /* 0x0000000d241f7812 */ /* 0x000fe400078ec0ff */
[----:B0-----:R-:W-:Y:S02]  /*15a60*/  I2FP.F32.U32 R23, R28 ;  /* 0x0000001c00177245 */ /* 0x001fe40000201000 */
[----:B------:R-:W-:Y:S02]  /*15a70*/  FSEL R28, R20, R27, !P6 ;  /* 0x0000001b141c7208 */ /* 0x000fe40007000000 */
[----:B------:R0:W2:Y:S01]  /*15a80*/  F2I.U32.TRUNC.NTZ R30, R23 ;  /* 0x00000017001e7305 */ /* 0x0000a2000020f000 */
[C---:B------:R-:W-:Y:S02]  /*15a90*/  ISETP.GE.U32.AND P5, PT, R21.reuse, 0x8, PT ;  /* 0x000000081500780c */ /* 0x040fe40003fa6070 */
[----:B------:R-:W-:Y:S01]  /*15aa0*/  ISETP.GE.U32.AND P6, PT, R21, 0x4, PT ;  /* 0x000000041500780c */ /* 0x000fe20003fc6070 */
[----:B------:R-:W-:Y:S01]  /*15ab0*/  FADD R21, R27, -1 ;  /* 0xbf8000001b157421 */ /* 0x000fe20000000000 */
[----:B------:R-:W-:-:S02]  /*15ac0*/  ISETP.NE.AND P1, PT, R31, 0xc, PT ;  /* 0x0000000c1f00780c */ /* 0x000fc40003f25270 */
[C---:B------:R-:W-:Y:S02]  /*15ad0*/  LOP3.LUT P3, RZ, R36.reuse, 0x2, RZ, 0xc0, !PT ;  /* 0x0000000224ff7812 */ /* 0x040fe4000786c0ff */
[----:B------:R-:W-:Y:S02]  /*15ae0*/  LOP3.LUT R36, R36, 0x1, RZ, 0xc0, !PT ;  /* 0x0000000124247812 */ /* 0x000fe400078ec0ff */
[C---:B------:R-:W-:Y:S02]  /*15af0*/  FSEL R32, R18.reuse, R21, !P1 ;  /* 0x0000001512207208 */ /* 0x040fe40004800000 */
[-C--:B------:R-:W-:Y:S02]  /*15b00*/  FSEL R31, R18, R25.reuse, !P4 ;  /* 0x00000019121f7208 */ /* 0x080fe40006000000 */
[----:B------:R-:W-:Y:S02]  /*15b10*/  LOP3.LUT P4, RZ, R29, 0x2, RZ, 0xc0, !PT ;  /* 0x000000021dff7812 */ /* 0x000fe4000788c0ff */
[----:B------:R-:W-:-:S02]  /*15b20*/  FSEL R22, R20, R25, !P5 ;  /* 0x0000001914167208 */ /* 0x000fc40006800000 */
[----:B------:R-:W-:Y:S02]  /*15b30*/  LOP3.LUT R29, R29, 0x1, RZ, 0xc0, !PT ;  /* 0x000000011d1d7812 */ /* 0x000fe400078ec0ff */
[C---:B------:R-:W-:Y:S02]  /*15b40*/  FSEL R28, R25.reuse, R28, !P6 ;  /* 0x0000001c191c7208 */ /* 0x040fe40007000000 */
[----:B------:R-:W-:Y:S02]  /*15b50*/  ISETP.NE.U32.AND P5, PT, R36, 0x1, PT ;  /* 0x000000012400780c */ /* 0x000fe40003fa5070 */
[----:B------:R-:W-:Y:S02]  /*15b60*/  FSEL R32, R25, R32, !P2 ;  /* 0x0000002019207208 */ /* 0x000fe40005000000 */
[----:B------:R-:W-:Y:S02]  /*15b70*/  ISETP.NE.U32.AND P1, PT, R29, 0x1, PT ;  /* 0x000000011d00780c */ /* 0x000fe40003f25070 */
[----:B0-----:R-:W-:-:S02]  /*15b80*/  FSEL R23, R28, -R28, !P4 ;  /* 0x8000001c1c177208 */ /* 0x001fc40006000000 */
[----:B------:R-:W-:Y:S02]  /*15b90*/  FSEL R29, -R31, R31, !P5 ;  /* 0x0000001f1f1d7208 */ /* 0x000fe40006800100 */
[----:B------:R-:W-:Y:S02]  /*15ba0*/  FSEL R32, R32, -R32, !P3 ;  /* 0x8000002020207208 */ /* 0x000fe40005800000 */
[----:B--2---:R-:W-:Y:S02]  /*15bb0*/  LOP3.LUT R28, R30, 0xd, RZ, 0xc0, !PT ;  /* 0x0000000d1e1c7812 */ /* 0x004fe400078ec0ff */
[----:B------:R-:W-:Y:S01]  /*15bc0*/  I2FP.F32.U32 R26, R26 ;  /* 0x0000001a001a7245 */ /* 0x000fe20000201000 */
[----:B------:R-:W-:Y:S01]  /*15bd0*/  FADD R29, R29, R32 ;  /* 0x000000201d1d7221 */ /* 0x000fe20000000000 */
[----:B------:R-:W-:Y:S02]  /*15be0*/  ISETP.NE.AND P3, PT, R28, 0xc, PT ;  /* 0x0000000c1c00780c */ /* 0x000fe40003f65270 */
[----:B------:R-:W-:Y:S01]  /*15bf0*/  FSEL R22, -R22, R22, !P1 ;  /* 0x0000001616167208 */ /* 0x000fe20004800100 */
[----:B------:R0:W2:Y:S01]  /*15c00*/  F2I.U32.TRUNC.NTZ R32, R26 ;  /* 0x0000001a00207305 */ /* 0x0000a2000020f000 */
[----:B------:R-:W-:-:S03]  /*15c10*/  I2FP.F32.U32 R28, R24 ;  /* 0x00000018001c7245 */ /* 0x000fc60000201000 */
[----:B------:R-:W-:Y:S01]  /*15c20*/  FADD R22, R22, R23 ;  /* 0x0000001716167221 */ /* 0x000fe20000000000 */
[----:B------:R-:W-:-:S03]  /*15c30*/  LOP3.LUT R23, R30, 0xf, RZ, 0xc0, !PT ;  /* 0x0000000f1e177812 */ /* 0x000fc600078ec0ff */
[----:B------:R-:W3:Y:S01]  /*15c40*/  F2I.U32.TRUNC.NTZ R28, R28 ;  /* 0x0000001c001c7305 */ /* 0x000ee2000020f000 */
[----:B------:R-:W-:Y:S01]  /*15c50*/  FADD R31, R25, -1 ;  /* 0xbf800000191f7421 */ /* 0x000fe20000000000 */
[----:B------:R-:W-:Y:S01]  /*15c60*/  LOP3.LUT P4, RZ, R30, 0x2, RZ, 0xc0, !PT ;  /* 0x000000021eff7812 */ /* 0x000fe2000788c0ff */
[----:B------:R-:W-:Y:S01]  /*15c70*/  FADD R22, -R33, R22 ;  /* 0x0000001621167221 */ /* 0x000fe20000000100 */
[C---:B------:R-:W-:Y:S02]  /*15c80*/  ISETP.GE.U32.AND P2, PT, R23.reuse, 0x4, PT ;  /* 0x000000041700780c */ /* 0x040fe40003f46070 */
[----:B------:R-:W-:Y:S02]  /*15c90*/  FSEL R24, R18, R27, !P3 ;  /* 0x0000001b12187208 */ /* 0x000fe40005800000 */
[----:B------:R-:W-:Y:S02]  /*15ca0*/  LOP3.LUT R30, R30, 0x1, RZ, 0xc0, !PT ;  /* 0x000000011e1e7812 */ /* 0x000fe400078ec0ff */
[----:B------:R-:W-:-:S02]  /*15cb0*/  ISETP.GE.U32.AND P1, PT, R23, 0x8, PT ;  /* 0x000000081700780c */ /* 0x000fc40003f26070 */
[----:B0-----:R-:W-:Y:S01]  /*15cc0*/  FSEL R26, R31, R24, !P2 ;  /* 0x000000181f1a7208 */ /* 0x001fe20005000000 */
[----:B-1----:R-:W-:Y:S01]  /*15cd0*/  FFMA R24, R4, R22, R33 ;  /* 0x0000001604187223 */ /* 0x002fe20000000021 */
[----:B------:R-:W-:Y:S02]  /*15ce0*/  ISETP.NE.U32.AND P3, PT, R30, 0x1, PT ;  /* 0x000000011e00780c */ /* 0x000fe40003f65070 */
[----:B------:R-:W-:Y:S02]  /*15cf0*/  FSEL R23, R18, R31, !P1 ;  /* 0x0000001f12177208 */ /* 0x000fe40004800000 */
[----:B--2---:R-:W-:Y:S02]  /*15d00*/  LOP3.LUT R22, R32, 0xf, RZ, 0xc0, !PT ;  /* 0x0000000f20167812 */ /* 0x004fe400078ec0ff */
[----:B------:R-:W-:Y:S02]  /*15d10*/  FSEL R33, -R23, R23, !P3 ;  /* 0x0000001717217208 */ /* 0x000fe40005800100 */
[----:B------:R-:W-:-:S02]  /*15d20*/  FSEL R26, R26, -R26, !P4 ;  /* 0x8000001a1a1a7208 */ /* 0x000fc40006000000 */
[C---:B------:R-:W-:Y:S02]  /*15d30*/  ISETP.GE.U32.AND P4, PT, R22.reuse, 0x8, PT ;  /* 0x000000081600780c */ /* 0x040fe40003f86070 */
[----:B------:R-:W-:Y:S02]  /*15d40*/  ISETP.GE.U32.AND P3, PT, R22, 0x4, PT ;  /* 0x000000041600780c */ /* 0x000fe40003f66070 */
[----:B------:R-:W-:Y:S02]  /*15d50*/  LOP3.LUT R23, R32, 0xd, RZ, 0xc0, !PT ;  /* 0x0000000d20177812 */ /* 0x000fe400078ec0ff */
[----:B---3--:R-:W-:Y:S02]  /*15d60*/  LOP3.LUT R22, R28, 0xf, RZ, 0xc0, !PT ;  /* 0x0000000f1c167812 */ /* 0x008fe400078ec0ff */
[----:B------:R-:W-:Y:S02]  /*15d70*/  ISETP.NE.AND P2, PT, R23, 0xc, PT ;  /* 0x0000000c1700780c */ /* 0x000fe40003f45270 */
[----:B------:R-:W-:-:S02]  /*15d80*/  ISETP.GE.U32.AND P5, PT, R22, 0x8, PT ;  /* 0x000000081600780c */ /* 0x000fc40003fa6070 */
[----:B------:R-:W-:Y:S02]  /*15d90*/  ISETP.GE.U32.AND P1, PT, R22, 0x4, PT ;  /* 0x000000041600780c */ /* 0x000fe40003f26070 */
[----:B------:R-:W0:Y:S01]  /*15da0*/  F2F.F64.F32 R22, R25 ;  /* 0x0000001900167310 */ /* 0x000e220000201800 */
[----:B------:R-:W-:Y:S01]  /*15db0*/  FADD R33, R33, R26 ;  /* 0x0000001a21217221 */ /* 0x000fe20000000000 */
[C---:B------:R-:W-:Y:S02]  /*15dc0*/  LOP3.LUT R26, R28.reuse, 0xd, RZ, 0xc0, !PT ;  /* 0x0000000d1c1a7812 */ /* 0x040fe400078ec0ff */
[----:B------:R-:W-:Y:S02]  /*15dd0*/  LOP3.LUT R30, R28, 0x1, RZ, 0xc0, !PT ;  /* 0x000000011c1e7812 */ /* 0x000fe400078ec0ff */
[----:B------:R-:W-:Y:S02]  /*15de0*/  ISETP.NE.AND P6, PT, R26, 0xc, PT ;  /* 0x0000000c1a00780c */ /* 0x000fe40003fc5270 */
[----:B------:R-:W-:-:S02]  /*15df0*/  FSEL R26, R20, R31, !P5 ;  /* 0x0000001f141a7208 */ /* 0x000fc40006800000 */
[----:B------:R-:W-:Y:S02]  /*15e00*/  ISETP.NE.U32.AND P5, PT, R30, 0x1, PT ;  /* 0x000000011e00780c */ /* 0x000fe40003fa5070 */
[----:B------:R-:W-:Y:S02]  /*15e10*/  FSEL R30, R20, R27, !P6 ;  /* 0x0000001b141e7208 */ /* 0x000fe40007000000 */
[C---:B------:R-:W-:Y:S01]  /*15e20*/  LOP3.LUT P6, RZ, R32.reuse, 0x2, RZ, 0xc0, !PT ;  /* 0x0000000220ff7812 */ /* 0x040fe200078cc0ff */
[----:B0-----:R-:W-:Y:S01]  /*15e30*/  DFMA R34, R22, R6, -15 ;  /* 0xc02e00001622742b */ /* 0x001fe20000000006 */
[----:B------:R-:W-:Y:S02]  /*15e40*/  LOP3.LUT R32, R32, 0x1, RZ, 0xc0, !PT ;  /* 0x0000000120207812 */ /* 0x000fe400078ec0ff */
[----:B------:R-:W-:Y:S02]  /*15e50*/  FSEL R30, R31, R30, !P1 ;  /* 0x0000001e1f1e7208 */ /* 0x000fe40004800000 */
[----:B------:R-:W-:-:S02]  /*15e60*/  ISETP.NE.U32.AND P1, PT, R32, 0x1, PT ;  /* 0x000000012000780c */ /* 0x000fc40003f25070 */
[----:B------:R-:W-:Y:S01]  /*15e70*/  FSEL R32, -R26, R26, !P5 ;  /* 0x0000001a1a207208 */ /* 0x000fe20006800100 */
[C---:B------:R-:W-:Y:S01]  /*15e80*/  FMUL R26, R27.reuse, R27 ;  /* 0x0000001b1b1a7220 */ /* 0x040fe20000400000 */
[----:B------:R-:W-:Y:S01]  /*15e90*/  DFMA R22, R22, R34, 10 ;  /* 0x402400001616742b */ /* 0x000fe20000000022 */
[----:B------:R-:W-:Y:S01]  /*15ea0*/  LOP3.LUT P5, RZ, R28, 0x2, RZ, 0xc0, !PT ;  /* 0x000000021cff7812 */ /* 0x000fe200078ac0ff */
[----:B------:R0:W1:Y:S01]  /*15eb0*/  F2F.F64.F32 R34, R27 ;  /* 0x0000001b00227310 */ /* 0x0000620000201800 */
[----:B------:R-:W-:Y:S01]  /*15ec0*/  FMUL R28, R27, R26 ;  /* 0x0000001a1b1c7220 */ /* 0x000fe20000400000 */
[----:B------:R-:W-:Y:S01]  /*15ed0*/  FMUL R26, R25, R25 ;  /* 0x00000019191a7220 */ /* 0x000fe20000400000 */
[----:B0-----:R-:W-:Y:S02]  /*15ee0*/  I2FP.F32.U32 R27, R3 ;  /* 0x00000003001b7245 */ /* 0x001fe40000201000 */
[----:B------:R-:W-:Y:S02]  /*15ef0*/  FSEL R3, R30, -R30, !P5 ;  /* 0x8000001e1e037208 */ /* 0x000fe40006800000 */
[----:B------:R-:W-:-:S02]  /*15f00*/  I2FP.F32.U32 R30, R16 ;  /* 0x00000010001e7245 */ /* 0x000fc40000201000 */
[----:B------:R-:W0:Y:S01]  /*15f10*/  F2I.U32.TRUNC.NTZ R27, R27 ;  /* 0x0000001b001b7305 */ /* 0x000e22000020f000 */
[----:B------:R-:W-:Y:S01]  /*15f20*/  FADD R32, R32, R3 ;  /* 0x0000000320207221 */ /* 0x000fe20000000000 */
[----:B------:R-:W-:Y:S01]  /*15f30*/  FMUL R26, R25, R26 ;  /* 0x0000001a191a7220 */ /* 0x000fe20000400000 */
[C---:B------:R-:W-:Y:S02]  /*15f40*/  FSEL R3, R20.reuse, R25, !P4 ;  /* 0x0000001914037208 */ /* 0x040fe40006000000 */
[----:B------:R-:W-:-:S03]  /*15f50*/  @P3 FSEL R25, R20, R21, !P2 ;  /* 0x0000001514193208 */ /* 0x000fc60005000000 */
[----:B------:R-:W2:Y:S01]  /*15f60*/  F2I.U32.TRUNC.NTZ R30, R30 ;  /* 0x0000001e001e7305 */ /* 0x000ea2000020f000 */
[----:B------:R-:W-:Y:S01]  /*15f70*/  FSEL R3, -R3, R3, !P1 ;  /* 0x0000000303037208 */ /* 0x000fe20004800100 */
[----:B-1----:R-:W-:Y:S01]  /*15f80*/  DFMA R6, R34, R6, -15 ;  /* 0xc02e00002206742b */ /* 0x002fe20000000006 */
[----:B------:R-:W-:-:S05]  /*15f90*/  FSEL R16, R25, -R25, !P6 ;  /* 0x8000001919107208 */ /* 0x000fca0007000000 */
[----:B------:R-:W-:Y:S01]  /*15fa0*/  FADD R16, R3, R16 ;  /* 0x0000001003107221 */ /* 0x000fe20000000000 */
[----:B0-----:R-:W-:Y:S01]  /*15fb0*/  LOP3.LUT R3, R27, 0xf, RZ, 0xc0, !PT ;  /* 0x0000000f1b037812 */ /* 0x001fe200078ec0ff */
[----:B------:R-:W-:Y:S01]  /*15fc0*/  DFMA R6, R34, R6, 10 ;  /* 0x402400002206742b */ /* 0x000fe20000000006 */
[----:B------:R-:W0:Y:S02]  /*15fd0*/  F2F.F64.F32 R34, R26 ;  /* 0x0000001a00227310 */ /* 0x000e240000201800 */
[C---:B------:R-:W-:Y:S02]  /*15fe0*/  ISETP.GE.U32.AND P4, PT, R3.reuse, 0x8, PT ;  /* 0x000000080300780c */ /* 0x040fe40003f86070 */
[----:B------:R-:W-:Y:S02]  /*15ff0*/  ISETP.GE.U32.AND P1, PT, R3, 0x4, PT ;  /* 0x000000040300780c */ /* 0x000fe40003f26070 */
[----:B------:R-:W-:Y:S02]  /*16000*/  LOP3.LUT R3, R27, 0xd, RZ, 0xc0, !PT ;  /* 0x0000000d1b037812 */ /* 0x000fe400078ec0ff */
[----:B--2---:R-:W-:-:S02]  /*16010*/  LOP3.LUT R25, R30, 0xf, RZ, 0xc0, !PT ;  /* 0x0000000f1e197812 */ /* 0x004fc400078ec0ff */
[----:B------:R-:W-:Y:S02]  /*16020*/  ISETP.NE.AND P6, PT, R3, 0xc, PT ;  /* 0x0000000c0300780c */ /* 0x000fe40003fc5270 */
[C---:B------:R-:W-:Y:S02]  /*16030*/  LOP3.LUT P2, RZ, R27.reuse, 0x2, RZ, 0xc0, !PT ;  /* 0x000000021bff7812 */ /* 0x040fe4000784c0ff */
[----:B------:R-:W-:Y:S02]  /*16040*/  FSEL R3, R18, R31, !P4 ;  /* 0x0000001f12037208 */ /* 0x000fe40006000000 */
[----:B------:R-:W-:Y:S02]  /*16050*/  LOP3.LUT R27, R27, 0x1, RZ, 0xc0, !PT ;  /* 0x000000011b1b7812 */ /* 0x000fe400078ec0ff */
[C---:B------:R-:W-:Y:S02]  /*16060*/  ISETP.GE.U32.AND P4, PT, R25.reuse, 0x4, PT ;  /* 0x000000041900780c */ /* 0x040fe40003f86070 */
[----:B------:R-:W-:-:S02]  /*16070*/  ISETP.GE.U32.AND P5, PT, R25, 0x8, PT ;  /* 0x000000081900780c */ /* 0x000fc40003fa6070 */
[----:B------:R-:W-:Y:S02]  /*16080*/  ISETP.NE.U32.AND P3, PT, R27, 0x1, PT ;  /* 0x000000011b00780c */ /* 0x000fe40003f65070 */
[----:B------:R-:W-:Y:S01]  /*16090*/  LOP3.LUT R25, R30, 0xd, RZ, 0xc0, !PT ;  /* 0x0000000d1e197812 */ /* 0x000fe200078ec0ff */
[----:B------:R-:W1:Y:S01]  /*160a0*/  F2F.F64.F32 R26, R28 ;  /* 0x0000001c001a7310 */ /* 0x000e620000201800 */
[----:B0-----:R-:W-:Y:S01]  /*160b0*/  DMUL R22, R34, R22 ;  /* 0x0000001622167228 */ /* 0x001fe20000000000 */
[----:B------:R-:W-:Y:S02]  /*160c0*/  FSEL R18, R18, R21, !P6 ;  /* 0x0000001512127208 */ /* 0x000fe40007000000 */
[----:B------:R-:W-:Y:S02]  /*160d0*/  ISETP.NE.AND P6, PT, R25, 0xc, PT ;  /* 0x0000000c1900780c */ /* 0x000fe40003fc5270 */
[----:B------:R-:W-:Y:S02]  /*160e0*/  LOP3.LUT R34, R30, 0x1, RZ, 0xc0, !PT ;  /* 0x000000011e227812 */ /* 0x000fe400078ec0ff */
[----:B------:R-:W-:-:S02]  /*160f0*/  FSEL R18, R31, R18, !P1 ;  /* 0x000000121f127208 */ /* 0x000fc40004800000 */
[----:B------:R-:W-:Y:S02]  /*16100*/  FSEL R25, R20, R31, !P5 ;  /* 0x0000001f14197208 */ /* 0x000fe40006800000 */
[----:B------:R-:W-:Y:S02]  /*16110*/  LOP3.LUT P1, RZ, R30, 0x2, RZ, 0xc0, !PT ;  /* 0x000000021eff7812 */ /* 0x000fe4000782c0ff */
[----:B------:R-:W-:Y:S02]  /*16120*/  ISETP.NE.U32.AND P5, PT, R34, 0x1, PT ;  /* 0x000000012200780c */ /* 0x000fe40003fa5070 */
[----:B------:R-:W-:Y:S02]  /*16130*/  @P4 FSEL R31, R20, R21, !P6 ;  /* 0x00000015141f4208 */ /* 0x000fe40007000000 */
[----:B------:R-:W-:Y:S02]  /*16140*/  FSEL R3, -R3, R3, !P3 ;  /* 0x0000000303037208 */ /* 0x000fe40005800100 */
[----:B------:R-:W-:-:S02]  /*16150*/  FSEL R18, R18, -R18, !P2 ;  /* 0x8000001212127208 */ /* 0x000fc40005000000 */
[----:B------:R-:W-:Y:S02]  /*16160*/  FSEL R25, -R25, R25, !P5 ;  /* 0x0000001919197208 */ /* 0x000fe40006800100 */
[----:B------:R-:W-:Y:S01]  /*16170*/  FSEL R20, R31, -R31, !P1 ;  /* 0x8000001f1f147208 */ /* 0x000fe20004800000 */
[----:B-1----:R-:W-:Y:S01]  /*16180*/  DMUL R6, R26, R6 ;  /* 0x000000061a067228 */ /* 0x002fe20000000000 */
[----:B------:R-:W-:Y:S01]  /*16190*/  FADD R3, R3, R18 ;  /* 0x0000001203037221 */ /* 0x000fe20000000000 */
[----:B------:R-:W0:Y:S02]  /*161a0*/  F2F.F32.F64 R23, R22 ;  /* 0x0000001600177310 */ /* 0x000e240000301000 */
[----:B------:R-:W-:Y:S01]  /*161b0*/  FADD R20, R25, R20 ;  /* 0x0000001419147221 */ /* 0x000fe20000000000 */
[----:B------:R-:W-:Y:S01]  /*161c0*/  FADD R16, -R29, R16 ;  /* 0x000000101d107221 */ /* 0x000fe20000000100 */
[----:B------:R-:W-:Y:S02]  /*161d0*/  FADD R32, -R33, R32 ;  /* 0x0000002021207221 */ /* 0x000fe40000000100 */
[----:B------:R-:W-:Y:S01]  /*161e0*/  FADD R20, -R3, R20 ;  /* 0x0000001403147221 */ /* 0x000fe20000000100 */
[C---:B------:R-:W-:Y:S01]  /*161f0*/  FFMA R16, R4.reuse, R16, R29 ;  /* 0x0000001004107223 */ /* 0x040fe2000000001d */
[C---:B------:R-:W-:Y:S01]  /*16200*/  FFMA R33, R4.reuse, R32, R33 ;  /* 0x0000002004217223 */ /* 0x040fe20000000021 */
[----:B------:R-:W1:Y:S01]  /*16210*/  F2F.F32.F64 R6, R6 ;  /* 0x0000000600067310 */ /* 0x000e620000301000 */
[----:B------:R-:W-:Y:S01]  /*16220*/  FFMA R3, R4, R20, R3 ;  /* 0x0000001404037223 */ /* 0x000fe20000000003 */
[----:B------:R-:W-:Y:S01]  /*16230*/  IADD3 R17, PT, PT, R17, 0x1, RZ ;  /* 0x0000000111117810 */ /* 0x000fe20007ffe0ff */
[----:B------:R-:W-:-:S02]  /*16240*/  FADD R33, -R24, R33 ;  /* 0x0000002118217221 */ /* 0x000fc40000000100 */
[----:B------:R-:W-:Y:S01]  /*16250*/  FADD R3, -R16, R3 ;  /* 0x0000000310037221 */ /* 0x000fe20000000100 */
[----:B------:R-:W-:Y:S01]  /*16260*/  ISETP.NE.AND P1, PT, R17, 0x10, PT ;  /* 0x000000101100780c */ /* 0x000fe20003f25270 */
[C---:B0-----:R-:W-:Y:S02]  /*16270*/  FFMA R33, R23.reuse, R33, R24 ;  /* 0x0000002117217223 */ /* 0x041fe40000000018 */
[----:B------:R-:W-:-:S04]  /*16280*/  FFMA R16, R23, R3, R16 ;  /* 0x0000000317107223 */ /* 0x000fc80000000010 */
[----:B------:R-:W-:-:S04]  /*16290*/  FADD R16, -R33, R16 ;  /* 0x0000001021107221 */ /* 0x000fc80000000100 */
[----:B-1----:R-:W-:-:S04]  /*162a0*/  FFMA R16, R6, R16, R33 ;  /* 0x0000001006107223 */ /* 0x002fc80000000021 */
[----:B------:R-:W-:Y:S01]  /*162b0*/  FFMA R19, R2, R16, R19 ;  /* 0x0000001002137223 */ /* 0x000fe20000000013 */
[----:B------:R-:W-:Y:S06]  /*162c0*/  @P1 BRA `(.L_x_112) ;  /* 0xffffffec00381947 */ /* 0x000fec000383ffff */
[----:B------:R-:W-:Y:S05]  /*162d0*/  BSYNC.RECONVERGENT B5 ;  /* 0x0000000000057941 */ /* 0x000fea0003800200 */
.L_x_105:
[----:B------:R-:W-:Y:S01]  /*162e0*/  FSETP.GEU.AND P1, PT, |R19|, 8000, PT ;  /* 0x45fa00001300780b */ /* 0x000fe20003f2e200 */
[----:B------:R-:W-:Y:S01]  /*162f0*/  BSSY.RECONVERGENT B5, `(.L_x_113) ;  /* 0x000013b000057945 */ /* 0x000fe20003800200 */
[----:B------:R-:W-:-:S11]  /*16300*/  IMAD.MOV.U32 R2, RZ, RZ, RZ ;  /* 0x000000ffff027224 */ /* 0x000fd600078e00ff */
[----:B------:R-:W-:Y:S05]  /*16310*/  @!P1 BRA `(.L_x_114) ;  /* 0x0000001000e09947 */ /* 0x000fea0003800000 */
[----:B------:R-:W-:Y:S01]  /*16320*/  BSSY.RECONVERGENT B6, `(.L_x_115) ;  /* 0x0000135000067945 */ /* 0x000fe20003800200 */
[----:B------:R-:W-:Y:S01]  /*16330*/  IMAD.MOV.U32 R20, RZ, RZ, RZ ;  /* 0x000000ffff147224 */ /* 0x000fe200078e00ff */
[----:B------:R-:W-:-:S07]  /*16340*/  MOV R8, RZ ;  /* 0x000000ff00087202 */ /* 0x000fce0000000f00 */
.L_x_122:
        /* <DEDUP_REMOVED lines=16> */
[----:B-----5:R-:W-:Y:S05]  /*16450*/  CALL.REL.NOINC `($__internal_0_$__cuda_sm3x_div_rn_noftz_f32_slowpath) ;  /* 0x0000001000e07944 */ /* 0x020fea0003c00000 */
[----:B------:R-:W-:-:S07]  /*16460*/  IMAD.MOV.U32 R17, RZ, RZ, R21 ;  /* 0x000000ffff117224 */ /* 0x000fce00078e0015 */
.L_x_117:
[----:B------:R-:W-:Y:S05]  /*16470*/  BSYNC.RECONVERGENT B7 ;  /* 0x0000000000077941 */ /* 0x000fea0003800200 */
.L_x_116:
        /* <DEDUP_REMOVED lines=14> */
.L_x_119:
[----:B------:R-:W-:Y:S05]  /*16560*/  BSYNC.RECONVERGENT B7 ;  /* 0x0000000000077941 */ /* 0x000fea0003800200 */
.L_x_118:
[--C-:B------:R-:W-:Y:S01]  /*16570*/  SHF.R.S64 R6, R12, 0x2, R13.reuse ;  /* 0x000000020c067819 */ /* 0x100fe2000000100d */
[----:B------:R-:W0:Y:S01]  /*16580*/  MUFU.RCP R2, R3 ;  /* 0x0000000300027308 */ /* 0x000e220000001000 */
[----:B------:R-:W-:Y:S01]  /*16590*/  SHF.R.S32.HI R7, RZ, 0x2, R13 ;  /* 0x00000002ff077819 */ /* 0x000fe2000001140d */
[----:B------:R-:W-:Y:S06]  /*165a0*/  BSSY.RECONVERGENT B7, `(.L_x_120) ;  /* 0x000000c000077945 */ /* 0x000fec0003800200 */
[----:B------:R-:W1:Y:S01]  /*165b0*/  I2F.S64 R6, R6 ;  /* 0x0000000600067312 */ /* 0x000e620000301400 */
[----:B0-----:R-:W-:-:S04]  /*165c0*/  FFMA R19, -R3, R2, 1 ;  /* 0x3f80000003137423 */ /* 0x001fc80000000102 */
[----:B------:R-:W-:-:S03]  /*165d0*/  FFMA R2, R2, R19, R2 ;  /* 0x0000001302027223 */ /* 0x000fc60000000002 */
[----:B-1----:R-:W0:Y:S01]  /*165e0*/  FCHK P1, R6, R3 ;  /* 0x0000000306007302 */ /* 0x002e220000020000 */
[----:B------:R-:W-:-:S04]  /*165f0*/  FFMA R4, R2, R6, RZ ;  /* 0x0000000602047223 */ /* 0x000fc800000000ff */
[----:B------:R-:W-:-:S04]  /*16600*/  FFMA R19, -R3, R4, R6 ;  /* 0x0000000403137223 */ /* 0x000fc80000000106 */
[----:B------:R-:W-:Y:S01]  /*16610*/  FFMA R21, R2, R19, R4 ;  /* 0x0000001302157223 */ /* 0x000fe20000000004 */
[----:B0-----:R-:W-:Y:S06]  /*16620*/  @!P1 BRA `(.L_x_121) ;  /* 0x00000000000c9947 */ /* 0x001fec0003800000 */
[----:B------:R-:W-:Y:S01]  /*16630*/  IMAD.MOV.U32 R4, RZ, RZ, R3 ;  /* 0x000000ffff047224 */ /* 0x000fe200078e0003 */
[----:B------:R-:W-:-:S07]  /*16640*/  MOV R16, 0x16660 ;  /* 0x0001666000107802 */ /* 0x000fce0000000f00 */
[----:B-----5:R-:W-:Y:S05]  /*16650*/  CALL.REL.NOINC `($__internal_0_$__cuda_sm3x_div_rn_noftz_f32_slowpath) ;  /* 0x0000001000607944 */ /* 0x020fea0003c00000 */
.L_x_121:
[----:B------:R-:W-:Y:S05]  /*16660*/  BSYNC.RECONVERGENT B7 ;  /* 0x0000000000077941 */ /* 0x000fea0003800200 */
.L_x_120:
[----:B------:R-:W-:-:S05]  /*16670*/  IMAD R4, R26, 0x10c, R1 ;  /* 0x0000010c1a047824 */ /* 0x000fca00078e0201 */
[----:B------:R-:W2:Y:S04]  /*16680*/  LDL R16, [R4+0x100] ;  /* 0x0001000004107983 */ /* 0x000ea80000100800 */
[----:B------:R-:W3:Y:S01]  /*16690*/  LDL R2, [R4+0x104] ;  /* 0x0001040004027983 */ /* 0x000ee20000100800 */
[----:B--2---:R-:W-:-:S04]  /*166a0*/  FADD R16, R16, R17 ;  /* 0x0000001110107221 */ /* 0x004fc80000000000 */
[----:B------:R-:W0:Y:S02]  /*166b0*/  F2I.FLOOR.NTZ R6, R16 ;  /* 0x0000001000067305 */ /* 0x000e240000207100 */
[C---:B0-----:R-:W-:Y:S01]  /*166c0*/  LOP3.LUT R7, R6.reuse, 0xff, RZ, 0xc0, !PT ;  /* 0x000000ff06077812 */ /* 0x041fe200078ec0ff */
[----:B------:R-:W-:-:S03]  /*166d0*/  VIADD R6, R6, 0x1 ;  /* 0x0000000106067836 */ /* 0x000fc60000000000 */
[----:B------:R-:W-:Y:S02]  /*166e0*/  IADD3 R19, PT, PT, R4, R7, RZ ;  /* 0x0000000704137210 */ /* 0x000fe40007ffe0ff */
[----:B------:R-:W-:-:S03]  /*166f0*/  LOP3.LUT R7, R6, 0xff, RZ, 0xc0, !PT ;  /* 0x000000ff06077812 */ /* 0x000fc600078ec0ff */
[----:B------:R-:W2:Y:S02]  /*16700*/  LDL.U8 R17, [R19] ;  /* 0x0000000013117983 */ /* 0x000ea40000100000 */
[----:B------:R-:W-:-:S06]  /*16710*/  IMAD.IADD R18, R4, 0x1, R7 ;  /* 0x0000000104127824 */ /* 0x000fcc00078e0207 */
[----:B------:R-:W4:Y:S01]  /*16720*/  LDL.U8 R18, [R18] ;  /* 0x0000000012127983 */ /* 0x000f220000100000 */
[----:B---3--:R-:W-:-:S04]  /*16730*/  FADD R2, R2, R9 ;  /* 0x0000000902027221 */ /* 0x008fc80000000000 */
[----:B------:R-:W-:Y:S01]  /*16740*/  F2I.FLOOR.NTZ R7, R2 ;  /* 0x0000000200077305 */ /* 0x000fe20000207100 */
[----:B--2---:R-:W-:-:S07]  /*16750*/  I2FP.F32.U32 R17, R17 ;  /* 0x0000001100117245 */ /* 0x004fce0000201000 */
[----:B------:R-:W0:Y:S01]  /*16760*/  F2I.TRUNC.NTZ R6, R17 ;  /* 0x0000001100067305 */ /* 0x000e22000020f100 */
[----:B----4-:R-:W-:-:S07]  /*16770*/  I2FP.F32.U32 R22, R18 ;  /* 0x0000001200167245 */ /* 0x010fce0000201000 */
[----:B------:R-:W1:Y:S01]  /*16780*/  F2I.TRUNC.NTZ R22, R22 ;  /* 0x0000001600167305 */ /* 0x000e62000020f100 */
[----:B0-----:R-:W-:Y:S02]  /*16790*/  IADD3 R9, PT, PT, R7, R6, RZ ;  /* 0x0000000607097210 */ /* 0x001fe40007ffe0ff */
[----:B------:R-:W2:Y:S02]  /*167a0*/  LDL R6, [R4+0x108] ;  /* 0x0001080004067983 */ /* 0x000ea40000100800 */
        /* <DEDUP_REMOVED lines=9> */
[----:B------:R-:W-:-:S06]  /*16840*/  IMAD.IADD R9, R4, 0x1, R9 ;  /* 0x0000000104097824 */ /* 0x000fcc00078e0209 */
[----:B------:R-:W4:Y:S01]  /*16850*/  LDL.U8 R9, [R9] ;  /* 0x0000000009097983 */ /* 0x000f220000100000 */
[----:B------:R-:W-:-:S04]  /*16860*/  IADD3 R7, PT, PT, R7, 0x1, RZ ;  /* 0x0000000107077810 */ /* 0x000fc80007ffe0ff */
[----:B------:R-:W-:-:S05]  /*16870*/  LOP3.LUT R7, R7, 0xff, RZ, 0xc0, !PT ;  /* 0x000000ff07077812 */ /* 0x000fca00078ec0ff */
[----:B------:R-:W-:-:S06]  /*16880*/  IMAD.IADD R19, R4, 0x1, R7 ;  /* 0x0000000104137824 */ /* 0x000fcc00078e0207 */
[----:B------:R-:W4:Y:S01]  /*16890*/  LDL.U8 R19, [R19] ;  /* 0x0000000013137983 */ /* 0x000f220000100000 */
        /* <DEDUP_REMOVED lines=10> */
[----:B------:R-:W-:Y:S01]  /*16940*/  LOP3.LUT R23, R7, 0xff, RZ, 0xc0, !PT ;  /* 0x000000ff07177812 */ /* 0x000fe200078ec0ff */
[----:B-1----:R-:W-:-:S03]  /*16950*/  IMAD.IADD R7, R6, 0x1, R17 ;  /* 0x0000000106077824 */ /* 0x002fc600078e0211 */
[C---:B------:R-:W-:Y:S01]  /*16960*/  IADD3 R34, PT, PT, R4.reuse, R23, RZ ;  /* 0x0000001704227210 */ /* 0x040fe20007ffe0ff */
[----:B------:R-:W2:Y:S01]  /*16970*/  LDL.U8 R32, [R32] ;  /* 0x0000000020207983 */ /* 0x000ea20000100000 */
[----:B------:R-:W-:Y:S02]  /*16980*/  LOP3.LUT R23, R7, 0xff, RZ, 0xc0, !PT ;  /* 0x000000ff07177812 */ /* 0x000fe400078ec0ff */
[----:B------:R-:W-:Y:S02]  /*16990*/  I2FP.F32.U32 R9, R9 ;  /* 0x0000000900097245 */ /* 0x000fe40000201000 */
[----:B------:R-:W3:Y:S01]  /*169a0*/  LDL.U8 R34, [R34] ;  /* 0x0000000022227983 */ /* 0x000ee20000100000 */
[----:B------:R-:W-:-:S03]  /*169b0*/  IMAD.IADD R33, R4, 0x1, R23 ;  /* 0x0000000104217824 */ /* 0x000fc600078e0217 */
[----:B------:R-:W0:Y:S03]  /*169c0*/  F2I.TRUNC.NTZ R9, R9 ;  /* 0x0000000900097305 */ /* 0x000e26000020f100 */
[----:B------:R-:W4:Y:S01]  /*169d0*/  LDL.U8 R33, [R33] ;  /* 0x0000000021217983 */ /* 0x000f220000100000 */
[----:B------:R-:W-:-:S05]  /*169e0*/  VIADD R7, R7, 0x1 ;  /* 0x0000000107077836 */ /* 0x000fca0000000000 */
[----:B------:R-:W-:Y:S02]  /*169f0*/  LOP3.LUT R7, R7, 0xff, RZ, 0xc0, !PT ;  /* 0x000000ff07077812 */ /* 0x000fe400078ec0ff */
[----:B0-----:R-:W-:-:S03]  /*16a00*/  IADD3 R17, PT, PT, R6, R9, RZ ;  /* 0x0000000906117210 */ /* 0x001fc60007ffe0ff */
[----:B------:R-:W-:Y:S01]  /*16a10*/  IMAD.IADD R23, R4, 0x1, R7 ;  /* 0x0000000104177824 */ /* 0x000fe200078e0207 */
[----:B------:R-:W-:Y:S02]  /*16a20*/  I2FP.F32.U32 R7, R19 ;  /* 0x0000001300077245 */ /* 0x000fe40000201000 */
[----:B------:R-:W-:-:S03]  /*16a30*/  LOP3.LUT R19, R17, 0xff, RZ, 0xc0, !PT ;  /* 0x000000ff11137812 */ /* 0x000fc600078ec0ff */
[----:B------:R-:W4:Y:S01]  /*16a40*/  LDL.U8 R23, [R23] ;  /* 0x0000000017177983 */ /* 0x000f220000100000 */
[----:B------:R-:W0:Y:S01]  /*16a50*/  F2I.TRUNC.NTZ R7, R7 ;  /* 0x0000000700077305 */ /* 0x000e22000020f100 */
[----:B------:R-:W-:-:S06]  /*16a60*/  IMAD.IADD R22, R4, 0x1, R19 ;  /* 0x0000000104167824 */ /* 0x000fcc00078e0213 */
[----:B------:R-:W4:Y:S01]  /*16a70*/  LDL.U8 R22, [R22] ;  /* 0x0000000016167983 */ /* 0x000f220000100000 */
[----:B0-----:R-:W-:-:S04]  /*16a80*/  IADD3 R6, PT, PT, R6, R7, RZ ;  /* 0x0000000706067210 */ /* 0x001fc80007ffe0ff */
[----:B------:R-:W-:Y:S01]  /*16a90*/  LOP3.LUT R9, R6, 0xff, RZ, 0xc0, !PT ;  /* 0x000000ff06097812 */ /* 0x000fe200078ec0ff */
[----:B------:R-:W-:-:S04]  /*16aa0*/  VIADD R17, R17, 0x1 ;  /* 0x0000000111117836 */ /* 0x000fc80000000000 */
[----:B------:R-:W-:Y:S02]  /*16ab0*/  IMAD.IADD R19, R4, 0x1, R9 ;  /* 0x0000000104137824 */ /* 0x000fe400078e0209 */
[----:B------:R-:W-:Y:S01]  /*16ac0*/  VIADD R6, R6, 0x1 ;  /* 0x0000000106067836 */ /* 0x000fe20000000000 */
[----:B------:R-:W-:-:S03]  /*16ad0*/  LOP3.LUT R17, R17, 0xff, RZ, 0xc0, !PT ;  /* 0x000000ff11117812 */ /* 0x000fc600078ec0ff */
[----:B------:R-:W4:Y:S01]  /*16ae0*/  LDL.U8 R19, [R19] ;  /* 0x0000000013137983 */ /* 0x000f220000100000 */
[----:B------:R-:W-:Y:S02]  /*16af0*/  LOP3.LUT R7, R6, 0xff, RZ, 0xc0, !PT ;  /* 0x000000ff06077812 */ /* 0x000fe400078ec0ff */
[----:B------:R-:W-:-:S03]  /*16b00*/  IADD3 R17, PT, PT, R4, R17, RZ ;  /* 0x0000001104117210 */ /* 0x000fc60007ffe0ff */
[----:B------:R-:W-:Y:S02]  /*16b10*/  IMAD.IADD R4, R4, 0x1, R7 ;  /* 0x0000000104047824 */ /* 0x000fe400078e0207 */
[----:B------:R0:W4:Y:S04]  /*16b20*/  LDL.U8 R18, [R17] ;  /* 0x0000000011127983 */ /* 0x0001280000100000 */
[----:B------:R-:W4:Y:S01]  /*16b30*/  LDL.U8 R4, [R4] ;  /* 0x0000000004047983 */ /* 0x000f220000100000 */
[----:B------:R-:W1:Y:S01]  /*16b40*/  FRND.FLOOR R9, R16 ;  /* 0x0000001000097307 */ /* 0x000e620000205000 */
[----:B------:R-:W-:Y:S02]  /*16b50*/  HFMA2 R6, -RZ, RZ, 0, 0 ;  /* 0x00000000ff067431 */ /* 0x000fe400000001ff */
[----:B------:R-:W-:-:S02]  /*16b60*/  IMAD.MOV.U32 R7, RZ, RZ, 0x40180000 ;  /* 0x40180000ff077424 */ /* 0x000fc400078e00ff */
[----:B-1----:R-:W-:-:S04]  /*16b70*/  FADD R9, R16, -R9 ;  /* 0x8000000910097221 */ /* 0x002fc80000000000 */
[----:B------:R-:W1:Y:S01]  /*16b80*/  F2F.F64.F32 R26, R9 ;  /* 0x00000009001a7310 */ /* 0x000e620000201800 */
[----:B------:R-:W-:-:S04]  /*16b90*/  FMUL R24, R9, R9 ;  /* 0x0000000909187220 */ /* 0x000fc80000400000 */
[----:B------:R-:W-:-:S03]  /*16ba0*/  FMUL R25, R9, R24 ;  /* 0x0000001809197220 */ /* 0x000fc60000400000 */
[----:B------:R-:W0:Y:S01]  /*16bb0*/  FRND.FLOOR R31, R2 ;  /* 0x00000002001f7307 */ /* 0x000e220000205000 */
[----:B-1----:R-:W-:-:S07]  /*16bc0*/  DFMA R28, R26, R6, -15 ;  /* 0xc02e00001a1c742b */ /* 0x002fce0000000006 */
[----:B------:R-:W1:Y:S08]  /*16bd0*/  F2F.F64.F32 R24, R25 ;  /* 0x0000001900187310 */ /* 0x000e700000201800 */
[----:B------:R-:W1:Y:S01]  /*16be0*/  FRND.FLOOR R30, R21 ;  /* 0x00000015001e7307 */ /* 0x000e620000205000 */
[----:B0-----:R-:W-:-:S08]  /*16bf0*/  DFMA R16, R26, R28, 10 ;  /* 0x402400001a10742b */ /* 0x001fd0000000001c */
[----:B-1----:R-:W-:Y:S01]  /*16c00*/  DMUL R16, R24, R16 ;  /* 0x0000001018107228 */ /* 0x002fe20000000000 */
[----:B------:R-:W-:Y:S01]  /*16c10*/  FADD R24, R2, -R31 ;  /* 0x8000001f02187221 */ /* 0x000fe20000000000 */
[----:B------:R-:W-:Y:S01]  /*16c20*/  FADD R2, R21, -R30 ;  /* 0x8000001e15027221 */ /* 0x000fe20000000000 */
[----:B--2---:R-:W-:-:S06]  /*16c30*/  I2FP.F32.U32 R32, R32 ;  /* 0x0000002000207245 */ /* 0x004fcc0000201000 */
[----:B------:R-:W0:Y:S01]  /*16c40*/  F2I.U32.TRUNC.NTZ R32, R32 ;  /* 0x0000002000207305 */ /* 0x000e22000020f000 */
[----:B---3--:R-:W-:Y:S02]  /*16c50*/  I2FP.F32.U32 R34, R34 ;  /* 0x0000002200227245 */ /* 0x008fe40000201000 */
[----:B----4-:R-:W-:-:S05]  /*16c60*/  I2FP.F32.U32 R33, R33 ;  /* 0x0000002100217245 */ /* 0x010fca0000201000 */
[----:B------:R-:W1:Y:S08]  /*16c70*/  F2I.U32.TRUNC.NTZ R34, R34 ;  /* 0x0000002200227305 */ /* 0x000e70000020f000 */
[----:B------:R-:W2:Y:S01]  /*16c80*/  F2I.U32.TRUNC.NTZ R33, R33 ;  /* 0x0000002100217305 */ /* 0x000ea2000020f000 */
[C---:B0-----:R-:W-:Y:S02]  /*16c90*/  LOP3.LUT R25, R32.reuse, 0xd, RZ, 0xc0, !PT ;  /* 0x0000000d20197812 */ /* 0x041fe400078ec0ff */
[----:B------:R-:W-:-:S02]  /*16ca0*/  LOP3.LUT R21, R32, 0xf, RZ, 0xc0, !PT ;  /* 0x0000000f20157812 */ /* 0x000fc400078ec0ff */
[----:B------:R-:W-:Y:S02]  /*16cb0*/  ISETP.NE.AND P1, PT, R25, 0xc, PT ;  /* 0x0000000c1900780c */ /* 0x000fe40003f25270 */
[----:B------:R-:W-:Y:S02]  /*16cc0*/  ISETP.GE.U32.AND P3, PT, R21, 0x4, PT ;  /* 0x000000041500780c */ /* 0x000fe40003f66070 */
[----:B------:R-:W-:Y:S02]  /*16cd0*/  FSEL R27, R9, R2, !P1 ;  /* 0x00000002091b7208 */ /* 0x000fe40004800000 */
[----:B------:R-:W-:Y:S02]  /*16ce0*/  ISETP.GE.U32.AND P2, PT, R21, 0x8, PT ;  /* 0x000000081500780c */ /* 0x000fe40003f46070 */
[----:B-1----:R-:W-:Y:S02]  /*16cf0*/  LOP3.LUT R25, R34, 0xf, RZ, 0xc0, !PT ;  /* 0x0000000f22197812 */ /* 0x002fe400078ec0ff */
[----:B------:R-:W-:-:S02]  /*16d00*/  LOP3.LUT P6, RZ, R32, 0x2, RZ, 0xc0, !PT ;  /* 0x0000000220ff7812 */ /* 0x000fc400078cc0ff */
[----:B------:R-:W-:Y:S02]  /*16d10*/  FSEL R27, R24, R27, !P3 ;  /* 0x0000001b181b7208 */ /* 0x000fe40005800000 */
[----:B------:R-:W-:Y:S02]  /*16d20*/  LOP3.LUT R32, R32, 0x1, RZ, 0xc0, !PT ;  /* 0x0000000120207812 */ /* 0x000fe400078ec0ff */
[----:B--2---:R-:W-:Y:S02]  /*16d30*/  LOP3.LUT R29, R33, 0xd, RZ, 0xc0, !PT ;  /* 0x0000000d211d7812 */ /* 0x004fe400078ec0ff */
[----:B------:R-:W-:Y:S02]  /*16d40*/  FSEL R21, R9, R24, !P2 ;  /* 0x0000001809157208 */ /* 0x000fe40005000000 */
[C---:B------:R-:W-:Y:S02]  /*16d50*/  ISETP.GE.U32.AND P4, PT, R25.reuse, 0x8, PT ;  /* 0x000000081900780c */ /* 0x040fe40003f86070 */
[----:B------:R-:W-:Y:S01]  /*16d60*/  ISETP.GE.U32.AND P2, PT, R25, 0x4, PT ;  /* 0x000000041900780c */ /* 0x000fe20003f46070 */
[----:B------:R-:W-:Y:S01]  /*16d70*/  FADD R25, R9, -1 ;  /* 0xbf80000009197421 */ /* 0x000fe20000000000 */
[----:B------:R-:W-:-:S02]  /*16d80*/  LOP3.LUT R26, R34, 0xd, RZ, 0xc0, !PT ;  /* 0x0000000d221a7812 */ /* 0x000fc400078ec0ff */
[----:B------:R-:W-:Y:S02]  /*16d90*/  FSEL R27, R27, -R27, !P6 ;  /* 0x8000001b1b1b7208 */ /* 0x000fe40007000000 */
[----:B------:R-:W-:Y:S02]  /*16da0*/  ISETP.NE.U32.AND P5, PT, R32, 0x1, PT ;  /* 0x000000012000780c */ /* 0x000fe40003fa5070 */
[----:B------:R-:W-:Y:S02]  /*16db0*/  ISETP.NE.AND P6, PT, R29, 0xc, PT ;  /* 0x0000000c1d00780c */ /* 0x000fe40003fc5270 */
[----:B------:R-:W-:Y:S02]  /*16dc0*/  LOP3.LUT R28, R33, 0xf, RZ, 0xc0, !PT ;  /* 0x0000000f211c7812 */ /* 0x000fe400078ec0ff */
[----:B------:R-:W-:Y:S02]  /*16dd0*/  I2FP.F32.U32 R31, R22 ;  /* 0x00000016001f7245 */ /* 0x000fe40000201000 */
[----:B------:R-:W-:-:S02]  /*16de0*/  ISETP.NE.AND P1, PT, R26, 0xc, PT ;  /* 0x0000000c1a00780c */ /* 0x000fc40003f25270 */
[----:B------:R-:W-:Y:S02]  /*16df0*/  I2FP.F32.U32 R30, R23 ;  /* 0x00000017001e7245 */ /* 0x000fe40000201000 */
[----:B------:R-:W-:Y:S02]  /*16e00*/  FSEL R26, -R21, R21, !P5 ;  /* 0x00000015151a7208 */ /* 0x000fe40006800100 */
[----:B------:R-:W-:Y:S02]  /*16e10*/  FSEL R23, R25, R2, !P6 ;  /* 0x0000000219177208 */ /* 0x000fe40007000000 */
[C---:B------:R-:W-:Y:S02]  /*16e20*/  ISETP.GE.U32.AND P5, PT, R28.reuse, 0x8, PT ;  /* 0x000000081c00780c */ /* 0x040fe40003fa6070 */
[----:B------:R-:W-:Y:S01]  /*16e30*/  ISETP.GE.U32.AND P6, PT, R28, 0x4, PT ;  /* 0x000000041c00780c */ /* 0x000fe20003fc6070 */
[----:B------:R-:W-:Y:S01]  /*16e40*/  FADD R28, R2, -1 ;  /* 0xbf800000021c7421 */ /* 0x000fe20000000000 */
[----:B------:R-:W-:Y:S01]  /*16e50*/  LOP3.LUT P3, RZ, R34, 0x2, RZ, 0xc0, !PT ;  /* 0x0000000222ff7812 */ /* 0x000fe2000786c0ff */
[----:B------:R0:W1:Y:S01]  /*16e60*/  F2I.U32.TRUNC.NTZ R32, R30 ;  /* 0x0000001e00207305 */ /* 0x000062000020f000 */
[----:B------:R-:W-:-:S02]  /*16e70*/  FSEL R29, R9, R24, !P4 ;  /* 0x00000018091d7208 */ /* 0x000fc40006000000 */
[----:B------:R-:W-:Y:S02]  /*16e80*/  LOP3.LUT R34, R34, 0x1, RZ, 0xc0, !PT ;  /* 0x0000000122227812 */ /* 0x000fe400078ec0ff */
[C---:B------:R-:W-:Y:S02]  /*16e90*/  LOP3.LUT P4, RZ, R33.reuse, 0x2, RZ, 0xc0, !PT ;  /* 0x0000000221ff7812 */ /* 0x040fe4000788c0ff */
[----:B------:R-:W-:Y:S01]  /*16ea0*/  LOP3.LUT R33, R33, 0x1, RZ, 0xc0, !PT ;  /* 0x0000000121217812 */ /* 0x000fe200078ec0ff */
[----:B------:R-:W2:Y:S01]  /*16eb0*/  F2I.U32.TRUNC.NTZ R31, R31 ;  /* 0x0000001f001f7305 */ /* 0x000ea2000020f000 */
[----:B------:R-:W-:Y:S02]  /*16ec0*/  FSEL R21, R25, R24, !P5 ;  /* 0x0000001819157208 */ /* 0x000fe40006800000 */
[----:B------:R-:W-:Y:S02]  /*16ed0*/  ISETP.NE.U32.AND P5, PT, R34, 0x1, PT ;  /* 0x000000012200780c */ /* 0x000fe40003fa5070 */
[----:B------:R-:W-:-:S02]  /*16ee0*/  FSEL R35, R9, R28, !P1 ;  /* 0x0000001c09237208 */ /* 0x000fc40004800000 */
[----:B------:R-:W-:Y:S02]  /*16ef0*/  ISETP.NE.U32.AND P1, PT, R33, 0x1, PT ;  /* 0x000000012100780c */ /* 0x000fe40003f25070 */
[----:B------:R-:W-:Y:S02]  /*16f00*/  FSEL R23, R24, R23, !P6 ;  /* 0x0000001718177208 */ /* 0x000fe40007000000 */
[----:B------:R-:W-:Y:S02]  /*16f10*/  FSEL R22, -R29, R29, !P5 ;  /* 0x0000001d1d167208 */ /* 0x000fe40006800100 */
[----:B------:R-:W-:Y:S02]  /*16f20*/  FSEL R29, -R21, R21, !P1 ;  /* 0x00000015151d7208 */ /* 0x000fe40004800100 */
[----:B0-----:R-:W-:Y:S01]  /*16f30*/  FSEL R30, R23, -R23, !P4 ;  /* 0x80000017171e7208 */ /* 0x001fe20006000000 */
[----:B------:R-:W-:Y:S01]  /*16f40*/  FADD R26, R26, R27 ;  /* 0x0000001b1a1a7221 */ /* 0x000fe20000000000 */
[----:B------:R-:W-:-:S03]  /*16f50*/  FSEL R35, R24, R35, !P2 ;  /* 0x0000002318237208 */ /* 0x000fc60005000000 */
[----:B------:R-:W-:Y:S01]  /*16f60*/  FADD R23, R29, R30 ;  /* 0x0000001e1d177221 */ /* 0x000fe20000000000 */
[----:B-1----:R-:W-:Y:S02]  /*16f70*/  LOP3.LUT R29, R32, 0xd, RZ, 0xc0, !PT ;  /* 0x0000000d201d7812 */ /* 0x002fe400078ec0ff */
[----:B--2---:R-:W-:Y:S01]  /*16f80*/  LOP3.LUT R27, R31, 0xd, RZ, 0xc0, !PT ;  /* 0x0000000d1f1b7812 */ /* 0x004fe200078ec0ff */
[----:B------:R0:W-:Y:S01]  /*16f90*/  F2F.F32.F64 R21, R16 ;  /* 0x0000001000157310 */ /* 0x0001e20000301000 */
[----:B------:R-:W-:Y:S02]  /*16fa0*/  FSEL R35, R35, -R35, !P3 ;  /* 0x8000002323237208 */ /* 0x000fe40005800000 */
[----:B------:R-:W-:Y:S02]  /*16fb0*/  ISETP.NE.AND P5, PT, R29, 0xc, PT ;  /* 0x0000000c1d00780c */ /* 0x000fe40003fa5270 */
[----:B------:R-:W-:Y:S02]  /*16fc0*/  I2FP.F32.U32 R29, R19 ;  /* 0x00000013001d7245 */ /* 0x000fe40000201000 */
[----:B------:R-:W-:-:S02]  /*16fd0*/  ISETP.NE.AND P3, PT, R27, 0xc, PT ;  /* 0x0000000c1b00780c */ /* 0x000fc40003f65270 */
[C---:B0-----:R-:W-:Y:S01]  /*16fe0*/  LOP3.LUT R16, R31.reuse, 0xf, RZ, 0xc0, !PT ;  /* 0x0000000f1f107812 */ /* 0x041fe200078ec0ff */
[----:B------:R-:W-:Y:S01]  /*16ff0*/  FADD R30, R24, -1 ;  /* 0xbf800000181e7421 */ /* 0x000fe20000000000 */
[----:B------:R-:W-:Y:S02]  /*17000*/  LOP3.LUT P2, RZ, R31, 0x2, RZ, 0xc0, !PT ;  /* 0x000000021fff7812 */ /* 0x000fe4000784c0ff */
[C---:B------:R-:W-:Y:S02]  /*17010*/  ISETP.GE.U32.AND P6, PT, R16.reuse, 0x8, PT ;  /* 0x000000081000780c */ /* 0x040fe40003fc6070 */
[----:B------:R-:W-:Y:S01]  /*17020*/  FSEL R27, R9, R2, !P3 ;  /* 0x00000002091b7208 */ /* 0x000fe20005800000 */
[----:B------:R-:W0:Y:S01]  /*17030*/  F2I.U32.TRUNC.NTZ R29, R29 ;  /* 0x0000001d001d7305 */ /* 0x000e22000020f000 */
[----:B------:R-:W-:Y:S02]  /*17040*/  LOP3.LUT R31, R31, 0x1, RZ, 0xc0, !PT ;  /* 0x000000011f1f7812 */ /* 0x000fe400078ec0ff */
[----:B------:R-:W-:-:S02]  /*17050*/  ISETP.GE.U32.AND P3, PT, R16, 0x4, PT ;  /* 0x000000041000780c */ /* 0x000fc40003f66070 */
[----:B------:R-:W-:Y:S02]  /*17060*/  LOP3.LUT R33, R32, 0xf, RZ, 0xc0, !PT ;  /* 0x0000000f20217812 */ /* 0x000fe400078ec0ff */
[----:B------:R-:W-:Y:S02]  /*17070*/  FSEL R19, R9, R30, !P6 ;  /* 0x0000001e09137208 */ /* 0x000fe40007000000 */
[----:B------:R-:W-:Y:S02]  /*17080*/  ISETP.NE.U32.AND P6, PT, R31, 0x1, PT ;  /* 0x000000011f00780c */ /* 0x000fe40003fc5070 */
[----:B------:R-:W-:Y:S02]  /*17090*/  FSEL R27, R30, R27, !P3 ;  /* 0x0000001b1e1b7208 */ /* 0x000fe40005800000 */
[C---:B------:R-:W-:Y:S02]  /*170a0*/  ISETP.GE.U32.AND P4, PT, R33.reuse, 0x8, PT ;  /* 0x000000082100780c */ /* 0x040fe40003f86070 */
[----:B------:R-:W-:-:S02]  /*170b0*/  ISETP.GE.U32.AND P1, PT, R33, 0x4, PT ;  /* 0x000000042100780c */ /* 0x000fc40003f26070 */
[----:B------:R-:W-:Y:S02]  /*170c0*/  I2FP.F32.U32 R33, R18 ;  /* 0x0000001200217245 */ /* 0x000fe40000201000 */
[----:B------:R-:W-:Y:S02]  /*170d0*/  FSEL R18, -R19, R19, !P6 ;  /* 0x0000001313127208 */ /* 0x000fe40007000100 */
[----:B------:R-:W-:Y:S02]  /*170e0*/  FSEL R27, R27, -R27, !P2 ;  /* 0x8000001b1b1b7208 */ /* 0x000fe40005000000 */
[----:B------:R-:W-:Y:S01]  /*170f0*/  I2FP.F32.U32 R34, R4 ;  /* 0x0000000400227245 */ /* 0x000fe20000201000 */
[----:B------:R-:W1:Y:S01]  /*17100*/  F2I.U32.TRUNC.NTZ R19, R33 ;  /* 0x0000002100137305 */ /* 0x000e62000020f000 */
[----:B------:R-:W-:Y:S01]  /*17110*/  LOP3.LUT P3, RZ, R32, 0x2, RZ, 0xc0, !PT ;  /* 0x0000000220ff7812 */ /* 0x000fe2000786c0ff */
[----:B------:R-:W-:Y:S01]  /*17120*/  FADD R18, R18, R27 ;  /* 0x0000001b12127221 */ /* 0x000fe20000000000 */
[----:B------:R-:W-:Y:S01]  /*17130*/  LOP3.LUT R32, R32, 0x1, RZ, 0xc0, !PT ;  /* 0x0000000120207812 */ /* 0x000fe200078ec0ff */
[----:B------:R-:W-:Y:S01]  /*17140*/  FMUL R27, R24, R24 ;  /* 0x00000018181b7220 */ /* 0x000fe20000400000 */
[----:B0-----:R-:W-:-:S03]  /*17150*/  LOP3.LUT R31, R29, 0xf, RZ, 0xc0, !PT ;  /* 0x0000000f1d1f7812 */ /* 0x001fc600078ec0ff */
[----:B------:R-:W0:Y:S01]  /*17160*/  F2I.U32.TRUNC.NTZ R37, R34 ;  /* 0x0000002200257305 */ /* 0x000e22000020f000 */
[----:B------:R-:W-:Y:S01]  /*17170*/  ISETP.NE.U32.AND P2, PT, R32, 0x1, PT ;  /* 0x000000012000780c */ /* 0x000fe20003f45070 */
[----:B------:R-:W-:Y:S01]  /*17180*/  FMUL R27, R24, R27 ;  /* 0x0000001b181b7220 */ /* 0x000fe20000400000 */
[----:B------:R-:W-:Y:S02]  /*17190*/  FSEL R32, R25, R24, !P4 ;  /* 0x0000001819207208 */ /* 0x000fe40006000000 */
[----:B------:R-:W-:-:S03]  /*171a0*/  LOP3.LUT R4, R29, 0xd, RZ, 0xc0, !PT ;  /* 0x0000000d1d047812 */ /* 0x000fc600078ec0ff */
[----:B------:R2:W3:Y:S01]  /*171b0*/  F2F.F64.F32 R16, R24 ;  /* 0x0000001800107310 */ /* 0x0004e20000201800 */
[----:B------:R-:W-:Y:S02]  /*171c0*/  ISETP.GE.U32.AND P6, PT, R31, 0x8, PT ;  /* 0x000000081f00780c */ /* 0x000fe40003fc6070 */
[----:B--2---:R-:W-:Y:S02]  /*171d0*/  @P1 FSEL R24, R25, R28, !P5 ;  /* 0x0000001c19181208 */ /* 0x004fe40006800000 */
[C---:B------:R-:W-:Y:S02]  /*171e0*/  LOP3.LUT P1, RZ, R29.reuse, 0x2, RZ, 0xc0, !PT ;  /* 0x000000021dff7812 */ /* 0x040fe4000782c0ff */
[----:B------:R-:W-:Y:S02]  /*171f0*/  LOP3.LUT R29, R29, 0x1, RZ, 0xc0, !PT ;  /* 0x000000011d1d7812 */ /* 0x000fe400078ec0ff */
[----:B------:R-:W-:Y:S02]  /*17200*/  ISETP.NE.AND P5, PT, R4, 0xc, PT ;  /* 0x0000000c0400780c */ /* 0x000fe40003fa5270 */
[----:B------:R-:W-:-:S02]  /*17210*/  FSEL R4, R25, R30, !P6 ;  /* 0x0000001e19047208 */ /* 0x000fc40007000000 */
[----:B------:R-:W-:Y:S01]  /*17220*/  ISETP.NE.U32.AND P6, PT, R29, 0x1, PT ;  /* 0x000000011d00780c */ /* 0x000fe20003fc5070 */
[----:B------:R-:W-:Y:S01]  /*17230*/  FADD R22, R22, R35 ;  /* 0x0000002316167221 */ /* 0x000fe20000000000 */
[----:B------:R-:W-:Y:S02]  /*17240*/  ISETP.GE.U32.AND P4, PT, R31, 0x4, PT ;  /* 0x000000041f00780c */ /* 0x000fe40003f86070 */
[----:B------:R-:W-:Y:S02]  /*17250*/  FSEL R29, R25, R2, !P5 ;  /* 0x00000002191d7208 */ /* 0x000fe40006800000 */
[----:B-1----:R-:W-:Y:S02]  /*17260*/  LOP3.LUT R33, R19, 0xf, RZ, 0xc0, !PT ;  /* 0x0000000f13217812 */ /* 0x002fe400078ec0ff */
[----:B0-----:R-:W-:Y:S02]  /*17270*/  LOP3.LUT R35, R37, 0xf, RZ, 0xc0, !PT ;  /* 0x0000000f25237812 */ /* 0x001fe400078ec0ff */
[----:B------:R-:W-:-:S02]  /*17280*/  FSEL R31, R30, R29, !P4 ;  /* 0x0000001d1e1f7208 */ /* 0x000fc40006000000 */
[C---:B------:R-:W-:Y:S02]  /*17290*/  ISETP.GE.U32.AND P5, PT, R33.reuse, 0x8, PT ;  /* 0x000000082100780c */ /* 0x040fe40003fa6070 */
[----:B------:R-:W-:Y:S02]  /*172a0*/  ISETP.GE.U32.AND P4, PT, R33, 0x4, PT ;  /* 0x000000042100780c */ /* 0x000fe40003f86070 */
[----:B------:R-:W-:Y:S02]  /*172b0*/  FSEL R32, -R32, R32, !P2 ;  /* 0x0000002020207208 */ /* 0x000fe40005000100 */
[----:B------:R-:W-:Y:S02]  /*172c0*/  LOP3.LUT R33, R19, 0xd, RZ, 0xc0, !PT ;  /* 0x0000000d13217812 */ /* 0x000fe400078ec0ff */
[----:B------:R-:W-:Y:S02]  /*172d0*/  ISETP.GE.U32.AND P2, PT, R35, 0x4, PT ;  /* 0x000000042300780c */ /* 0x000fe40003f46070 */
[----:B------:R-:W-:-:S02]  /*172e0*/  FSEL R29, R24, -R24, !P3 ;  /* 0x80000018181d7208 */ /* 0x000fc40005800000 */
[----:B------:R-:W-:Y:S02]  /*172f0*/  ISETP.NE.AND P3, PT, R33, 0xc, PT ;  /* 0x0000000c2100780c */ /* 0x000fe40003f65270 */
[----:B------:R-:W-:Y:S02]  /*17300*/  LOP3.LUT R24, R37, 0xd, RZ, 0xc0, !PT ;  /* 0x0000000d25187812 */ /* 0x000fe400078ec0ff */
[----:B------:R-:W-:Y:S02]  /*17310*/  FSEL R34, R9, R30, !P5 ;  /* 0x0000001e09227208 */ /* 0x000fe40006800000 */
[----:B------:R-:W-:Y:S02]  /*17320*/  ISETP.GE.U32.AND P5, PT, R35, 0x8, PT ;  /* 0x000000082300780c */ /* 0x000fe40003fa6070 */
[----:B------:R-:W-:Y:S02]  /*17330*/  FSEL R9, R9, R28, !P3 ;  /* 0x0000001c09097208 */ /* 0x000fe40005800000 */
[----:B------:R-:W-:-:S02]  /*17340*/  ISETP.NE.AND P3, PT, R24, 0xc, PT ;  /* 0x0000000c1800780c */ /* 0x000fc40003f65270 */
[----:B------:R-:W-:Y:S02]  /*17350*/  FSEL R36, R30, R9, !P4 ;  /* 0x000000091e247208 */ /* 0x000fe40006000000 */
[C---:B------:R-:W-:Y:S02]  /*17360*/  FSEL R38, R25.reuse, R30, !P5 ;  /* 0x0000001e19267208 */ /* 0x040fe40006800000 */
[----:B------:R-:W-:Y:S01]  /*17370*/  @P2 FSEL R30, R25, R28, !P3 ;  /* 0x0000001c191e2208 */ /* 0x000fe20005800000 */
[C---:B---3--:R-:W-:Y:S01]  /*17380*/  DFMA R24, R16.reuse, R6, -15 ;  /* 0xc02e00001018742b */ /* 0x048fe20000000006 */
[----:B------:R-:W-:Y:S02]  /*17390*/  FADD R35, R32, R29 ;  /* 0x0000001d20237221 */ /* 0x000fe40000000000 */
[----:B------:R-:W0:Y:S05]  /*173a0*/  F2F.F64.F32 R28, R2 ;  /* 0x00000002001c7310 */ /* 0x000e2a0000201800 */
[----:B------:R-:W-:-:S03]  /*173b0*/  DFMA R24, R16, R24, 10 ;  /* 0x402400001018742b */ /* 0x000fc60000000018 */
[----:B------:R-:W1:Y:S01]  /*173c0*/  F2F.F64.F32 R16, R27 ;  /* 0x0000001b00107310 */ /* 0x000e620000201800 */
[----:B------:R-:W-:Y:S01]  /*173d0*/  FMUL R9, R2, R2 ;  /* 0x0000000202097220 */ /* 0x000fe20000400000 */
[----:B0-----:R-:W-:-:S03]  /*173e0*/  DFMA R32, R28, R6, -15 ;  /* 0xc02e00001c20742b */ /* 0x001fc60000000006 */
[----:B------:R-:W-:Y:S01]  /*173f0*/  FMUL R9, R2, R9 ;  /* 0x0000000902097220 */ /* 0x000fe20000400000 */
[----:B-1----:R-:W-:-:S04]  /*17400*/  DMUL R6, R16, R24 ;  /* 0x0000001810067228 */ /* 0x002fc80000000000 */
[----:B------:R-:W-:Y:S01]  /*17410*/  DFMA R16, R28, R32, 10 ;  /* 0x402400001c10742b */ /* 0x000fe20000000020 */
[----:B------:R-:W-:Y:S01]  /*17420*/  LOP3.LUT R28, R19, 0x1, RZ, 0xc0, !PT ;  /* 0x00000001131c7812 */ /* 0x000fe200078ec0ff */
[----:B------:R0:W1:Y:S03]  /*17430*/  F2F.F64.F32 R24, R9 ;  /* 0x0000000900187310 */ /* 0x0000660000201800 */
[----:B------:R-:W-:Y:S02]  /*17440*/  ISETP.NE.U32.AND P2, PT, R28, 0x1, PT ;  /* 0x000000011c00780c */ /* 0x000fe40003f45070 */
[----:B------:R-:W-:Y:S02]  /*17450*/  LOP3.LUT R28, R37, 0x1, RZ, 0xc0, !PT ;  /* 0x00000001251c7812 */ /* 0x000fe400078ec0ff */
[----:B------:R-:W-:Y:S02]  /*17460*/  LOP3.LUT P3, RZ, R19, 0x2, RZ, 0xc0, !PT ;  /* 0x0000000213ff7812 */ /* 0x000fe4000786c0ff */
[----:B------:R-:W-:-:S02]  /*17470*/  LOP3.LUT P5, RZ, R37, 0x2, RZ, 0xc0, !PT ;  /* 0x0000000225ff7812 */ /* 0x000fc400078ac0ff */
[----:B------:R-:W-:Y:S02]  /*17480*/  ISETP.NE.U32.AND P4, PT, R28, 0x1, PT ;  /* 0x000000011c00780c */ /* 0x000fe40003f85070 */
[----:B------:R-:W-:Y:S02]  /*17490*/  FSEL R34, -R34, R34, !P2 ;  /* 0x0000002222227208 */ /* 0x000fe40005000100 */
[----:B------:R-:W-:Y:S02]  /*174a0*/  FSEL R4, -R4, R4, !P6 ;  /* 0x0000000404047208 */ /* 0x000fe40007000100 */
[----:B------:R-:W-:Y:S02]  /*174b0*/  FSEL R19, R36, -R36, !P3 ;  /* 0x8000002424137208 */ /* 0x000fe40005800000 */
[----:B------:R-:W-:Y:S02]  /*174c0*/  FSEL R31, R31, -R31, !P1 ;  /* 0x8000001f1f1f7208 */ /* 0x000fe40004800000 */
[----:B------:R-:W-:-:S02]  /*174d0*/  FSEL R38, -R38, R38, !P4 ;  /* 0x0000002626267208 */ /* 0x000fc40006000100 */
[----:B0-----:R-:W-:Y:S01]  /*174e0*/  FSEL R9, R30, -R30, !P5 ;  /* 0x8000001e1e097208 */ /* 0x001fe20006800000 */
[----:B-1----:R-:W-:Y:S01]  /*174f0*/  DMUL R16, R24, R16 ;  /* 0x0000001018107228 */ /* 0x002fe20000000000 */
[----:B------:R-:W-:Y:S01]  /*17500*/  FADD R34, R34, R19 ;  /* 0x0000001322227221 */ /* 0x000fe20000000000 */
[----:B------:R-:W-:Y:S01]  /*17510*/  FADD R31, R4, R31 ;  /* 0x0000001f041f7221 */ /* 0x000fe20000000000 */
[----:B------:R-:W0:Y:S01]  /*17520*/  F2F.F32.F64 R6, R6 ;  /* 0x0000000600067310 */ /* 0x000e220000301000 */
        /* <DEDUP_REMOVED lines=9> */
[----:B------:R-:W-:Y:S01]  /*175c0*/  VIADD R8, R8, 0x1 ;  /* 0x0000000108087836 */ /* 0x000fe20000000000 */
[----:B------:R-:W1:Y:S01]  /*175d0*/  F2F.F32.F64 R16, R16 ;  /* 0x0000001000107310 */ /* 0x000e620000301000 */
[----:B------:R-:W-:Y:S01]  /*175e0*/  FADD R18, -R23, R18 ;  /* 0x0000001217127221 */ /* 0x000fe20000000100 */
[----:B------:R-:W-:-:S02]  /*175f0*/  FADD R34, -R35, R34 ;  /* 0x0000002223227221 */ /* 0x000fc40000000100 */
[----:B------:R-:W-:Y:S01]  /*17600*/  ISETP.NE.AND P1, PT, R8, 0xa, PT ;  /* 0x0000000a0800780c */ /* 0x000fe20003f25270 */
[C---:B0-----:R-:W-:Y:S01]  /*17610*/  FFMA R23, R6.reuse, R18, R23 ;  /* 0x0000001206177223 */ /* 0x041fe20000000017 */
[----:B------:R-:W-:-:S04]  /*17620*/  FFMA R34, R6, R34, R35 ;  /* 0x0000002206227223 */ /* 0x000fc80000000023 */
[----:B------:R-:W-:-:S04]  /*17630*/  FADD R34, -R23, R34 ;  /* 0x0000002217227221 */ /* 0x000fc80000000100 */
[----:B-1----:R-:W-:-:S04]  /*17640*/  FFMA R34, R16, R34, R23 ;  /* 0x0000002210227223 */ /* 0x002fc80000000017 */
[----:B------:R-:W-:Y:S01]  /*17650*/  FFMA R20, R3, R34, R20 ;  /* 0x0000002203147223 */ /* 0x000fe20000000014 */
[----:B------:R-:W-:Y:S06]  /*17660*/  @P1 BRA `(.L_x_122) ;  /* 0xffffffec00381947 */ /* 0x000fec000383ffff */
[----:B------:R-:W-:Y:S05]  /*17670*/  BSYNC.RECONVERGENT B6 ;  /* 0x0000000000067941 */ /* 0x000fea0003800200 */
.L_x_115:
[----:B------:R-:W-:-:S04]  /*17680*/  FSETP.GEU.AND P1, PT, R20, -512, PT ;  /* 0xc40000001400780b */ /* 0x000fc80003f2e000 */
[----:B------:R-:W-:-:S09]  /*17690*/  FSEL R2, RZ, 16, P1 ;  /* 0x41800000ff027808 */ /* 0x000fd20000800000 */
.L_x_114:
[----:B------:R-:W-:Y:S05]  /*176a0*/  BSYNC.RECONVERGENT B5 ;  /* 0x0000000000057941 */ /* 0x000fea0003800200 */
.L_x_113:
[----:B------:R-:W-:Y:S01]  /*176b0*/  IADD3 R12, P1, PT, R12, 0x4, RZ ;  /* 0x000000040c0c7810 */ /* 0x000fe20007f3e0ff */
[----:B-----5:R-:W-:-:S03]  /*176c0*/  FADD R5, R2, R5 ;  /* 0x0000000502057221 */ /* 0x020fc60000000000 */
[----:B------:R-:W-:Y:S02]  /*176d0*/  IADD3.X R13, PT, PT, RZ, R13, RZ, P1, !PT ;  /* 0x0000000dff0d7210 */ /* 0x000fe40000ffe4ff */
[----:B------:R-:W-:-:S04]  /*176e0*/  ISETP.GE.U32.AND P1, PT, R12, 0x101, PT ;  /* 0x000001010c00780c */ /* 0x000fc80003f26070 */
[----:B------:R-:W-:-:S13]  /*176f0*/  ISETP.GE.AND.EX P1, PT, R13, RZ, PT, P1 ;  /* 0x000000ff0d00720c */ /* 0x000fda0003f26310 */
[----:B------:R-:W-:Y:S05]  /*17700*/  @!P1 BRA `(.L_x_123) ;  /* 0xffffffd800149947 */ /* 0x000fea000383ffff */
[----:B------:R-:W-:Y:S05]  /*17710*/  BSYNC.RECONVERGENT B2 ;  /* 0x0000000000027941 */ /* 0x000fea0003800200 */
.L_x_104:
[----:B------:R-:W-:Y:S05]  /*17720*/  @!P0 BRA `(.L_x_124) ;  /* 0xffffffd400e48947 */ /* 0x000fea000383ffff */
[----:B------:R-:W-:Y:S05]  /*17730*/  BSYNC.RECONVERGENT B4 ;  /* 0x0000000000047941 */ /* 0x000fea0003800200 */
.L_x_103:
[----:B------:R-:W0:Y:S01]  /*17740*/  S2R R0, SR_TID.X ;  /* 0x0000000000007919 */ /* 0x000e220000002100 */
[----:B------:R-:W0:Y:S01]  /*17750*/  S2UR UR4, SR_CTAID.X ;  /* 0x00000000000479c3 */ /* 0x000e220000002500 */
[----:B------:R-:W-:Y:S02]  /*17760*/  R2UR UR6, R14 ;  /* 0x000000000e0672ca */ /* 0x000fe400000e0000 */
[----:B------:R-:W-:-:S05]  /*17770*/  R2UR UR7, R15 ;  /* 0x000000000f0772ca */ /* 0x000fca00000e0000 */
[----:B------:R-:W0:Y:S08]  /*17780*/  LDC R7, c[0x0][0x360] ;  /* 0x0000d800ff077b82 */ /* 0x000e300000000800 */
[----:B------:R-:W1:Y:S01]  /*17790*/  LDC.64 R2, c[0x0][0x388] ;  /* 0x0000e200ff027b82 */ /* 0x000e620000000a00 */
[----:B0-----:R-:W-:-:S04]  /*177a0*/  IMAD R7, R7, UR4, R0 ;  /* 0x0000000407077c24 */ /* 0x001fc8000f8e0200 */
[----:B-1----:R-:W-:-:S05]  /*177b0*/  IMAD.WIDE.U32 R2, R7, 0x4, R2 ;  /* 0x0000000407027825 */ /* 0x002fca00078e0002 */
[----:B------:R-:W-:Y:S01]  /*177c0*/  STG.E desc[UR6][R2.64], R5 ;  /* 0x0000000502007986 */ /* 0x000fe2000c101906 */
[----:B------:R-:W-:Y:S05]  /*177d0*/  EXIT ;  /* 0x000000000000794d */ /* 0x000fea0003800000 */
        .weak           $__internal_0_$__cuda_sm3x_div_rn_noftz_f32_slowpath
        .type           $__internal_0_$__cuda_sm3x_div_rn_noftz_f32_slowpath,@function
        .size           $__internal_0_$__cuda_sm3x_div_rn_noftz_f32_slowpath,(.L_x_204 - $__internal_0_$__cuda_sm3x_div_rn_noftz_f32_slowpath)
$__internal_0_$__cuda_sm3x_div_rn_noftz_f32_slowpath:
[----:B------:R-:W-:Y:S01]  /*177e0*/  SHF.R.U32.HI R7, RZ, 0x17, R4 ;  /* 0x00000017ff077819 */ /* 0x000fe20000011604 */
[----:B------:R-:W-:Y:S01]  /*177f0*/  BSSY.RECONVERGENT B0, `(.L_x_125) ;  /* 0x0000063000007945 */ /* 0x000fe20003800200 */
[----:B------:R-:W-:Y:S02]  /*17800*/  SHF.R.U32.HI R22, RZ, 0x17, R6 ;  /* 0x00000017ff167819 */ /* 0x000fe40000011606 */
[----:B------:R-:W-:Y:S02]  /*17810*/  LOP3.LUT R7, R7, 0xff, RZ, 0xc0, !PT ;  /* 0x000000ff07077812 */ /* 0x000fe400078ec0ff */
[----:B------:R-:W-:Y:S02]  /*17820*/  LOP3.LUT R22, R22, 0xff, RZ, 0xc0, !PT ;  /* 0x000000ff16167812 */ /* 0x000fe400078ec0ff */
[----:B------:R-:W-:Y:S01]  /*17830*/  MOV R21, R4 ;  /* 0x0000000400157202 */ /* 0x000fe20000000f00 */
[----:B------:R-:W-:Y:S02]  /*17840*/  VIADD R24, R7, 0xffffffff ;  /* 0xffffffff07187836 */ /* 0x000fe40000000000 */
[----:B------:R-:W-:-:S03]  /*17850*/  VIADD R23, R22, 0xffffffff ;  /* 0xffffffff16177836 */ /* 0x000fc60000000000 */
[----:B------:R-:W-:-:S04]  /*17860*/  ISETP.GT.U32.AND P1, PT, R24, 0xfd, PT ;  /* 0x000000fd1800780c */ /* 0x000fc80003f24070 */
[----:B------:R-:W-:-:S13]  /*17870*/  ISETP.GT.U32.OR P1, PT, R23, 0xfd, P1 ;  /* 0x000000fd1700780c */ /* 0x000fda0000f24470 */
[----:B------:R-:W-:Y:S01]  /*17880*/  @!P1 IMAD.MOV.U32 R18, RZ, RZ, RZ ;  /* 0x000000ffff129224 */ /* 0x000fe200078e00ff */
[----:B------:R-:W-:Y:S06]  /*17890*/  @!P1 BRA `(.L_x_126) ;  /* 0x00000000005c9947 */ /* 0x000fec0003800000 */
[----:B------:R-:W-:Y:S02]  /*178a0*/  FSETP.GTU.FTZ.AND P1, PT, |R6|, +INF , PT ;  /* 0x7f8000000600780b */ /* 0x000fe40003f3c200 */
[----:B------:R-:W-:-:S04]  /*178b0*/  FSETP.GTU.FTZ.AND P2, PT, |R4|, +INF , PT ;  /* 0x7f8000000400780b */ /* 0x000fc80003f5c200 */
[----:B------:R-:W-:-:S13]  /*178c0*/  PLOP3.LUT P1, PT, P1, P2, PT, 0xf8, 0x8f ;  /* 0x00000000008f781c */ /* 0x000fda0000f25f70 */
[----:B------:R-:W-:Y:S05]  /*178d0*/  @P1 BRA `(.L_x_127) ;  /* 0x00000004004c1947 */ /* 0x000fea0003800000 */
[----:B------:R-:W-:-:S13]  /*178e0*/  LOP3.LUT P1, RZ, R21, 0x7fffffff, R6, 0xc8, !PT ;  /* 0x7fffffff15ff7812 */ /* 0x000fda000782c806 */
[----:B------:R-:W-:Y:S05]  /*178f0*/  @!P1 BRA `(.L_x_128) ;  /* 0x00000004003c9947 */ /* 0x000fea0003800000 */
[----:B------:R-:W-:Y:S02]  /*17900*/  FSETP.NEU.FTZ.AND P1, PT, |R6|, +INF , PT ;  /* 0x7f8000000600780b */ /* 0x000fe40003f3d200 */
[----:B------:R-:W-:Y:S02]  /*17910*/  FSETP.NEU.FTZ.AND P3, PT, |R4|, +INF , PT ;  /* 0x7f8000000400780b */ /* 0x000fe40003f7d200 */
[----:B------:R-:W-:-:S11]  /*17920*/  FSETP.NEU.FTZ.AND P2, PT, |R6|, +INF , PT ;  /* 0x7f8000000600780b */ /* 0x000fd60003f5d200 */
[----:B------:R-:W-:Y:S05]  /*17930*/  @!P3 BRA !P1, `(.L_x_128) ;  /* 0x00000004002cb947 */ /* 0x000fea0004800000 */
[----:B------:R-:W-:-:S04]  /*17940*/  LOP3.LUT P1, RZ, R6, 0x7fffffff, RZ, 0xc0, !PT ;  /* 0x7fffffff06ff7812 */ /* 0x000fc8000782c0ff */
[----:B------:R-:W-:-:S13]  /*17950*/  PLOP3.LUT P1, PT, P3, P1, PT, 0x2f, 0xf2 ;  /* 0x0000000000f2781c */ /* 0x000fda0001f22577 */
[----:B------:R-:W-:Y:S05]  /*17960*/  @P1 BRA `(.L_x_129) ;  /* 0x0000000400181947 */ /* 0x000fea0003800000 */
[----:B------:R-:W-:-:S04]  /*17970*/  LOP3.LUT P1, RZ, R21, 0x7fffffff, RZ, 0xc0, !PT ;  /* 0x7fffffff15ff7812 */ /* 0x000fc8000782c0ff */
[----:B------:R-:W-:-:S13]  /*17980*/  PLOP3.LUT P1, PT, P2, P1, PT, 0x2f, 0xf2 ;  /* 0x0000000000f2781c */ /* 0x000fda0001722577 */
[----:B------:R-:W-:Y:S05]  /*17990*/  @P1 BRA `(.L_x_130) ;  /* 0x0000000400001947 */ /* 0x000fea0003800000 */
[----:B------:R-:W-:Y:S02]  /*179a0*/  ISETP.GE.AND P1, PT, R23, RZ, PT ;  /* 0x000000ff1700720c */ /* 0x000fe40003f26270 */
[----:B------:R-:W-:-:S11]  /*179b0*/  ISETP.GE.AND P2, PT, R24, RZ, PT ;  /* 0x000000ff1800720c */ /* 0x000fd60003f46270 */
[----:B------:R-:W-:Y:S01]  /*179c0*/  @P1 IMAD.MOV.U32 R18, RZ, RZ, RZ ;  /* 0x000000ffff121224 */ /* 0x000fe200078e00ff */
[----:B------:R-:W-:Y:S01]  /*179d0*/  @!P1 MOV R18, 0xffffffc0 ;  /* 0xffffffc000129802 */ /* 0x000fe20000000f00 */
[----:B------:R-:W-:Y:S01]  /*179e0*/  @!P1 FFMA R6, R6, 1.84467440737095516160e+19, RZ ;  /* 0x5f80000006069823 */ /* 0x000fe200000000ff */
[----:B------:R-:W-:-:S03]  /*179f0*/  @!P2 FFMA R21, R4, 1.84467440737095516160e+19, RZ ;  /* 0x5f8000000415a823 */ /* 0x000fc600000000ff */
[----:B------:R-:W-:-:S07]  /*17a00*/  @!P2 VIADD R18, R18, 0x40 ;  /* 0x000000401212a836 */ /* 0x000fce0000000000 */
.L_x_126:
[----:B------:R-:W-:Y:S01]  /*17a10*/  LEA R24, R7, 0xc0800000, 0x17 ;  /* 0xc080000007187811 */ /* 0x000fe200078eb8ff */
[----:B------:R-:W-:Y:S01]  /*17a20*/  BSSY.RECONVERGENT B1, `(.L_x_131) ;  /* 0x0000036000017945 */ /* 0x000fe20003800200 */
[----:B------:R-:W-:-:S03]  /*17a30*/  IADD3 R22, PT, PT, R22, -0x7f, RZ ;  /* 0xffffff8116167810 */ /* 0x000fc60007ffe0ff */
[----:B------:R-:W-:Y:S02]  /*17a40*/  IMAD.IADD R27, R21, 0x1, -R24 ;  /* 0x00000001151b7824 */ /* 0x000fe400078e0a18 */
[C---:B------:R-:W-:Y:S02]  /*17a50*/  IMAD R6, R22.reuse, -0x800000, R6 ;  /* 0xff80000016067824 */ /* 0x040fe400078e0206 */
[----:B------:R0:W1:Y:S01]  /*17a60*/  MUFU.RCP R24, R27 ;  /* 0x0000001b00187308 */ /* 0x0000620000001000 */
[----:B------:R-:W-:Y:S01]  /*17a70*/  FADD.FTZ R21, -R27, -RZ ;  /* 0x800000ff1b157221 */ /* 0x000fe20000010100 */
[----:B0-----:R-:W-:-:S05]  /*17a80*/  IADD3 R27, PT, PT, R22, 0x7f, -R7 ;  /* 0x0000007f161b7810 */ /* 0x001fca0007ffe807 */
[----:B------:R-:W-:Y:S02]  /*17a90*/  IMAD.IADD R27, R27, 0x1, R18 ;  /* 0x000000011b1b7824 */ /* 0x000fe400078e0212 */
[----:B-1----:R-:W-:-:S04]  /*17aa0*/  FFMA R23, R24, R21, 1 ;  /* 0x3f80000018177423 */ /* 0x002fc80000000015 */
[----:B------:R-:W-:-:S04]  /*17ab0*/  FFMA R23, R24, R23, R24 ;  /* 0x0000001718177223 */ /* 0x000fc80000000018 */
[----:B------:R-:W-:-:S04]  /*17ac0*/  FFMA R24, R6, R23, RZ ;  /* 0x0000001706187223 */ /* 0x000fc800000000ff */
[----:B------:R-:W-:-:S04]  /*17ad0*/  FFMA R28, R21, R24, R6 ;  /* 0x00000018151c7223 */ /* 0x000fc80000000006 */
[----:B------:R-:W-:-:S04]  /*17ae0*/  FFMA R24, R23, R28, R24 ;  /* 0x0000001c17187223 */ /* 0x000fc80000000018 */
[----:B------:R-:W-:-:S04]  /*17af0*/  FFMA R21, R21, R24, R6 ;  /* 0x0000001815157223 */ /* 0x000fc80000000006 */
[----:B------:R-:W-:-:S05]  /*17b00*/  FFMA R6, R23, R21, R24 ;  /* 0x0000001517067223 */ /* 0x000fca0000000018 */
[----:B------:R-:W-:-:S04]  /*17b10*/  SHF.R.U32.HI R7, RZ, 0x17, R6 ;  /* 0x00000017ff077819 */ /* 0x000fc80000011606 */
[----:B------:R-:W-:-:S05]  /*17b20*/  LOP3.LUT R7, R7, 0xff, RZ, 0xc0, !PT ;  /* 0x000000ff07077812 */ /* 0x000fca00078ec0ff */
[----:B------:R-:W-:-:S05]  /*17b30*/  IMAD.IADD R7, R7, 0x1, R27 ;  /* 0x0000000107077824 */ /* 0x000fca00078e021b */
[----:B------:R-:W-:-:S04]  /*17b40*/  IADD3 R18, PT, PT, R7, -0x1, RZ ;  /* 0xffffffff07127810 */ /* 0x000fc80007ffe0ff */
[----:B------:R-:W-:-:S13]  /*17b50*/  ISETP.GE.U32.AND P1, PT, R18, 0xfe, PT ;  /* 0x000000fe1200780c */ /* 0x000fda0003f26070 */
[----:B------:R-:W-:Y:S05]  /*17b60*/  @!P1 BRA `(.L_x_132) ;  /* 0x0000000000809947 */ /* 0x000fea0003800000 */
[----:B------:R-:W-:-:S13]  /*17b70*/  ISETP.GT.AND P1, PT, R7, 0xfe, PT ;  /* 0x000000fe0700780c */ /* 0x000fda0003f24270 */
[----:B------:R-:W-:Y:S05]  /*17b80*/  @P1 BRA `(.L_x_133) ;  /* 0x00000000006c1947 */ /* 0x000fea0003800000 */
[----:B------:R-:W-:-:S13]  /*17b90*/  ISETP.GE.AND P1, PT, R7, 0x1, PT ;  /* 0x000000010700780c */ /* 0x000fda0003f26270 */
[----:B------:R-:W-:Y:S05]  /*17ba0*/  @P1 BRA `(.L_x_134) ;  /* 0x0000000000741947 */ /* 0x000fea0003800000 */
[----:B------:R-:W-:Y:S02]  /*17bb0*/  ISETP.GE.AND P1, PT, R7, -0x18, PT ;  /* 0xffffffe80700780c */ /* 0x000fe40003f26270 */
[----:B------:R-:W-:-:S11]  /*17bc0*/  LOP3.LUT R6, R6, 0x80000000, RZ, 0xc0, !PT ;  /* 0x8000000006067812 */ /* 0x000fd600078ec0ff */
[----:B------:R-:W-:Y:S05]  /*17bd0*/  @!P1 BRA `(.L_x_134) ;  /* 0x0000000000689947 */ /* 0x000fea0003800000 */
[-CC-:B------:R-:W-:Y:S01]  /*17be0*/  FFMA.RZ R18, R23, R21.reuse, R24.reuse ;  /* 0x0000001517127223 */ /* 0x180fe2000000c018 */
[C---:B------:R-:W-:Y:S02]  /*17bf0*/  ISETP.NE.AND P3, PT, R7.reuse, RZ, PT ;  /* 0x000000ff0700720c */ /* 0x040fe40003f65270 */
[----:B------:R-:W-:Y:S02]  /*17c00*/  ISETP.NE.AND P2, PT, R7, RZ, PT ;  /* 0x000000ff0700720c */ /* 0x000fe40003f45270 */
[----:B------:R-:W-:Y:S01]  /*17c10*/  LOP3.LUT R22, R18, 0x7fffff, RZ, 0xc0, !PT ;  /* 0x007fffff12167812 */ /* 0x000fe200078ec0ff */
[CCC-:B------:R-:W-:Y:S01]  /*17c20*/  FFMA.RP R18, R23.reuse, R21.reuse, R24.reuse ;  /* 0x0000001517127223 */ /* 0x1c0fe20000008018 */
[----:B------:R-:W-:Y:S01]  /*17c30*/  FFMA.RM R21, R23, R21, R24 ;  /* 0x0000001517157223 */ /* 0x000fe20000004018 */
[----:B------:R-:W-:Y:S01]  /*17c40*/  VIADD R23, R7, 0x20 ;  /* 0x0000002007177836 */ /* 0x000fe20000000000 */
[----:B------:R-:W-:Y:S01]  /*17c50*/  LOP3.LUT R22, R22, 0x800000, RZ, 0xfc, !PT ;  /* 0x0080000016167812 */ /* 0x000fe200078efcff */
[----:B------:R-:W-:-:S02]  /*17c60*/  IMAD.MOV R7, RZ, RZ, -R7 ;  /* 0x000000ffff077224 */ /* 0x000fc400078e0a07 */
[----:B------:R-:W-:Y:S02]  /*17c70*/  FSETP.NEU.FTZ.AND P1, PT, R18, R21, PT ;  /* 0x000000151200720b */ /* 0x000fe40003f3d000 */
[----:B------:R-:W-:Y:S02]  /*17c80*/  SHF.L.U32 R23, R22, R23, RZ ;  /* 0x0000001716177219 */ /* 0x000fe400000006ff */
[----:B------:R-:W-:Y:S02]  /*17c90*/  SEL R7, R7, RZ, P3 ;  /* 0x000000ff07077207 */ /* 0x000fe40001800000 */
[----:B------:R-:W-:Y:S02]  /*17ca0*/  ISETP.NE.AND P2, PT, R23, RZ, P2 ;  /* 0x000000ff1700720c */ /* 0x000fe40001745270 */
[----:B------:R-:W-:Y:S02]  /*17cb0*/  SHF.R.U32.HI R7, RZ, R7, R22 ;  /* 0x00000007ff077219 */ /* 0x000fe40000011616 */
[----:B------:R-:W-:-:S02]  /*17cc0*/  PLOP3.LUT P1, PT, P1, P2, PT, 0xf8, 0x8f ;  /* 0x00000000008f781c */ /* 0x000fc40000f25f70 */
[----:B------:R-:W-:Y:S02]  /*17cd0*/  SHF.R.U32.HI R21, RZ, 0x1, R7 ;  /* 0x00000001ff157819 */ /* 0x000fe40000011607 */
[----:B------:R-:W-:-:S04]  /*17ce0*/  SEL R18, RZ, 0x1, !P1 ;  /* 0x00000001ff127807 */ /* 0x000fc80004800000 */
[----:B------:R-:W-:-:S04]  /*17cf0*/  LOP3.LUT R18, R18, 0x1, R21, 0xf8, !PT ;  /* 0x0000000112127812 */ /* 0x000fc800078ef815 */
[----:B------:R-:W-:-:S04]  /*17d00*/  LOP3.LUT R18, R18, R7, RZ, 0xc0, !PT ;  /* 0x0000000712127212 */ /* 0x000fc800078ec0ff */
[----:B------:R-:W-:-:S04]  /*17d10*/  IADD3 R21, PT, PT, R21, R18, RZ ;  /* 0x0000001215157210 */ /* 0x000fc80007ffe0ff */
[----:B------:R-:W-:Y:S01]  /*17d20*/  LOP3.LUT R6, R21, R6, RZ, 0xfc, !PT ;  /* 0x0000000615067212 */ /* 0x000fe200078efcff */
[----:B------:R-:W-:Y:S06]  /*17d30*/  BRA `(.L_x_134) ;  /* 0x0000000000107947 */ /* 0x000fec0003800000 */
.L_x_133:
[----:B------:R-:W-:-:S04]  /*17d40*/  LOP3.LUT R6, R6, 0x80000000, RZ, 0xc0, !PT ;  /* 0x8000000006067812 */ /* 0x000fc800078ec0ff */
[----:B------:R-:W-:Y:S01]  /*17d50*/  LOP3.LUT R6, R6, 0x7f800000, RZ, 0xfc, !PT ;  /* 0x7f80000006067812 */ /* 0x000fe200078efcff */
[----:B------:R-:W-:Y:S06]  /*17d60*/  BRA `(.L_x_134) ;  /* 0x0000000000047947 */ /* 0x000fec0003800000 */
.L_x_132:
[----:B------:R-:W-:-:S07]  /*17d70*/  IMAD R6, R27, 0x800000, R6 ;  /* 0x008000001b067824 */ /* 0x000fce00078e0206 */
.L_x_134:
[----:B------:R-:W-:Y:S05]  /*17d80*/  BSYNC.RECONVERGENT B1 ;  /* 0x0000000000017941 */ /* 0x000fea0003800200 */
.L_x_131:
[----:B------:R-:W-:Y:S05]  /*17d90*/  BRA `(.L_x_135) ;  /* 0x0000000000207947 */ /* 0x000fea0003800000 */
.L_x_130:
[----:B------:R-:W-:-:S04]  /*17da0*/  LOP3.LUT R6, R21, 0x80000000, R6, 0x48, !PT ;  /* 0x8000000015067812 */ /* 0x000fc800078e4806 */
[----:B------:R-:W-:Y:S01]  /*17db0*/  LOP3.LUT R6, R6, 0x7f800000, RZ, 0xfc, !PT ;  /* 0x7f80000006067812 */ /* 0x000fe200078efcff */
[----:B------:R-:W-:Y:S06]  /*17dc0*/  BRA `(.L_x_135) ;  /* 0x0000000000147947 */ /* 0x000fec0003800000 */
.L_x_129:
[----:B------:R-:W-:Y:S01]  /*17dd0*/  LOP3.LUT R6, R21, 0x80000000, R6, 0x48, !PT ;  /* 0x8000000015067812 */ /* 0x000fe200078e4806 */
[----:B------:R-:W-:Y:S06]  /*17de0*/  BRA `(.L_x_135) ;  /* 0x00000000000c7947 */ /* 0x000fec0003800000 */
.L_x_128:
[----:B------:R-:W0:Y:S01]  /*17df0*/  MUFU.RSQ R6, -QNAN ;  /* 0xffc0000000067908 */ /* 0x000e220000001400 */
[----:B------:R-:W-:Y:S05]  /*17e00*/  BRA `(.L_x_135) ;  /* 0x0000000000047947 */ /* 0x000fea0003800000 */
.L_x_127:
[----:B------:R-:W-:-:S07]  /*17e10*/  FADD.FTZ R6, R6, R4 ;  /* 0x0000000406067221 */ /* 0x000fce0000010000 */
.L_x_135:
[----:B------:R-:W-:Y:S05]  /*17e20*/  BSYNC.RECONVERGENT B0 ;  /* 0x0000000000007941 */ /* 0x000fea0003800200 */
.L_x_125:
[----:B0-----:R-:W-:Y:S01]  /*17e30*/  IMAD.MOV.U32 R21, RZ, RZ, R6 ;  /* 0x000000ffff157224 */ /* 0x001fe200078e0006 */
[----:B------:R-:W-:Y:S01]  /*17e40*/  MOV R6, R16 ;  /* 0x0000001000067202 */ /* 0x000fe20000000f00 */
[----:B------:R-:W-:-:S04]  /*17e50*/  IMAD.MOV.U32 R7, RZ, RZ, 0x0 ;  /* 0x00000000ff077424 */ /* 0x000fc800078e00ff */
[----:B------:R-:W-:Y:S05]  /*17e60*/  RET.REL.NODEC R6 `(_Z30get_monoliths_world_per_threadiiPf) ;  /* 0xfffffe8006647950 */ /* 0x000fea0003c3ffff */
.L_x_136:
[----:B------:R-:W-:-:S00]  /*17e70*/  BRA `(.L_x_136) ;  /* 0xfffffffc00fc7947 */ /* 0x000fc0000383ffff */
[----:B------:R-:W-:-:S00]  /*17e80*/  NOP ;  /* 0x0000000000007918 */ /* 0x000fc00000000000 */
[----:B------:R-:W-:-:S00]  /*17e90*/  NOP ;  /* 0x0000000000007918 */ /* 0x000fc00000000000 */
[----:B------:R-:W-:-:S00]  /*17ea0*/  NOP ;  /* 0x0000000000007918 */ /* 0x000fc00000000000 */
[----:B------:R-:W-:-:S00]  /*17eb0*/  NOP ;  /* 0x0000000000007918 */ /* 0x000fc00000000000 */
[----:B------:R-:W-:-:S00]  /*17ec0*/  NOP ;  /* 0x0000000000007918 */ /* 0x000fc00000000000 */
[----:B------:R-:W-:-:S00]  /*17ed0*/  NOP ;  /* 0x0000000000007918 */ /* 0x000fc00000000000 */
[----:B------:R-:W-:-:S00]  /*17ee0*/  NOP ;  /* 0x0000000000007918 */ /* 0x000fc00000000000 */
[----:B------:R-:W-:-:S00]  /*17ef0*/  NOP ;  /* 0x0000000000007918 */ /* 0x000fc00000000000 */
.L_x_204:


//--------------------- .text._Z29get_monoliths_world_per_blockiiPf --------------------------
	.section	.text._Z29get_monoliths_world_per_blockiiPf,"ax",@progbits
	.align	128
        .global         _Z29get_monoliths_world_per_blockiiPf
        .type           _Z29get_monoliths_world_per_blockiiPf,@function
        .size           _Z29get_monoliths_world_per_blockiiPf,(.L_x_205 - _Z29get_monoliths_world_per_blockiiPf)
        .other          _Z29get_monoliths_world_per_blockiiPf,@"STO_CUDA_ENTRY STV_DEFAULT"
_Z29get_monoliths_world_per_blockiiPf:
.text._Z29get_monoliths_world_per_blockiiPf:
[----:B------:R-:W0:Y:S01]  /*0000*/  LDC R1, c[0x0][0x37c] ;  /* 0x0000df00ff017b82 */ /* 0x000e220000000800 */
[----:B------:R-:W1:Y:S01]  /*0010*/  S2R R16, SR_TID.X ;  /* 0x0000000000107919 */ /* 0x000e620000002100 */
[----:B------:R-:W2:Y:S01]  /*0020*/  LDCU UR4, c[0x0][0x2f8] ;  /* 0x00005f00ff0477ac */ /* 0x000ea20008000800 */
[----:B0-----:R-:W-:Y:S01]  /*0030*/  VIADD R1, R1, 0xfffffff8 ;  /* 0xfffffff801017836 */ /* 0x001fe20000000000 */
[----:B------:R-:W0:Y:S01]  /*0040*/  S2R R2, SR_CTAID.X ;  /* 0x0000000000027919 */ /* 0x000e220000002500 */
[----:B------:R-:W3:Y:S03]  /*0050*/  LDCU UR5, c[0x0][0x2fc] ;  /* 0x00005f80ff0577ac */ /* 0x000ee60008000800 */
[----:B--2---:R-:W-:-:S05]  /*0060*/  IADD3 R6, P1, PT, R1, UR4, RZ ;  /* 0x0000000401067c10 */ /* 0x004fca000ff3e0ff */
[----:B---3--:R-:W-:Y:S01]  /*0070*/  IMAD.X R7, RZ, RZ, UR5, P1 ;  /* 0x00000005ff077e24 */ /* 0x008fe200088e06ff */
[----:B-1----:R-:W-:-:S13]  /*0080*/  ISETP.NE.AND P0, PT, R16, RZ, PT ;  /* 0x000000ff1000720c */ /* 0x002fda0003f05270 */
[----:B0-----:R-:W-:Y:S05]  /*0090*/  @P0 BRA `(.L_x_137) ;  /* 0x0000005400700947 */ /* 0x001fea0003800000 */
[----:B------:R-:W0:Y:S01]  /*00a0*/  LDCU UR4, c[0x0][0x380] ;  /* 0x00007000ff0477ac */ /* 0x000e220008000800 */
[----:B------:R-:W1:Y:S01]  /*00b0*/  S2R R0, SR_CgaCtaId ;  /* 0x0000000000007919 */ /* 0x000e620000008800 */
[----:B------:R-:W-:Y:S01]  /*00c0*/  IMAD.MOV.U32 R5, RZ, RZ, 0x2851 ;  /* 0x00002851ff057424 */ /* 0x000fe200078e00ff */
[----:B------:R-:W-:Y:S01]  /*00d0*/  MOV R17, 0x400 ;  /* 0x0000040000117802 */ /* 0x000fe20000000f00 */
[----:B0-----:R-:W-:Y:S01]  /*00e0*/  VIADD R3, R2, UR4 ;  /* 0x0000000402037c36 */ /* 0x001fe20008000000 */
[----:B------:R-:W-:-:S04]  /*00f0*/  UMOV UR4, URZ ;  /* 0x000000ff00047c82 */ /* 0x000fc80008000000 */
[----:B------:R-:W-:Y:S02]  /*0100*/  SHF.R.S32.HI R4, RZ, 0x1f, R3 ;  /* 0x0000001fff047819 */ /* 0x000fe40000011403 */
[----:B------:R-:W-:Y:S02]  /*0110*/  LOP3.LUT R9, R3, 0xdeece66d, RZ, 0x3c, !PT ;  /* 0xdeece66d03097812 */ /* 0x000fe400078e3cff */
[----:B------:R-:W-:Y:S01]  /*0120*/  LOP3.LUT R8, R4, 0x5, RZ, 0x3c, !PT ;  /* 0x0000000504087812 */ /* 0x000fe200078e3cff */
[----:B------:R-:W-:-:S04]  /*0130*/  IMAD.MOV.U32 R4, RZ, RZ, -0x4770f7e0 ;  /* 0xb88f0820ff047424 */ /* 0x000fc800078e00ff */
[----:B------:R-:W-:Y:S01]  /*0140*/  IMAD R8, R8, -0x6642877f, RZ ;  /* 0x99bd788108087824 */ /* 0x000fe200078e02ff */
[----:B-1----:R-:W-:Y:S01]  /*0150*/  LEA R17, R0, R17, 0x18 ;  /* 0x0000001100117211 */ /* 0x002fe200078ec0ff */
[----:B------:R-:W-:-:S04]  /*0160*/  IMAD.WIDE.U32 R4, R9, -0x6642877f, R4 ;  /* 0x99bd788109047825 */ /* 0x000fc800078e0004 */
[----:B------:R-:W-:Y:S02]  /*0170*/  IMAD R9, R9, 0xe341, R8 ;  /* 0x0000e34109097824 */ /* 0x000fe400078e0208 */
[----:B------:R-:W-:Y:S02]  /*0180*/  IMAD.MOV.U32 R0, RZ, RZ, R4 ;  /* 0x000000ffff007224 */ /* 0x000fe400078e0004 */
[----:B------:R-:W-:-:S05]  /*0190*/  IMAD.IADD R5, R5, 0x1, R9 ;  /* 0x0000000105057824 */ /* 0x000fca00078e0209 */
[----:B------:R-:W-:-:S07]  /*01a0*/  LOP3.LUT R5, R5, 0xffff, RZ, 0xc0, !PT ;  /* 0x0000ffff05057812 */ /* 0x000fce00078ec0ff */
.L_x_145:
[----:B------:R-:W-:Y:S01]  /*01b0*/  R2UR UR9, R17 ;  /* 0x00000000110972ca */ /* 0x000fe200000e0000 */
[----:B0-----:R-:W-:Y:S02]  /*01c0*/  HFMA2 R14, -RZ, RZ, 15904, -20.0625 ;  /* 0x73c4cd04ff0e7431 */ /* 0x001fe400000001ff */
[C---:B------:R-:W-:Y:S01]  /*01d0*/  IMAD R27, R5.reuse, -0x4b9ff597, RZ ;  /* 0xb4600a69051b7824 */ /* 0x040fe200078e02ff */
[----:B------:R-:W-:Y:S01]  /*01e0*/  UMOV UR5, URZ ;  /* 0x000000ff00057c82 */ /* 0x000fe20008000000 */
[C---:B------:R-:W-:Y:S02]  /*01f0*/  IMAD R25, R5.reuse, -0x22633260, RZ ;  /* 0xdd9ccda005197824 */ /* 0x040fe400078e02ff */
[C---:B------:R-:W-:Y:S02]  /*0200*/  IMAD R31, R5.reuse, 0x772c5f11, RZ ;  /* 0x772c5f11051f7824 */ /* 0x040fe400078e02ff */
[C---:B------:R-:W-:Y:S02]  /*0210*/  IMAD R23, R5.reuse, -0x5ea76960, RZ ;  /* 0xa15896a005177824 */ /* 0x040fe400078e02ff */
[----:B------:R-:W-:-:S02]  /*0220*/  IMAD R29, R5, 0x3749a7f9, RZ ;  /* 0x3749a7f9051d7824 */ /* 0x000fc400078e02ff */
[----:B------:R-:W-:Y:S01]  /*0230*/  IMAD R21, R5, -0x60c7f860, RZ ;  /* 0x9f3807a005157824 */ /* 0x000fe200078e02ff */
[----:B------:R-:W-:Y:S01]  /*0240*/  UIMAD UR6, UR4, 0x10c, UR9 ;  /* 0x0000010c040678a4 */ /* 0x000fe2000f8e0209 */
[----:B-1----:R-:W-:Y:S01]  /*0250*/  IMAD.MOV.U32 R4, RZ, RZ, -0x6bd21946 ;  /* 0x942de6baff047424 */ /* 0x002fe200078e00ff */
[----:B------:R-:W-:Y:S01]  /*0260*/  UIADD3 UR4, UPT, UPT, UR4, 0x1, URZ ;  /* 0x0000000104047890 */ /* 0x000fe2000fffe0ff */
[----:B------:R-:W-:Y:S02]  /*0270*/  IMAD.MOV.U32 R5, RZ, RZ, 0x40 ;  /* 0x00000040ff057424 */ /* 0x000fe400078e00ff */
[----:B------:R-:W-:Y:S01]  /*0280*/  IMAD.MOV.U32 R10, RZ, RZ, 0x160 ;  /* 0x00000160ff0a7424 */ /* 0x000fe200078e00ff */
[----:B------:R-:W-:Y:S01]  /*0290*/  UISETP.NE.AND UP0, UPT, UR4, 0xa, UPT ;  /* 0x0000000a0400788c */ /* 0x000fe2000bf05270 */
[----:B------:R-:W-:Y:S02]  /*02a0*/  IMAD.MOV.U32 R11, RZ, RZ, 0x0 ;  /* 0x00000000ff0b7424 */ /* 0x000fe400078e00ff */
[----:B------:R-:W-:-:S02]  /*02b0*/  IMAD.MOV.U32 R15, RZ, RZ, -0x768ed2c8 ;  /* 0x89712d38ff0f7424 */ /* 0x000fc400078e00ff */
[----:B------:R-:W-:Y:S02]  /*02c0*/  IMAD.MOV.U32 R18, RZ, RZ, -0x7634d860 ;  /* 0x89cb27a0ff127424 */ /* 0x000fe400078e00ff */
[----:B------:R-:W-:Y:S02]  /*02d0*/  IMAD.MOV.U32 R19, RZ, RZ, 0x2501550a ;  /* 0x2501550aff137424 */ /* 0x000fe400078e00ff */
[----:B------:R-:W-:Y:S02]  /*02e0*/  IMAD.MOV.U32 R12, RZ, RZ, 0x559c57e0 ;  /* 0x559c57e0ff0c7424 */ /* 0x000fe400078e00ff */
[----:B------:R-:W-:Y:S02]  /*02f0*/  IMAD.MOV.U32 R13, RZ, RZ, 0x630baad2 ;  /* 0x630baad2ff0d7424 */ /* 0x000fe400078e00ff */
[----:B------:R-:W-:Y:S02]  /*0300*/  IMAD.MOV.U32 R8, RZ, RZ, 0x7168255e ;  /* 0x7168255eff087424 */ /* 0x000fe400078e00ff */
[----:B------:R-:W-:-:S02]  /*0310*/  IMAD.MOV.U32 R9, RZ, RZ, 0x699d1761 ;  /* 0x699d1761ff097424 */ /* 0x000fc400078e00ff */
[C---:B------:R-:W-:Y:S02]  /*0320*/  IMAD R27, R0.reuse, 0x7760bb20, R27 ;  /* 0x7760bb20001b7824 */ /* 0x040fe400078e021b */
[----:B------:R-:W-:-:S04]  /*0330*/  IMAD.WIDE.U32 R4, R0, -0x4b9ff597, R4 ;  /* 0xb4600a6900047825 */ /* 0x000fc800078e0004 */
[C---:B------:R-:W-:Y:S02]  /*0340*/  IMAD R25, R0.reuse, 0xbb, R25 ;  /* 0x000000bb00197824 */ /* 0x040fe400078e0219 */
[----:B------:R-:W-:-:S04]  /*0350*/  IMAD.WIDE.U32 R10, R0, -0x22633260, R10 ;  /* 0xdd9ccda0000a7825 */ /* 0x000fc800078e000a */
[C---:B------:R-:W-:Y:S02]  /*0360*/  IMAD R31, R0.reuse, 0x530f32eb, R31 ;  /* 0x530f32eb001f7824 */ /* 0x040fe400078e021f */
[----:B------:R-:W-:-:S04]  /*0370*/  IMAD.WIDE.U32 R14, R0, 0x772c5f11, R14 ;  /* 0x772c5f11000e7825 */ /* 0x000fc800078e000e */
[C---:B------:R-:W-:Y:S02]  /*0380*/  IMAD R23, R0.reuse, 0x181a9317, R23 ;  /* 0x181a931700177824 */ /* 0x040fe400078e0217 */
[----:B------:R-:W-:-:S04]  /*0390*/  IMAD.WIDE.U32 R18, R0, -0x5ea76960, R18 ;  /* 0xa15896a000127825 */ /* 0x000fc800078e0012 */
[C---:B------:R-:W-:Y:S02]  /*03a0*/  IMAD R29, R0.reuse, 0x2dae45d7, R29 ;  /* 0x2dae45d7001d7824 */ /* 0x040fe400078e021d */
[C---:B------:R-:W-:Y:S02]  /*03b0*/  IMAD R21, R0.reuse, 0x700dc01f, R21 ;  /* 0x700dc01f00157824 */ /* 0x040fe400078e0215 */
[----:B------:R-:W-:-:S04]  /*03c0*/  IMAD.WIDE.U32 R12, R0, -0x60c7f860, R12 ;  /* 0x9f3807a0000c7825 */ /* 0x000fc800078e000c */
[----:B------:R-:W-:Y:S01]  /*03d0*/  IMAD.WIDE.U32 R8, R0, 0x3749a7f9, R8 ;  /* 0x3749a7f900087825 */ /* 0x000fe200078e0008 */
[----:B------:R-:W-:-:S03]  /*03e0*/  IADD3 R21, PT, PT, R13, R21, RZ ;  /* 0x000000150d157210 */ /* 0x000fc60007ffe0ff */
[----:B------:R-:W-:Y:S02]  /*03f0*/  IMAD.MOV.U32 R0, RZ, RZ, 0xf0e0d0c ;  /* 0x0f0e0d0cff007424 */ /* 0x000fe400078e00ff */
[----:B------:R-:W-:Y:S02]  /*0400*/  IMAD.IADD R5, R5, 0x1, R27 ;  /* 0x0000000105057824 */ /* 0x000fe400078e021b */
[----:B------:R-:W-:Y:S01]  /*0410*/  IMAD.IADD R15, R15, 0x1, R31 ;  /* 0x000000010f0f7824 */ /* 0x000fe200078e021f */
[----:B------:R0:W-:Y:S01]  /*0420*/  STS [UR6+0xc], R0 ;  /* 0x00000c00ff007988 */ /* 0x0001e20008000806 */
[----:B------:R-:W-:Y:S01]  /*0430*/  IMAD.IADD R29, R9, 0x1, R29 ;  /* 0x00000001091d7824 */ /* 0x000fe200078e021d */
[----:B------:R-:W-:Y:S01]  /*0440*/  SHF.R.U64 R5, R4, 0x15, R5 ;  /* 0x0000001504057819 */ /* 0x000fe20000001205 */
[----:B------:R-:W-:Y:S01]  /*0450*/  IMAD.IADD R25, R11, 0x1, R25 ;  /* 0x000000010b197824 */ /* 0x000fe200078e0219 */
[----:B------:R-:W-:Y:S01]  /*0460*/  SHF.R.U64 R15, R14, 0x15, R15 ;  /* 0x000000150e0f7819 */ /* 0x000fe2000000120f */
[----:B------:R-:W-:Y:S01]  /*0470*/  IMAD.IADD R23, R19, 0x1, R23 ;  /* 0x0000000113177824 */ /* 0x000fe200078e0217 */
[----:B------:R-:W-:Y:S01]  /*0480*/  LOP3.LUT R5, R5, 0x7ffffff, RZ, 0xc0, !PT ;  /* 0x07ffffff05057812 */ /* 0x000fe200078ec0ff */
[----:B------:R-:W-:Y:S01]  /*0490*/  IMAD.MOV.U32 R20, RZ, RZ, 0x3020100 ;  /* 0x03020100ff147424 */ /* 0x000fe200078e00ff */
[----:B------:R-:W-:Y:S01]  /*04a0*/  LOP3.LUT R15, R15, 0x7ffffff, RZ, 0xc0, !PT ;  /* 0x07ffffff0f0f7812 */ /* 0x000fe200078ec0ff */
[----:B0-----:R-:W-:Y:S01]  /*04b0*/  IMAD.MOV.U32 R0, RZ, RZ, 0x37363534 ;  /* 0x37363534ff007424 */ /* 0x001fe200078e00ff */
[----:B------:R-:W-:Y:S01]  /*04c0*/  LOP3.LUT R10, R5, 0xf8000000, R10, 0xf8, !PT ;  /* 0xf8000000050a7812 */ /* 0x000fe200078ef80a */
[----:B------:R-:W-:Y:S01]  /*04d0*/  IMAD.MOV.U32 R22, RZ, RZ, 0x7060504 ;  /* 0x07060504ff167424 */ /* 0x000fe200078e00ff */
[----:B------:R-:W-:Y:S01]  /*04e0*/  LOP3.LUT R5, R29, 0xffff, RZ, 0xc0, !PT ;  /* 0x0000ffff1d057812 */ /* 0x000fe200078ec0ff */
[----:B------:R0:W-:Y:S01]  /*04f0*/  STS [UR6], R20 ;  /* 0x00000014ff007988 */ /* 0x0001e20008000806 */
[----:B------:R-:W-:Y:S01]  /*0500*/  LOP3.LUT R14, R15, 0xf8000000, R18, 0xf8, !PT ;  /* 0xf80000000f0e7812 */ /* 0x000fe200078ef812 */
[----:B------:R-:W-:Y:S01]  /*0510*/  IMAD.MOV.U32 R24, RZ, RZ, 0xb0a0908 ;  /* 0x0b0a0908ff187424 */ /* 0x000fe200078e00ff */
[----:B------:R-:W-:Y:S01]  /*0520*/  SHF.R.U64 R13, R8, 0x15, R5 ;  /* 0x00000015080d7819 */ /* 0x000fe20000001205 */
[----:B------:R1:W-:Y:S01]  /*0530*/  STS [UR6+0x34], R0 ;  /* 0x00003400ff007988 */ /* 0x0003e20008000806 */
[----:B------:R-:W-:Y:S01]  /*0540*/  LOP3.LUT R11, R25, 0x1fffff, RZ, 0xc0, !PT ;  /* 0x001fffff190b7812 */ /* 0x000fe200078ec0ff */
[----:B------:R-:W-:Y:S01]  /*0550*/  IMAD.MOV.U32 R26, RZ, RZ, 0x13121110 ;  /* 0x13121110ff1a7424 */ /* 0x000fe200078e00ff */
[----:B------:R-:W-:Y:S01]  /*0560*/  LOP3.LUT R12, R13, 0xf8000000, R12, 0xf8, !PT ;  /* 0xf80000000d0c7812 */ /* 0x000fe200078ef80c */
[----:B------:R2:W-:Y:S01]  /*0570*/  STS [UR6+0x4], R22 ;  /* 0x00000416ff007988 */ /* 0x0005e20008000806 */
[----:B------:R-:W-:Y:S01]  /*0580*/  LOP3.LUT R15, R23, 0x1fffff, RZ, 0xc0, !PT ;  /* 0x001fffff170f7812 */ /* 0x000fe200078ec0ff */
[----:B0-----:R-:W-:Y:S01]  /*0590*/  IMAD.MOV.U32 R20, RZ, RZ, 0x23222120 ;  /* 0x23222120ff147424 */ /* 0x001fe200078e00ff */
[----:B------:R-:W0:Y:S01]  /*05a0*/  I2F.F64.U64 R10, R10 ;  /* 0x0000000a000a7312 */ /* 0x000e220000301800 */
[----:B-1----:R-:W-:Y:S01]  /*05b0*/  HFMA2 R0, -RZ, RZ, 471.5, 343 ;  /* 0x5f5e5d5cff007431 */ /* 0x002fe200000001ff */
[----:B------:R1:W-:Y:S01]  /*05c0*/  STS [UR6+0x8], R24 ;  /* 0x00000818ff007988 */ /* 0x0003e20008000806 */
[----:B------:R-:W-:Y:S01]  /*05d0*/  IMAD.MOV.U32 R28, RZ, RZ, 0x17161514 ;  /* 0x17161514ff1c7424 */ /* 0x000fe200078e00ff */
[----:B--2---:R-:W-:-:S02]  /*05e0*/  MOV R22, 0x27262524 ;  /* 0x2726252400167802 */ /* 0x004fc40000000f00 */
[----:B------:R2:W-:Y:S01]  /*05f0*/  STS [UR6+0x20], R20 ;  /* 0x00002014ff007988 */ /* 0x0005e20008000806 */
[----:B------:R-:W-:Y:S01]  /*0600*/  IMAD.MOV.U32 R30, RZ, RZ, 0x1b1a1918 ;  /* 0x1b1a1918ff1e7424 */ /* 0x000fe200078e00ff */
[----:B------:R-:W3:Y:S01]  /*0610*/  I2F.F64.U64 R14, R14 ;  /* 0x0000000e000e7312 */ /* 0x000ee20000301800 */
[----:B------:R-:W-:Y:S01]  /*0620*/  IMAD.MOV.U32 R32, RZ, RZ, 0x1f1e1d1c ;  /* 0x1f1e1d1cff207424 */ /* 0x000fe200078e00ff */
[----:B------:R4:W-:Y:S01]  /*0630*/  STS [UR6+0x5c], R0 ;  /* 0x00005c00ff007988 */ /* 0x0009e20008000806 */
[----:B-1----:R-:W-:Y:S02]  /*0640*/  IMAD.MOV.U32 R24, RZ, RZ, 0x2b2a2928 ;  /* 0x2b2a2928ff187424 */ /* 0x002fe400078e00ff */
[----:B------:R-:W-:Y:S01]  /*0650*/  IMAD.MOV.U32 R33, RZ, RZ, 0x2f2e2d2c ;  /* 0x2f2e2d2cff217424 */ /* 0x000fe200078e00ff */
[----:B------:R1:W-:Y:S01]  /*0660*/  STS [UR6+0x24], R22 ;  /* 0x00002416ff007988 */ /* 0x0003e20008000806 */
[----:B0-----:R-:W-:Y:S01]  /*0670*/  DMUL R10, R10, 1.1102230246251565404e-16 ;  /* 0x3ca000000a0a7828 */ /* 0x001fe20000000000 */
[----:B--2---:R-:W-:-:S02]  /*0680*/  IMAD.MOV.U32 R20, RZ, RZ, 0x4b4a4948 ;  /* 0x4b4a4948ff147424 */ /* 0x004fc400078e00ff */
[----:B----4-:R-:W-:Y:S01]  /*0690*/  IMAD.MOV.U32 R0, RZ, RZ, -0x78797a7c ;  /* 0x87868584ff007424 */ /* 0x010fe200078e00ff */
[----:B------:R0:W-:Y:S01]  /*06a0*/  STS [UR6+0x10], R26 ;  /* 0x0000101aff007988 */ /* 0x0001e20008000806 */
[----:B------:R-:W-:Y:S02]  /*06b0*/  IMAD.MOV.U32 R34, RZ, RZ, 0x33323130 ;  /* 0x33323130ff227424 */ /* 0x000fe400078e00ff */
[----:B-1----:R-:W-:Y:S01]  /*06c0*/  IMAD.MOV.U32 R22, RZ, RZ, 0x4f4e4d4c ;  /* 0x4f4e4d4cff167424 */ /* 0x002fe200078e00ff */
[----:B------:R1:W-:Y:S01]  /*06d0*/  STS [UR6+0x84], R0 ;  /* 0x00008400ff007988 */ /* 0x0003e20008000806 */
[----:B---3--:R-:W-:Y:S01]  /*06e0*/  DMUL R14, R14, 1.1102230246251565404e-16 ;  /* 0x3ca000000e0e7828 */ /* 0x008fe20000000000 */
[----:B------:R-:W-:Y:S01]  /*06f0*/  IMAD.MOV.U32 R4, RZ, RZ, -0x50515254 ;  /* 0xafaeadacff047424 */ /* 0x000fe200078e00ff */
[----:B------:R-:W-:Y:S01]  /*0700*/  DMUL R10, R10, 256 ;  /* 0x407000000a0a7828 */ /* 0x000fe20000000000 */
[----:B------:R2:W-:Y:S01]  /*0710*/  STS [UR6+0x48], R20 ;  /* 0x00004814ff007988 */ /* 0x0005e20008000806 */
[----:B0-----:R-:W-:-:S02]  /*0720*/  IMAD.MOV.U32 R26, RZ, RZ, 0x3b3a3938 ;  /* 0x3b3a3938ff1a7424 */ /* 0x001fc400078e00ff */
[----:B------:R-:W-:Y:S01]  /*0730*/  IMAD.MOV.U32 R18, RZ, RZ, -0x48494a4c ;  /* 0xb7b6b5b4ff127424 */ /* 0x000fe200078e00ff */
[----:B------:R0:W-:Y:S01]  /*0740*/  STS [UR6+0x4c], R22 ;  /* 0x00004c16ff007988 */ /* 0x0001e20008000806 */
[----:B-1----:R-:W-:Y:S01]  /*0750*/  IMAD.MOV.U32 R0, RZ, RZ, -0x54555658 ;  /* 0xabaaa9a8ff007424 */ /* 0x002fe200078e00ff */
[----:B------:R-:W-:Y:S01]  /*0760*/  DMUL R14, R14, 256 ;  /* 0x407000000e0e7828 */ /* 0x000fe20000000000 */
[----:B------:R-:W-:Y:S01]  /*0770*/  IMAD.MOV.U32 R19, RZ, RZ, -0x3c3d3e40 ;  /* 0xc3c2c1c0ff137424 */ /* 0x000fe200078e00ff */
[----:B------:R1:W-:Y:S01]  /*0780*/  STS [UR6+0x14], R28 ;  /* 0x0000141cff007988 */ /* 0x0003e20008000806 */
[----:B--2---:R-:W-:Y:S01]  /*0790*/  IMAD.MOV.U32 R20, RZ, RZ, 0x73727170 ;  /* 0x73727170ff147424 */ /* 0x004fe200078e00ff */
[----:B------:R2:W-:Y:S01]  /*07a0*/  F2F.F32.F64 R10, R10 ;  /* 0x0000000a000a7310 */ /* 0x0005e20000301000 */
[----:B------:R-:W-:Y:S01]  /*07b0*/  IMAD.MOV.U32 R9, RZ, RZ, -0x4c4d4e50 ;  /* 0xb3b2b1b0ff097424 */ /* 0x000fe200078e00ff */
[----:B------:R3:W-:Y:S01]  /*07c0*/  STS [UR6+0xa8], R0 ;  /* 0x0000a800ff007988 */ /* 0x0007e20008000806 */
[----:B0-----:R-:W-:-:S03]  /*07d0*/  IMAD.MOV.U32 R22, RZ, RZ, 0x77767574 ;  /* 0x77767574ff167424 */ /* 0x001fc600078e00ff */
[----:B------:R0:W-:Y:S01]  /*07e0*/  STS [UR6+0x18], R30 ;  /* 0x0000181eff007988 */ /* 0x0001e20008000806 */
[----:B-1----:R-:W-:Y:S01]  /*07f0*/  IMAD.MOV.U32 R28, RZ, RZ, 0x3f3e3d3c ;  /* 0x3f3e3d3cff1c7424 */ /* 0x002fe200078e00ff */
[----:B------:R1:W-:Y:S01]  /*0800*/  F2F.F32.F64 R14, R14 ;  /* 0x0000000e000e7310 */ /* 0x0003e20000301000 */
[----:B---3--:R-:W-:Y:S01]  /*0810*/  SHF.R.U32.HI R0, RZ, 0x15, R5 ;  /* 0x00000015ff007819 */ /* 0x008fe20000011605 */
[----:B------:R3:W-:Y:S01]  /*0820*/  STS [UR6+0x1c], R32 ;  /* 0x00001c20ff007988 */ /* 0x0007e20008000806 */
[----:B--2---:R-:W-:Y:S02]  /*0830*/  IMAD.MOV.U32 R11, RZ, RZ, -0x1c1d1e20 ;  /* 0xe3e2e1e0ff0b7424 */ /* 0x004fe400078e00ff */
[----:B------:R-:W-:Y:S01]  /*0840*/  LOP3.LUT R13, R0, 0x1fffff, R21, 0xf8, !PT ;  /* 0x001fffff000d7812 */ /* 0x000fe200078ef815 */
[----:B------:R2:W-:Y:S01]  /*0850*/  STS [UR6+0x28], R24 ;  /* 0x00002818ff007988 */ /* 0x0005e20008000806 */
[----:B0-----:R-:W-:Y:S02]  /*0860*/  IMAD.MOV.U32 R30, RZ, RZ, 0x43424140 ;  /* 0x43424140ff1e7424 */ /* 0x001fe400078e00ff */
[----:B------:R-:W-:Y:S01]  /*0870*/  IMAD.MOV.U32 R21, RZ, RZ, -0x2c2d2e30 ;  /* 0xd3d2d1d0ff157424 */ /* 0x000fe200078e00ff */
[----:B------:R0:W-:Y:S01]  /*0880*/  STS [UR6+0x2c], R33 ;  /* 0x00002c21ff007988 */ /* 0x0001e20008000806 */
[----:B------:R-:W4:Y:S01]  /*0890*/  I2F.F64.U64 R12, R12 ;  /* 0x0000000c000c7312 */ /* 0x000f220000301800 */
[----:B---3--:R-:W-:Y:S01]  /*08a0*/  IMAD.MOV.U32 R32, RZ, RZ, 0x47464544 ;  /* 0x47464544ff207424 */ /* 0x008fe200078e00ff */
[----:B-1----:R-:W-:Y:S01]  /*08b0*/  MOV R15, 0xefeeedec ;  /* 0xefeeedec000f7802 */ /* 0x002fe20000000f00 */
[----:B------:R1:W-:Y:S01]  /*08c0*/  STS [UR6+0x70], R20 ;  /* 0x00007014ff007988 */ /* 0x0003e20008000806 */
[----:B--2---:R-:W-:-:S02]  /*08d0*/  IMAD.MOV.U32 R24, RZ, RZ, 0x53525150 ;  /* 0x53525150ff187424 */ /* 0x004fc400078e00ff */
[----:B------:R-:W-:Y:S01]  /*08e0*/  IMAD.MOV.U32 R0, RZ, RZ, -0x44454648 ;  /* 0xbbbab9b8ff007424 */ /* 0x000fe200078e00ff */
[----:B------:R2:W-:Y:S01]  /*08f0*/  STS [UR6+0x74], R22 ;  /* 0x00007416ff007988 */ /* 0x0005e20008000806 */
[----:B0-----:R-:W-:Y:S02]  /*0900*/  IMAD.MOV.U32 R33, RZ, RZ, 0x57565554 ;  /* 0x57565554ff217424 */ /* 0x001fe400078e00ff */
[----:B-1----:R-:W-:Y:S01]  /*0910*/  IMAD.MOV.U32 R20, RZ, RZ, -0x64656668 ;  /* 0x9b9a9998ff147424 */ /* 0x002fe200078e00ff */
[----:B------:R0:W-:Y:S01]  /*0920*/  STS [UR6+0x30], R34 ;  /* 0x00003022ff007988 */ /* 0x0001e20008000806 */
[----:B----4-:R-:W-:Y:S01]  /*0930*/  DMUL R12, R12, 1.1102230246251565404e-16 ;  /* 0x3ca000000c0c7828 */ /* 0x010fe20000000000 */
[----:B--2---:R-:W-:Y:S02]  /*0940*/  IMAD.MOV.U32 R22, RZ, RZ, -0x60616264 ;  /* 0x9f9e9d9cff167424 */ /* 0x004fe400078e00ff */
[----:B------:R1:W-:Y:S01]  /*0950*/  STS [UR6+0x38], R26 ;  /* 0x0000381aff007988 */ /* 0x0003e20008000806 */
[----:B0-----:R-:W-:-:S03]  /*0960*/  IMAD.MOV.U32 R34, RZ, RZ, 0x5b5a5958 ;  /* 0x5b5a5958ff227424 */ /* 0x001fc600078e00ff */
[----:B------:R0:W-:Y:S01]  /*0970*/  STS [UR6+0x3c], R28 ;  /* 0x00003c1cff007988 */ /* 0x0001e20008000806 */
[----:B------:R-:W-:-:S03]  /*0980*/  DMUL R12, R12, 256 ;  /* 0x407000000c0c7828 */ /* 0x000fc60000000000 */
[----:B------:R2:W-:Y:S01]  /*0990*/  STS [UR6+0x40], R30 ;  /* 0x0000401eff007988 */ /* 0x0005e20008000806 */
[----:B-1----:R-:W-:-:S03]  /*09a0*/  IMAD.MOV.U32 R26, RZ, RZ, 0x63626160 ;  /* 0x63626160ff1a7424 */ /* 0x002fc600078e00ff */
[----:B------:R1:W-:Y:S01]  /*09b0*/  STS [UR6+0x44], R32 ;  /* 0x00004420ff007988 */ /* 0x0003e20008000806 */
[----:B0-----:R-:W-:Y:S02]  /*09c0*/  IMAD.MOV.U32 R28, RZ, RZ, 0x67666564 ;  /* 0x67666564ff1c7424 */ /* 0x001fe400078e00ff */
[----:B------:R-:W0:Y:S01]  /*09d0*/  F2F.F32.F64 R12, R12 ;  /* 0x0000000c000c7310 */ /* 0x000e220000301000 */
[----:B------:R3:W-:Y:S01]  /*09e0*/  STS [UR6+0x50], R24 ;  /* 0x00005018ff007988 */ /* 0x0007e20008000806 */
[----:B--2---:R-:W-:Y:S02]  /*09f0*/  IMAD.MOV.U32 R30, RZ, RZ, 0x6b6a6968 ;  /* 0x6b6a6968ff1e7424 */ /* 0x004fe400078e00ff */
[----:B-1----:R-:W-:Y:S01]  /*0a00*/  IMAD.MOV.U32 R32, RZ, RZ, 0x6f6e6d6c ;  /* 0x6f6e6d6cff207424 */ /* 0x002fe200078e00ff */
[----:B------:R1:W-:Y:S04]  /*0a10*/  STS [UR6+0x54], R33 ;  /* 0x00005421ff007988 */ /* 0x0003e80008000806 */
[----:B------:R2:W-:Y:S01]  /*0a20*/  STS [UR6+0x98], R20 ;  /* 0x00009814ff007988 */ /* 0x0005e20008000806 */
[----:B---3--:R-:W-:-:S03]  /*0a30*/  IMAD.MOV.U32 R24, RZ, RZ, 0x7b7a7978 ;  /* 0x7b7a7978ff187424 */ /* 0x008fc600078e00ff */
[----:B------:R3:W-:Y:S01]  /*0a40*/  STS [UR6+0x9c], R22 ;  /* 0x00009c16ff007988 */ /* 0x0007e20008000806 */
[----:B-1----:R-:W-:-:S03]  /*0a50*/  IMAD.MOV.U32 R33, RZ, RZ, 0x7f7e7d7c ;  /* 0x7f7e7d7cff217424 */ /* 0x002fc600078e00ff */
[----:B------:R1:W-:Y:S01]  /*0a60*/  STS [UR6+0xac], R4 ;  /* 0x0000ac04ff007988 */ /* 0x0003e20008000806 */
[----:B--2---:R-:W-:-:S03]  /*0a70*/  IMAD.MOV.U32 R20, RZ, RZ, -0x38393a3c ;  /* 0xc7c6c5c4ff147424 */ /* 0x004fc600078e00ff */
[----:B------:R2:W-:Y:S01]  /*0a80*/  STS [UR6+0xb4], R18 ;  /* 0x0000b412ff007988 */ /* 0x0005e20008000806 */
[----:B---3--:R-:W-:Y:S02]  /*0a90*/  IMAD.MOV.U32 R22, RZ, RZ, -0x28292a2c ;  /* 0xd7d6d5d4ff167424 */ /* 0x008fe400078e00ff */
[----:B-1----:R-:W-:Y:S01]  /*0aa0*/  IMAD.MOV.U32 R4, RZ, RZ, -0x40414244 ;  /* 0xbfbebdbcff047424 */ /* 0x002fe200078e00ff */
[----:B------:R1:W-:Y:S01]  /*0ab0*/  STS [UR6+0x58], R34 ;  /* 0x00005822ff007988 */ /* 0x0003e20008000806 */
[----:B--2---:R-:W-:-:S03]  /*0ac0*/  IMAD.MOV.U32 R18, RZ, RZ, -0x30313234 ;  /* 0xcfcecdccff127424 */ /* 0x004fc600078e00ff */
[----:B------:R2:W-:Y:S04]  /*0ad0*/  STS [UR6+0x60], R26 ;  /* 0x0000601aff007988 */ /* 0x0005e80008000806 */
[----:B------:R3:W-:Y:S01]  /*0ae0*/  STS [UR6+0x64], R28 ;  /* 0x0000641cff007988 */ /* 0x0007e20008000806 */
[----:B-1----:R-:W-:-:S03]  /*0af0*/  IMAD.MOV.U32 R34, RZ, RZ, -0x7c7d7e80 ;  /* 0x83828180ff227424 */ /* 0x002fc600078e00ff */
[----:B------:R1:W-:Y:S01]  /*0b00*/  STS [UR6+0x68], R30 ;  /* 0x0000681eff007988 */ /* 0x0003e20008000806 */
[----:B--2---:R-:W-:-:S03]  /*0b10*/  IMAD.MOV.U32 R26, RZ, RZ, -0x74757678 ;  /* 0x8b8a8988ff1a7424 */ /* 0x004fc600078e00ff */
[----:B------:R2:W-:Y:S01]  /*0b20*/  STS [UR6+0x6c], R32 ;  /* 0x00006c20ff007988 */ /* 0x0005e20008000806 */
[----:B---3--:R-:W-:-:S03]  /*0b30*/  IMAD.MOV.U32 R28, RZ, RZ, -0x70717274 ;  /* 0x8f8e8d8cff1c7424 */ /* 0x008fc600078e00ff */
[----:B------:R3:W-:Y:S01]  /*0b40*/  STS [UR6+0x78], R24 ;  /* 0x00007818ff007988 */ /* 0x0007e20008000806 */
[----:B-1----:R-:W-:-:S03]  /*0b50*/  IMAD.MOV.U32 R30, RZ, RZ, -0x6c6d6e70 ;  /* 0x93929190ff1e7424 */ /* 0x002fc600078e00ff */
[----:B------:R1:W-:Y:S01]  /*0b60*/  STS [UR6+0x7c], R33 ;  /* 0x00007c21ff007988 */ /* 0x0003e20008000806 */
[----:B--2---:R-:W-:-:S03]  /*0b70*/  MOV R32, 0x97969594 ;  /* 0x9796959400207802 */ /* 0x004fc60000000f00 */
[----:B------:R2:W-:Y:S01]  /*0b80*/  STS [UR6+0xbc], R4 ;  /* 0x0000bc04ff007988 */ /* 0x0005e20008000806 */
[----:B---3--:R-:W-:-:S03]  /*0b90*/  IMAD.MOV.U32 R24, RZ, RZ, -0x5c5d5e60 ;  /* 0xa3a2a1a0ff187424 */ /* 0x008fc600078e00ff */
        /* <DEDUP_REMOVED lines=9> */
[----:B--2---:R-:W-:Y:S02]  /*0c30*/  IMAD.MOV.U32 R18, RZ, RZ, -0xc0d0e10 ;  /* 0xf3f2f1f0ff127424 */ /* 0x004fe400078e00ff */
[----:B---3--:R-:W-:Y:S01]  /*0c40*/  IMAD.MOV.U32 R21, RZ, RZ, -0x4050608 ;  /* 0xfbfaf9f8ff157424 */ /* 0x008fe200078e00ff */
[----:B------:R-:W-:Y:S01]  /*0c50*/  STS [UR6+0x80], R34 ;  /* 0x00008022ff007988 */ /* 0x000fe20008000806 */
[----:B-1----:R-:W-:-:S03]  /*0c60*/  IMAD.MOV.U32 R22, RZ, RZ, -0x10204 ;  /* 0xfffefdfcff167424 */ /* 0x002fc600078e00ff */
[----:B------:R-:W-:Y:S04]  /*0c70*/  STS [UR6+0x88], R26 ;  /* 0x0000881aff007988 */ /* 0x000fe80008000806 */
        /* <DEDUP_REMOVED lines=15> */
[----:B0-----:R-:W-:Y:S04]  /*0d70*/  STS [UR6+0x108], R12 ;  /* 0x0001080cff007988 */ /* 0x001fe80008000806 */
[----:B------:R0:W-:Y:S04]  /*0d80*/  STS [UR6+0xb0], R9 ;  /* 0x0000b009ff007988 */ /* 0x0001e80008000806 */
[----:B------:R1:W-:Y:S01]  /*0d90*/  STS [UR6+0xb8], R0 ;  /* 0x0000b800ff007988 */ /* 0x0003e20008000806 */
[----:B0-----:R-:W-:-:S02]  /*0da0*/  IMAD.MOV.U32 R9, RZ, RZ, -0x34353638 ;  /* 0xcbcac9c8ff097424 */ /* 0x001fc400078e00ff */
[----:B-1----:R-:W-:-:S03]  /*0db0*/  IMAD.MOV.U32 R0, RZ, RZ, -0x24252628 ;  /* 0xdbdad9d8ff007424 */ /* 0x002fc600078e00ff */
[----:B------:R0:W-:Y:S04]  /*0dc0*/  STS [UR6+0xc8], R9 ;  /* 0x0000c809ff007988 */ /* 0x0001e80008000806 */
[----:B------:R1:W-:Y:S01]  /*0dd0*/  STS [UR6+0xd8], R0 ;  /* 0x0000d800ff007988 */ /* 0x0003e20008000806 */
[----:B0-----:R-:W-:Y:S02]  /*0de0*/  IMAD.MOV.U32 R9, RZ, RZ, -0x18191a1c ;  /* 0xe7e6e5e4ff097424 */ /* 0x001fe400078e00ff */
[----:B-1----:R-:W-:-:S03]  /*0df0*/  IMAD.MOV.U32 R0, RZ, RZ, R8 ;  /* 0x000000ffff007224 */ /* 0x002fc600078e0008 */
[----:B------:R0:W-:Y:S01]  /*0e00*/  STS [UR6+0xe4], R9 ;  /* 0x0000e409ff007988 */ /* 0x0001e20008000806 */
[----:B------:R-:W-:Y:S02]  /*0e10*/  IMAD.MOV.U32 R8, RZ, RZ, 0xb ;  /* 0x0000000bff087424 */ /* 0x000fe400078e00ff */
[----:B0-----:R-:W-:-:S07]  /*0e20*/  IMAD.MOV.U32 R9, RZ, RZ, 0x0 ;  /* 0x00000000ff097424 */ /* 0x001fce00078e00ff */
.L_x_144:
[----:B------:R-:W-:Y:S02]  /*0e30*/  UIADD3 UR7, UPT, UPT, -UR5, 0x100, URZ ;  /* 0x0000010005077890 */ /* 0x000fe4000fffe1ff */
[----:B------:R-:W-:-:S04]  /*0e40*/  UIADD3 UR8, UPT, UPT, -UR5, 0xff, URZ ;  /* 0x000000ff05087890 */ /* 0x000fc8000fffe1ff */
[----:B------:R-:W-:-:S09]  /*0e50*/  ULOP3.LUT UP1, URZ, UR7, UR8, URZ, 0xc0, !UPT ;  /* 0x0000000807ff7292 */ /* 0x000fd2000f82c0ff */
[----:B01----:R-:W-:Y:S05]  /*0e60*/  BRA.U UP1, `(.L_x_138) ;  /* 0x0000000101347547 */ /* 0x003fea000b800000 */
        /* <DEDUP_REMOVED lines=13> */
.L_x_138:
[----:B------:R-:W0:Y:S01]  /*0f40*/  I2F.U32.RP R12, UR7 ;  /* 0x00000007000c7d06 */ /* 0x000e220008209000 */
        /* <DEDUP_REMOVED lines=8> */
[----:B------:R-:W-:Y:S01]  /*0fd0*/  LOP3.LUT R0, R13, 0xffff, RZ, 0xc0, !PT ;  /* 0x0000ffff0d007812 */ /* 0x000fe200078ec0ff */
[----:B0-----:R-:W-:-:S03]  /*0fe0*/  VIADD R10, R12, 0xffffffe ;  /* 0x0ffffffe0c0a7836 */ /* 0x001fc60000000000 */
[----:B------:R-:W-:Y:S02]  /*0ff0*/  SHF.R.U64 R12, R4, 0x11, R0 ;  /* 0x00000011040c7819 */ /* 0x000fe40000001200 */
[----:B------:R0:W1:Y:S02]  /*1000*/  F2I.FTZ.U32.TRUNC.NTZ R11, R10 ;  /* 0x0000000a000b7305 */ /* 0x000064000021f000 */
[----:B0-----:R-:W-:Y:S02]  /*1010*/  HFMA2 R10, -RZ, RZ, 0, 0 ;  /* 0x00000000ff0a7431 */ /* 0x001fe400000001ff */
        /* <DEDUP_REMOVED lines=8> */
[----:B------:R-:W-:Y:S01]  /*10a0*/  @P0 VIADD R12, R12, -UR7 ;  /* 0x800000070c0c0c36 */ /* 0x000fe20008000000 */
[----:B------:R-:W-:-:S07]  /*10b0*/  @!P1 LOP3.LUT R12, RZ, UR7, RZ, 0x33, !PT ;  /* 0x00000007ff0c9c12 */ /* 0x000fce000f8e33ff */
.L_x_139:
[----:B------:R-:W0:Y:S01]  /*10c0*/  I2F.U32.RP R13, UR8 ;  /* 0x00000008000d7d06 */ /* 0x000e220008209000 */
[----:B------:R-:W-:Y:S01]  /*10d0*/  IMAD R14, R0, -0x21131993, RZ ;  /* 0xdeece66d000e7824 */ /* 0x000fe200078e02ff */
[----:B------:R-:W-:Y:S01]  /*10e0*/  UIADD3 UR7, UPT, UPT, UR6, UR5, URZ ;  /* 0x0000000506077290 */ /* 0x000fe2000fffe0ff */
[----:B------:R-:W-:Y:S01]  /*10f0*/  IMAD.WIDE.U32 R4, R19, -0x21131993, R8 ;  /* 0xdeece66d13047825 */ /* 0x000fe200078e0008 */
[----:B------:R-:W-:-:S03]  /*1100*/  ISETP.NE.U32.AND P1, PT, RZ, UR8, PT ;  /* 0x00000008ff007c0c */ /* 0x000fc6000bf25070 */
[----:B------:R-:W-:Y:S02]  /*1110*/  IMAD R15, R19, 0x5, R14 ;  /* 0x00000005130f7824 */ /* 0x000fe400078e020e */
[----:B------:R-:W-:Y:S02]  /*1120*/  IMAD R21, RZ, RZ, -UR8 ;  /* 0x80000008ff157e24 */ /* 0x000fe4000f8e02ff */
[----:B------:R-:W-:Y:S02]  /*1130*/  IMAD.IADD R5, R5, 0x1, R15 ;  /* 0x0000000105057824 */ /* 0x000fe400078e020f */
[----:B------:R-:W-:Y:S01]  /*1140*/  IMAD.U32 R18, RZ, RZ, UR5 ;  /* 0x00000005ff127e24 */ /* 0x000fe2000f8e00ff */
[----:B0-----:R-:W0:Y:S02]  /*1150*/  MUFU.RCP R13, R13 ;  /* 0x0000000d000d7308 */ /* 0x001e240000001000 */
[----:B------:R-:W-:Y:S01]  /*1160*/  SHF.R.U64 R4, R4, 0x11, R5 ;  /* 0x0000001104047819 */ /* 0x000fe20000001205 */
[----:B------:R-:W-:Y:S01]  /*1170*/  IMAD R0, R0, -0x4b9ff597, RZ ;  /* 0xb4600a6900007824 */ /* 0x000fe200078e02ff */
[----:B------:R-:W-:-:S02]  /*1180*/  MOV R5, 0x40 ;  /* 0x0000004000057802 */ /* 0x000fc40000000f00 */
[----:B------:R-:W-:Y:S01]  /*1190*/  LOP3.LUT R4, R4, 0x7fffffff, RZ, 0xc0, !PT ;  /* 0x7fffffff04047812 */ /* 0x000fe200078ec0ff */
[----:B0-----:R-:W-:-:S04]  /*11a0*/  VIADD R10, R13, 0xffffffe ;  /* 0x0ffffffe0d0a7836 */ /* 0x001fc80000000000 */
[----:B------:R0:W1:Y:S02]  /*11b0*/  F2I.FTZ.U32.TRUNC.NTZ R11, R10 ;  /* 0x0000000a000b7305 */ /* 0x000064000021f000 */
[----:B0-----:R-:W-:Y:S02]  /*11c0*/  IMAD.MOV.U32 R10, RZ, RZ, RZ ;  /* 0x000000ffff0a7224 */ /* 0x001fe400078e00ff */
[----:B-1----:R-:W-:Y:S02]  /*11d0*/  IMAD R15, R21, R11, RZ ;  /* 0x0000000b150f7224 */ /* 0x002fe400078e02ff */
[----:B------:R-:W-:Y:S02]  /*11e0*/  IMAD R21, R19, 0x7760bb20, R0 ;  /* 0x7760bb2013157824 */ /* 0x000fe400078e0200 */
[----:B------:R-:W-:Y:S02]  /*11f0*/  IMAD.HI.U32 R11, R11, R15, R10 ;  /* 0x0000000f0b0b7227 */ /* 0x000fe400078e000a */
[----:B------:R-:W0:Y:S04]  /*1200*/  LDS.U8 R10, [R12+UR7] ;  /* 0x000000070c0a7984 */ /* 0x000e280008000000 */
[----:B------:R-:W-:-:S04]  /*1210*/  IMAD.HI.U32 R11, R11, R4, RZ ;  /* 0x000000040b0b7227 */ /* 0x000fc800078e00ff */
[----:B------:R-:W-:-:S04]  /*1220*/  IMAD.MOV R11, RZ, RZ, -R11 ;  /* 0x000000ffff0b7224 */ /* 0x000fc800078e0a0b */
[----:B------:R-:W-:Y:S02]  /*1230*/  IMAD R13, R11, UR8, R4 ;  /* 0x000000080b0d7c24 */ /* 0x000fe4000f8e0204 */
[----:B------:R-:W1:Y:S01]  /*1240*/  LDS.U8 R11, [R18+UR6] ;  /* 0x00000006120b7984 */ /* 0x000e620008000000 */
[----:B------:R-:W-:Y:S02]  /*1250*/  IMAD.MOV.U32 R4, RZ, RZ, -0x6bd21946 ;  /* 0x942de6baff047424 */ /* 0x000fe400078e00ff */
[----:B------:R-:W-:Y:S02]  /*1260*/  ISETP.GE.U32.AND P0, PT, R13, UR8, PT ;  /* 0x000000080d007c0c */ /* 0x000fe4000bf06070 */
[----:B------:R-:W-:-:S04]  /*1270*/  IMAD.WIDE.U32 R4, R19, -0x4b9ff597, R4 ;  /* 0xb4600a6913047825 */ /* 0x000fc800078e0004 */
[----:B------:R-:W-:-:S05]  /*1280*/  IMAD.IADD R21, R5, 0x1, R21 ;  /* 0x0000000105157824 */ /* 0x000fca00078e0215 */
[----:B------:R-:W-:Y:S02]  /*1290*/  LOP3.LUT R19, R21, 0xffff, RZ, 0xc0, !PT ;  /* 0x0000ffff15137812 */ /* 0x000fe400078ec0ff */
[----:B------:R-:W-:-:S05]  /*12a0*/  @P0 VIADD R13, R13, -UR8 ;  /* 0x800000080d0d0c36 */ /* 0x000fca0008000000 */
[----:B------:R-:W-:Y:S01]  /*12b0*/  ISETP.GE.U32.AND P0, PT, R13, UR8, PT ;  /* 0x000000080d007c0c */ /* 0x000fe2000bf06070 */
[----:B0-----:R-:W-:-:S12]  /*12c0*/  STS.U8 [R18+UR6], R10 ;  /* 0x0000000a12007988 */ /* 0x001fd80008000006 */
[----:B------:R-:W-:Y:S01]  /*12d0*/  @P0 VIADD R13, R13, -UR8 ;  /* 0x800000080d0d0c36 */ /* 0x000fe20008000000 */
[----:B------:R-:W-:Y:S01]  /*12e0*/  @!P1 LOP3.LUT R13, RZ, UR8, RZ, 0x33, !PT ;  /* 0x00000008ff0d9c12 */ /* 0x000fe2000f8e33ff */
[----:B------:R-:W-:Y:S01]  /*12f0*/  UIADD3 UR8, UPT, UPT, -UR5, 0xfe, URZ ;  /* 0x000000fe05087890 */ /* 0x000fe2000fffe1ff */
[----:B-1----:R-:W-:Y:S03]  /*1300*/  STS.U8 [R12+UR7], R11 ;  /* 0x0000000b0c007988 */ /* 0x002fe60008000007 */
[----:B------:R-:W-:Y:S01]  /*1310*/  ULOP3.LUT UP1, URZ, UR8, 0xfc, URZ, 0xc0, !UPT ;  /* 0x000000fc08ff7892 */ /* 0x000fe2000f82c0ff */
[----:B------:R-:W0:Y:S04]  /*1320*/  LDS.U8 R15, [R13+UR7+0x1] ;  /* 0x000001070d0f7984 */ /* 0x000e280008000000 */
[----:B------:R-:W1:Y:S04]  /*1330*/  LDS.U8 R14, [R18+UR6+0x1] ;  /* 0x00000106120e7984 */ /* 0x000e680008000000 */
[----:B0-----:R0:W-:Y:S04]  /*1340*/  STS.U8 [R18+UR6+0x1], R15 ;  /* 0x0000010f12007988 */ /* 0x0011e80008000006 */
[----:B-1----:R0:W-:Y:S01]  /*1350*/  STS.U8 [R13+UR7+0x1], R14 ;  /* 0x0000010e0d007988 */ /* 0x0021e20008000007 */
[----:B------:R-:W-:Y:S05]  /*1360*/  BRA.U !UP1, `(.L_x_140) ;  /* 0x00000001094c7547 */ /* 0x000fea000b800000 */
[----:B------:R-:W1:Y:S01]  /*1370*/  I2F.U32.RP R0, UR8 ;  /* 0x0000000800007d06 */ /* 0x000e620008209000 */
[----:B0-----:R-:W-:Y:S01]  /*1380*/  IMAD R13, RZ, RZ, -UR8 ;  /* 0x80000008ff0d7e24 */ /* 0x001fe2000f8e02ff */
[----:B------:R-:W-:Y:S02]  /*1390*/  SHF.R.U64 R12, R4, 0x11, R19 ;  /* 0x00000011040c7819 */ /* 0x000fe40000001213 */
[----:B------:R-:W-:-:S04]  /*13a0*/  ISETP.NE.U32.AND P1, PT, RZ, UR8, PT ;  /* 0x00000008ff007c0c */ /* 0x000fc8000bf25070 */
[----:B-1----:R-:W0:Y:S02]  /*13b0*/  MUFU.RCP R0, R0 ;  /* 0x0000000000007308 */ /* 0x002e240000001000 */
[----:B0-----:R-:W-:-:S06]  /*13c0*/  VIADD R10, R0, 0xffffffe ;  /* 0x0ffffffe000a7836 */ /* 0x001fcc0000000000 */
[----:B------:R0:W1:Y:S02]  /*13d0*/  F2I.FTZ.U32.TRUNC.NTZ R11, R10 ;  /* 0x0000000a000b7305 */ /* 0x000064000021f000 */
[----:B0-----:R-:W-:Y:S02]  /*13e0*/  IMAD.MOV.U32 R10, RZ, RZ, RZ ;  /* 0x000000ffff0a7224 */ /* 0x001fe400078e00ff */
        /* <DEDUP_REMOVED lines=9> */
[----:B------:R-:W-:Y:S01]  /*1480*/  @!P1 LOP3.LUT R0, RZ, UR8, RZ, 0x33, !PT ;  /* 0x00000008ff009c12 */ /* 0x000fe2000f8e33ff */
[----:B------:R-:W-:Y:S06]  /*1490*/  BRA `(.L_x_141) ;  /* 0x0000000000047947 */ /* 0x000fec0003800000 */
.L_x_140:
[----:B------:R-:W-:-:S07]  /*14a0*/  SHF.R.U32.HI R0, RZ, 0xf, R19 ;  /* 0x0000000fff007819 */ /* 0x000fce0000011613 */
.L_x_141:
[----:B------:R-:W1:Y:S01]  /*14b0*/  LDS.U8 R10, [R0+UR7+0x2] ;  /* 0x00000207000a7984 */ /* 0x000e620008000000 */
[----:B------:R-:W-:-:S03]  /*14c0*/  UIADD3 UR8, UPT, UPT, -UR5, 0xfd, URZ ;  /* 0x000000fd05087890 */ /* 0x000fc6000fffe1ff */
[----:B------:R-:W2:Y:S01]  /*14d0*/  LDS.U8 R11, [UR7+0x2] ;  /* 0x00000207ff0b7984 */ /* 0x000ea20008000000 */
[----:B------:R-:W-:-:S03]  /*14e0*/  ULOP3.LUT UP1, URZ, UR8, 0xfc, URZ, 0xc0, !UPT ;  /* 0x000000fc08ff7892 */ /* 0x000fc6000f82c0ff */
[----:B-1----:R1:W-:Y:S04]  /*14f0*/  STS.U8 [UR7+0x2], R10 ;  /* 0x0000020aff007988 */ /* 0x0023e80008000007 */
[----:B--2---:R1:W-:Y:S02]  /*1500*/  STS.U8 [R0+UR7+0x2], R11 ;  /* 0x0000020b00007988 */ /* 0x0043e40008000007 */
[----:B------:R-:W-:Y:S05]  /*1510*/  BRA.U !UP1, `(.L_x_142) ;  /* 0x0000000109687547 */ /* 0x000fea000b800000 */
[----:B-1----:R-:W1:Y:S01]  /*1520*/  I2F.U32.RP R0, UR8 ;  /* 0x0000000800007d06 */ /* 0x002e620008209000 */
[----:B------:R-:W-:Y:S01]  /*1530*/  IMAD R5, R21, -0x21131993, RZ ;  /* 0xdeece66d15057824 */ /* 0x000fe200078e02ff */
[----:B------:R-:W-:Y:S01]  /*1540*/  ISETP.NE.U32.AND P1, PT, RZ, UR8, PT ;  /* 0x00000008ff007c0c */ /* 0x000fe2000bf25070 */
[----:B0-----:R-:W-:Y:S02]  /*1550*/  IMAD R15, RZ, RZ, -UR8 ;  /* 0x80000008ff0f7e24 */ /* 0x001fe4000f8e02ff */
[C---:B------:R-:W-:Y:S02]  /*1560*/  IMAD R13, R4.reuse, 0x5, R5 ;  /* 0x00000005040d7824 */ /* 0x040fe400078e0205 */
[----:B------:R-:W-:-:S04]  /*1570*/  IMAD.WIDE.U32 R4, R4, -0x21131993, R8 ;  /* 0xdeece66d04047825 */ /* 0x000fc800078e0008 */
[----:B------:R-:W-:Y:S01]  /*1580*/  IMAD.IADD R5, R5, 0x1, R13 ;  /* 0x0000000105057824 */ /* 0x000fe200078e020d */
[----:B-1----:R-:W0:Y:S04]  /*1590*/  MUFU.RCP R0, R0 ;  /* 0x0000000000007308 */ /* 0x002e280000001000 */
[----:B------:R-:W-:Y:S01]  /*15a0*/  LOP3.LUT R5, R5, 0xffff, RZ, 0xc0, !PT ;  /* 0x0000ffff05057812 */ /* 0x000fe200078ec0ff */
[----:B0-----:R-:W-:Y:S02]  /*15b0*/  VIADD R10, R0, 0xffffffe ;  /* 0x0ffffffe000a7836 */ /* 0x001fe40000000000 */
[----:B------:R-:W-:Y:S02]  /*15c0*/  IMAD.MOV.U32 R0, RZ, RZ, R4 ;  /* 0x000000ffff007224 */ /* 0x000fe400078e0004 */
[----:B------:R0:W1:Y:S02]  /*15d0*/  F2I.FTZ.U32.TRUNC.NTZ R11, R10 ;  /* 0x0000000a000b7305 */ /* 0x000064000021f000 */
[----:B0-----:R-:W-:-:S02]  /*15e0*/  IMAD.MOV.U32 R10, RZ, RZ, RZ ;  /* 0x000000ffff0a7224 */ /* 0x001fc400078e00ff */
[----:B-1----:R-:W-:-:S04]  /*15f0*/  IMAD R13, R15, R11, RZ ;  /* 0x0000000b0f0d7224 */ /* 0x002fc800078e02ff */
[----:B------:R-:W-:Y:S01]  /*1600*/  IMAD.HI.U32 R11, R11, R13, R10 ;  /* 0x0000000d0b0b7227 */ /* 0x000fe200078e000a */
[----:B------:R-:W-:-:S05]  /*1610*/  SHF.R.U64 R10, R4, 0x11, R5 ;  /* 0x00000011040a7819 */ /* 0x000fca0000001205 */
        /* <DEDUP_REMOVED lines=8> */
[----:B------:R-:W-:Y:S01]  /*16a0*/  IMAD.MOV.U32 R4, RZ, RZ, R10 ;  /* 0x000000ffff047224 */ /* 0x000fe200078e000a */
[----:B------:R-:W-:Y:S06]  /*16b0*/  BRA `(.L_x_143) ;  /* 0x00000000001c7947 */ /* 0x000fec0003800000 */
.L_x_142:
[----:B------:R-:W-:Y:S02]  /*16c0*/  IMAD R21, R21, -0x21131993, RZ ;  /* 0xdeece66d15157824 */ /* 0x000fe400078e02ff */
[----:B-1----:R-:W-:-:S04]  /*16d0*/  IMAD.WIDE.U32 R10, R4, -0x21131993, R8 ;  /* 0xdeece66d040a7825 */ /* 0x002fc800078e0008 */
[----:B------:R-:W-:Y:S02]  /*16e0*/  IMAD R21, R4, 0x5, R21 ;  /* 0x0000000504157824 */ /* 0x000fe400078e0215 */
[----:B------:R-:W-:Y:S02]  /*16f0*/  IMAD.MOV.U32 R4, RZ, RZ, RZ ;  /* 0x000000ffff047224 */ /* 0x000fe400078e00ff */
[----:B------:R-:W-:Y:S02]  /*1700*/  IMAD.IADD R21, R11, 0x1, R21 ;  /* 0x000000010b157824 */ /* 0x000fe400078e0215 */
[----:B------:R-:W-:-:S03]  /*1710*/  IMAD.MOV.U32 R0, RZ, RZ, R10 ;  /* 0x000000ffff007224 */ /* 0x000fc600078e000a */
[----:B------:R-:W-:-:S07]  /*1720*/  LOP3.LUT R5, R21, 0xffff, RZ, 0xc0, !PT ;  /* 0x0000ffff15057812 */ /* 0x000fce00078ec0ff */
.L_x_143:
[----:B------:R-:W1:Y:S01]  /*1730*/  LDS.U8 R10, [R4+UR7+0x3] ;  /* 0x00000307040a7984 */ /* 0x000e620008000000 */
[----:B------:R-:W-:-:S03]  /*1740*/  UIADD3 UR5, UPT, UPT, UR5, 0x4, URZ ;  /* 0x0000000405057890 */ /* 0x000fc6000fffe0ff */
[----:B------:R-:W2:Y:S01]  /*1750*/  LDS.U8 R11, [UR7+0x3] ;  /* 0x00000307ff0b7984 */ /* 0x000ea20008000000 */
[----:B------:R-:W-:-:S03]  /*1760*/  UISETP.NE.AND UP1, UPT, UR5, 0x100, UPT ;  /* 0x000001000500788c */ /* 0x000fc6000bf25270 */
[----:B-1----:R1:W-:Y:S04]  /*1770*/  STS.U8 [UR7+0x3], R10 ;  /* 0x0000030aff007988 */ /* 0x0023e80008000007 */
[----:B--2---:R1:W-:Y:S02]  /*1780*/  STS.U8 [R4+UR7+0x3], R11 ;  /* 0x0000030b04007988 */ /* 0x0043e40008000007 */
[----:B------:R-:W-:Y:S05]  /*1790*/  BRA.U UP1, `(.L_x_144) ;  /* 0xfffffff501a47547 */ /* 0x000fea000b83ffff */
[----:B------:R-:W-:Y:S05]  /*17a0*/  BRA.U UP0, `(.L_x_145) ;  /* 0xffffffe900807547 */ /* 0x000fea000b83ffff */
[----:B------:R-:W-:-:S05]  /*17b0*/  UMOV UR4, URZ ;  /* 0x000000ff00047c82 */ /* 0x000fca0008000000 */
.L_x_153:
[----:B0-----:R-:W-:Y:S02]  /*17c0*/  HFMA2 R15, -RZ, RZ, -0.00016605854034423828125, 0.08154296875 ;  /* 0x89712d38ff0f7431 */ /* 0x001fe400000001ff */
[C---:B------:R-:W-:Y:S01]  /*17d0*/  IMAD R27, R5.reuse, -0x4b9ff597, RZ ;  /* 0xb4600a69051b7824 */ /* 0x040fe200078e02ff */
[----:B------:R-:W-:Y:S01]  /*17e0*/  UIMAD UR5, UR4, 0x10c, UR9 ;  /* 0x0000010c040578a4 */ /* 0x000fe2000f8e0209 */
[C---:B------:R-:W-:Y:S01]  /*17f0*/  IMAD R25, R5.reuse, -0x22633260, RZ ;  /* 0xdd9ccda005197824 */ /* 0x040fe200078e02ff */
[----:B------:R-:W-:Y:S01]  /*1800*/  UIADD3 UR4, UPT, UPT, UR4, 0x1, URZ ;  /* 0x0000000104047890 */ /* 0x000fe2000fffe0ff */
[C---:B------:R-:W-:Y:S02]  /*1810*/  IMAD R31, R5.reuse, 0x772c5f11, RZ ;  /* 0x772c5f11051f7824 */ /* 0x040fe400078e02ff */
[C---:B------:R-:W-:Y:S01]  /*1820*/  IMAD R23, R5.reuse, -0x5ea76960, RZ ;  /* 0xa15896a005177824 */ /* 0x040fe200078e02ff */
[----:B------:R-:W-:Y:S01]  /*1830*/  UISETP.NE.AND UP0, UPT, UR4, 0x10, UPT ;  /* 0x000000100400788c */ /* 0x000fe2000bf05270 */
[----:B------:R-:W-:-:S02]  /*1840*/  IMAD R29, R5, 0x3749a7f9, RZ ;  /* 0x3749a7f9051d7824 */ /* 0x000fc400078e02ff */
[----:B------:R-:W-:Y:S02]  /*1850*/  IMAD R21, R5, -0x60c7f860, RZ ;  /* 0x9f3807a005157824 */ /* 0x000fe400078e02ff */
[----:B-1----:R-:W-:Y:S02]  /*1860*/  IMAD.MOV.U32 R4, RZ, RZ, -0x6bd21946 ;  /* 0x942de6baff047424 */ /* 0x002fe400078e00ff */
[----:B------:R-:W-:Y:S02]  /*1870*/  IMAD.MOV.U32 R5, RZ, RZ, 0x40 ;  /* 0x00000040ff057424 */ /* 0x000fe400078e00ff */
[----:B------:R-:W-:Y:S02]  /*1880*/  IMAD.MOV.U32 R10, RZ, RZ, 0x160 ;  /* 0x00000160ff0a7424 */ /* 0x000fe400078e00ff */
[----:B------:R-:W-:Y:S02]  /*1890*/  IMAD.MOV.U32 R11, RZ, RZ, 0x0 ;  /* 0x00000000ff0b7424 */ /* 0x000fe400078e00ff */
[----:B------:R-:W-:-:S02]  /*18a0*/  IMAD.MOV.U32 R14, RZ, RZ, 0x73c4cd04 ;  /* 0x73c4cd04ff0e7424 */ /* 0x000fc400078e00ff */
        /* <DEDUP_REMOVED lines=17> */
[----:B------:R-:W-:-:S04]  /*19c0*/  IMAD.WIDE.U32 R8, R0, 0x3749a7f9, R8 ;  /* 0x3749a7f900087825 */ /* 0x000fc800078e0008 */
[----:B------:R-:W-:Y:S02]  /*19d0*/  IMAD.MOV.U32 R0, RZ, RZ, 0xf0e0d0c ;  /* 0x0f0e0d0cff007424 */ /* 0x000fe400078e00ff */
[----:B------:R-:W-:Y:S02]  /*19e0*/  IMAD.IADD R29, R9, 0x1, R29 ;  /* 0x00000001091d7824 */ /* 0x000fe400078e021d */
[----:B------:R-:W-:Y:S01]  /*19f0*/  IMAD.IADD R27, R5, 0x1, R27 ;  /* 0x00000001051b7824 */ /* 0x000fe200078e021b */
[----:B------:R0:W-:Y:S01]  /*1a00*/  STS [UR5+0xa84], R0 ;  /* 0x000a8400ff007988 */ /* 0x0001e20008000805 */
[----:B------:R-:W-:Y:S01]  /*1a10*/  IMAD.IADD R31, R15, 0x1, R31 ;  /* 0x000000010f1f7824 */ /* 0x000fe200078e021f */
[----:B------:R-:W-:Y:S01]  /*1a20*/  LOP3.LUT R5, R29, 0xffff, RZ, 0xc0, !PT ;  /* 0x0000ffff1d057812 */ /* 0x000fe200078ec0ff */
[----:B------:R-:W-:Y:S01]  /*1a30*/  IMAD.IADD R21, R13, 0x1, R21 ;  /* 0x000000010d157824 */ /* 0x000fe200078e0215 */
[----:B------:R-:W-:Y:S01]  /*1a40*/  SHF.R.U64 R27, R4, 0x15, R27 ;  /* 0x00000015041b7819 */ /* 0x000fe2000000121b */
[----:B------:R-:W-:Y:S01]  /*1a50*/  IMAD.IADD R25, R11, 0x1, R25 ;  /* 0x000000010b197824 */ /* 0x000fe200078e0219 */
[----:B------:R-:W-:Y:S01]  /*1a60*/  SHF.R.U64 R31, R14, 0x15, R31 ;  /* 0x000000150e1f7819 */ /* 0x000fe2000000121f */
[----:B------:R-:W-:Y:S01]  /*1a70*/  IMAD.IADD R23, R19, 0x1, R23 ;  /* 0x0000000113177824 */ /* 0x000fe200078e0217 */
[----:B------:R-:W-:Y:S01]  /*1a80*/  SHF.R.U64 R13, R8, 0x15, R5 ;  /* 0x00000015080d7819 */ /* 0x000fe20000001205 */
[----:B0-----:R-:W-:Y:S01]  /*1a90*/  IMAD.MOV.U32 R0, RZ, RZ, 0x37363534 ;  /* 0x37363534ff007424 */ /* 0x001fe200078e00ff */
[----:B------:R-:W-:Y:S01]  /*1aa0*/  LOP3.LUT R27, R27, 0x7ffffff, RZ, 0xc0, !PT ;  /* 0x07ffffff1b1b7812 */ /* 0x000fe200078ec0ff */
[----:B------:R-:W-:Y:S01]  /*1ab0*/  IMAD.MOV.U32 R20, RZ, RZ, 0x3020100 ;  /* 0x03020100ff147424 */ /* 0x000fe200078e00ff */
[----:B------:R-:W-:Y:S01]  /*1ac0*/  LOP3.LUT R31, R31, 0x7ffffff, RZ, 0xc0, !PT ;  /* 0x07ffffff1f1f7812 */ /* 0x000fe200078ec0ff */
[----:B------:R-:W-:Y:S01]  /*1ad0*/  IMAD.MOV.U32 R22, RZ, RZ, 0x7060504 ;  /* 0x07060504ff167424 */ /* 0x000fe200078e00ff */
[----:B------:R0:W-:Y:S01]  /*1ae0*/  STS [UR5+0xaac], R0 ;  /* 0x000aac00ff007988 */ /* 0x0001e20008000805 */
[----:B------:R-:W-:Y:S01]  /*1af0*/  LOP3.LUT R12, R13, 0xf8000000, R12, 0xf8, !PT ;  /* 0xf80000000d0c7812 */ /* 0x000fe200078ef80c */
[----:B------:R-:W-:Y:S01]  /*1b00*/  IMAD.MOV.U32 R24, RZ, RZ, 0xb0a0908 ;  /* 0x0b0a0908ff187424 */ /* 0x000fe200078e00ff */
[----:B------:R-:W-:Y:S01]  /*1b10*/  LOP3.LUT R10, R27, 0xf8000000, R10, 0xf8, !PT ;  /* 0xf80000001b0a7812 */ /* 0x000fe200078ef80a */
[----:B------:R1:W-:Y:S01]  /*1b20*/  STS [UR5+0xa78], R20 ;  /* 0x000a7814ff007988 */ /* 0x0003e20008000805 */
[----:B------:R-:W-:Y:S01]  /*1b30*/  LOP3.LUT R11, R25, 0x1fffff, RZ, 0xc0, !PT ;  /* 0x001fffff190b7812 */ /* 0x000fe200078ec0ff */
[----:B------:R-:W-:Y:S01]  /*1b40*/  IMAD.MOV.U32 R26, RZ, RZ, 0x13121110 ;  /* 0x13121110ff1a7424 */ /* 0x000fe200078e00ff */
[----:B------:R-:W-:Y:S01]  /*1b50*/  LOP3.LUT R14, R31, 0xf8000000, R18, 0xf8, !PT ;  /* 0xf80000001f0e7812 */ /* 0x000fe200078ef812 */
[----:B0-----:R-:W-:Y:S01]  /*1b60*/  IMAD.MOV.U32 R0, RZ, RZ, 0x5f5e5d5c ;  /* 0x5f5e5d5cff007424 */ /* 0x001fe200078e00ff */
[----:B------:R-:W-:Y:S01]  /*1b70*/  LOP3.LUT R15, R23, 0x1fffff, RZ, 0xc0, !PT ;  /* 0x001fffff170f7812 */ /* 0x000fe200078ec0ff */
[----:B------:R0:W-:Y:S01]  /*1b80*/  STS [UR5+0xa7c], R22 ;  /* 0x000a7c16ff007988 */ /* 0x0001e20008000805 */
[----:B------:R-:W2:Y:S01]  /*1b90*/  I2F.F64.U64 R10, R10 ;  /* 0x0000000a000a7312 */ /* 0x000ea20000301800 */
[----:B-1----:R-:W-:-:S02]  /*1ba0*/  IMAD.MOV.U32 R20, RZ, RZ, 0x23222120 ;  /* 0x23222120ff147424 */ /* 0x002fc400078e00ff */
[----:B------:R1:W-:Y:S01]  /*1bb0*/  STS [UR5+0xad4], R0 ;  /* 0x000ad400ff007988 */ /* 0x0003e20008000805 */
[----:B------:R-:W-:Y:S02]  /*1bc0*/  IMAD.MOV.U32 R28, RZ, RZ, 0x17161514 ;  /* 0x17161514ff1c7424 */ /* 0x000fe400078e00ff */
[----:B------:R-:W-:Y:S01]  /*1bd0*/  IMAD.MOV.U32 R30, RZ, RZ, 0x1b1a1918 ;  /* 0x1b1a1918ff1e7424 */ /* 0x000fe200078e00ff */
[----:B------:R3:W-:Y:S01]  /*1be0*/  STS [UR5+0xa98], R20 ;  /* 0x000a9814ff007988 */ /* 0x0007e20008000805 */
[----:B------:R-:W4:Y:S01]  /*1bf0*/  I2F.F64.U64 R14, R14 ;  /* 0x0000000e000e7312 */ /* 0x000f220000301800 */
[----:B0-----:R-:W-:Y:S02]  /*1c00*/  IMAD.MOV.U32 R22, RZ, RZ, 0x27262524 ;  /* 0x27262524ff167424 */ /* 0x001fe400078e00ff */
[----:B-1----:R-:W-:Y:S01]  /*1c10*/  IMAD.MOV.U32 R0, RZ, RZ, -0x78797a7c ;  /* 0x87868584ff007424 */ /* 0x002fe200078e00ff */
[----:B------:R0:W-:Y:S01]  /*1c20*/  STS [UR5+0xa80], R24 ;  /* 0x000a8018ff007988 */ /* 0x0001e20008000805 */
[----:B------:R-:W-:Y:S01]  /*1c30*/  IMAD.MOV.U32 R32, RZ, RZ, 0x1f1e1d1c ;  /* 0x1f1e1d1cff207424 */ /* 0x000fe200078e00ff */
[----:B--2---:R-:W-:-:S02]  /*1c40*/  DMUL R10, R10, 1.1102230246251565404e-16 ;  /* 0x3ca000000a0a7828 */ /* 0x004fc40000000000 */
[----:B------:R1:W-:Y:S01]  /*1c50*/  STS [UR5+0xafc], R0 ;  /* 0x000afc00ff007988 */ /* 0x0003e20008000805 */
[----:B---3--:R-:W-:Y:S02]  /*1c60*/  IMAD.MOV.U32 R20, RZ, RZ, 0x4b4a4948 ;  /* 0x4b4a4948ff147424 */ /* 0x008fe400078e00ff */
[----:B------:R-:W-:Y:S01]  /*1c70*/  IMAD.MOV.U32 R33, RZ, RZ, 0x2f2e2d2c ;  /* 0x2f2e2d2cff217424 */ /* 0x000fe200078e00ff */
[----:B------:R2:W-:Y:S01]  /*1c80*/  STS [UR5+0xa9c], R22 ;  /* 0x000a9c16ff007988 */ /* 0x0005e20008000805 */
[----:B0-----:R-:W-:Y:S01]  /*1c90*/  MOV R24, 0x2b2a2928 ;  /* 0x2b2a292800187802 */ /* 0x001fe20000000f00 */
[----:B------:R-:W-:Y:S01]  /*1ca0*/  IMAD.MOV.U32 R34, RZ, RZ, 0x33323130 ;  /* 0x33323130ff227424 */ /* 0x000fe200078e00ff */
[----:B----4-:R-:W-:Y:S01]  /*1cb0*/  DMUL R14, R14, 1.1102230246251565404e-16 ;  /* 0x3ca000000e0e7828 */ /* 0x010fe20000000000 */
[----:B-1----:R-:W-:Y:S01]  /*1cc0*/  IMAD.MOV.U32 R0, RZ, RZ, -0x54555658 ;  /* 0xabaaa9a8ff007424 */ /* 0x002fe200078e00ff */
[----:B------:R-:W-:Y:S01]  /*1cd0*/  DMUL R10, R10, 256 ;  /* 0x407000000a0a7828 */ /* 0x000fe20000000000 */
[----:B------:R0:W-:Y:S01]  /*1ce0*/  STS [UR5+0xac0], R20 ;  /* 0x000ac014ff007988 */ /* 0x0001e20008000805 */
[----:B------:R-:W-:-:S02]  /*1cf0*/  IMAD.MOV.U32 R18, RZ, RZ, -0x48494a4c ;  /* 0xb7b6b5b4ff127424 */ /* 0x000fc400078e00ff */
[----:B--2---:R-:W-:Y:S01]  /*1d00*/  IMAD.MOV.U32 R22, RZ, RZ, 0x4f4e4d4c ;  /* 0x4f4e4d4cff167424 */ /* 0x004fe200078e00ff */
[----:B------:R1:W-:Y:S01]  /*1d10*/  STS [UR5+0xb20], R0 ;  /* 0x000b2000ff007988 */ /* 0x0003e20008000805 */
[----:B------:R-:W-:Y:S01]  /*1d20*/  DMUL R14, R14, 256 ;  /* 0x407000000e0e7828 */ /* 0x000fe20000000000 */
[----:B------:R-:W-:Y:S02]  /*1d30*/  IMAD.MOV.U32 R19, RZ, RZ, -0x3c3d3e40 ;  /* 0xc3c2c1c0ff137424 */ /* 0x000fe400078e00ff */
[----:B------:R2:W-:Y:S01]  /*1d40*/  STS [UR5+0xac4], R22 ;  /* 0x000ac416ff007988 */ /* 0x0005e20008000805 */
[----:B0-----:R-:W-:Y:S01]  /*1d50*/  IMAD.MOV.U32 R20, RZ, RZ, 0x73727170 ;  /* 0x73727170ff147424 */ /* 0x001fe200078e00ff */
[----:B------:R0:W-:Y:S01]  /*1d60*/  F2F.F32.F64 R10, R10 ;  /* 0x0000000a000a7310 */ /* 0x0001e20000301000 */
[----:B------:R-:W-:Y:S01]  /*1d70*/  IMAD.MOV.U32 R4, RZ, RZ, -0x50515254 ;  /* 0xafaeadacff047424 */ /* 0x000fe200078e00ff */
[----:B-1----:R-:W-:Y:S01]  /*1d80*/  SHF.R.U32.HI R0, RZ, 0x15, R5 ;  /* 0x00000015ff007819 */ /* 0x002fe20000011605 */
[----:B------:R1:W-:Y:S01]  /*1d90*/  STS [UR5+0xa88], R26 ;  /* 0x000a881aff007988 */ /* 0x0003e20008000805 */
[----:B------:R-:W-:-:S02]  /*1da0*/  IMAD.MOV.U32 R9, RZ, RZ, -0x4c4d4e50 ;  /* 0xb3b2b1b0ff097424 */ /* 0x000fc400078e00ff */
[----:B------:R-:W-:Y:S01]  /*1db0*/  LOP3.LUT R13, R0, 0x1fffff, R21, 0xf8, !PT ;  /* 0x001fffff000d7812 */ /* 0x000fe200078ef815 */
[----:B--2---:R-:W-:Y:S01]  /*1dc0*/  IMAD.MOV.U32 R22, RZ, RZ, 0x77767574 ;  /* 0x77767574ff167424 */ /* 0x004fe200078e00ff */
[----:B------:R2:W-:Y:S01]  /*1dd0*/  STS [UR5+0xa8c], R28 ;  /* 0x000a8c1cff007988 */ /* 0x0005e20008000805 */
[----:B------:R3:W-:Y:S01]  /*1de0*/  F2F.F32.F64 R14, R14 ;  /* 0x0000000e000e7310 */ /* 0x0007e20000301000 */
[----:B------:R-:W-:Y:S01]  /*1df0*/  IMAD.MOV.U32 R21, RZ, RZ, -0x2c2d2e30 ;  /* 0xd3d2d1d0ff157424 */ /* 0x000fe200078e00ff */
[----:B------:R-:W-:Y:S01]  /*1e00*/  MOV R0, 0xbbbab9b8 ;  /* 0xbbbab9b800007802 */ /* 0x000fe20000000f00 */
[----:B-1----:R-:W-:Y:S01]  /*1e10*/  IMAD.MOV.U32 R26, RZ, RZ, 0x3b3a3938 ;  /* 0x3b3a3938ff1a7424 */ /* 0x002fe200078e00ff */
[----:B------:R1:W-:Y:S01]  /*1e20*/  STS [UR5+0xa90], R30 ;  /* 0x000a901eff007988 */ /* 0x0003e20008000805 */
[----:B0-----:R-:W-:Y:S02]  /*1e30*/  IMAD.MOV.U32 R11, RZ, RZ, -0x1c1d1e20 ;  /* 0xe3e2e1e0ff0b7424 */ /* 0x001fe400078e00ff */
[----:B--2---:R-:W-:Y:S01]  /*1e40*/  IMAD.MOV.U32 R28, RZ, RZ, 0x3f3e3d3c ;  /* 0x3f3e3d3cff1c7424 */ /* 0x004fe200078e00ff */
[----:B------:R-:W0:Y:S01]  /*1e50*/  I2F.F64.U64 R12, R12 ;  /* 0x0000000c000c7312 */ /* 0x000e220000301800 */
[----:B------:R2:W-:Y:S01]  /*1e60*/  STS [UR5+0xa94], R32 ;  /* 0x000a9420ff007988 */ /* 0x0005e20008000805 */
[----:B---3--:R-:W-:-:S02]  /*1e70*/  IMAD.MOV.U32 R15, RZ, RZ, -0x10111214 ;  /* 0xefeeedecff0f7424 */ /* 0x008fc400078e00ff */
[----:B-1----:R-:W-:Y:S01]  /*1e80*/  IMAD.MOV.U32 R30, RZ, RZ, 0x43424140 ;  /* 0x43424140ff1e7424 */ /* 0x002fe200078e00ff */
[----:B------:R1:W-:Y:S04]  /*1e90*/  STS [UR5+0xaa0], R24 ;  /* 0x000aa018ff007988 */ /* 0x0003e80008000805 */
[----:B------:R3:W-:Y:S01]  /*1ea0*/  STS [UR5+0xaa4], R33 ;  /* 0x000aa421ff007988 */ /* 0x0007e20008000805 */
[----:B--2---:R-:W-:-:S03]  /*1eb0*/  IMAD.MOV.U32 R32, RZ, RZ, 0x47464544 ;  /* 0x47464544ff207424 */ /* 0x004fc600078e00ff */
[----:B------:R2:W-:Y:S01]  /*1ec0*/  STS [UR5+0xae8], R20 ;  /* 0x000ae814ff007988 */ /* 0x0005e20008000805 */
[----:B-1----:R-:W-:Y:S01]  /*1ed0*/  IMAD.MOV.U32 R24, RZ, RZ, 0x53525150 ;  /* 0x53525150ff187424 */ /* 0x002fe200078e00ff */
[----:B0-----:R-:W-:Y:S02]  /*1ee0*/  DMUL R12, R12, 1.1102230246251565404e-16 ;  /* 0x3ca000000c0c7828 */ /* 0x001fe40000000000 */
[----:B------:R0:W-:Y:S01]  /*1ef0*/  STS [UR5+0xaec], R22 ;  /* 0x000aec16ff007988 */ /* 0x0001e20008000805 */
[----:B---3--:R-:W-:Y:S01]  /*1f00*/  IMAD.MOV.U32 R33, RZ, RZ, 0x57565554 ;  /* 0x57565554ff217424 */ /* 0x008fe200078e00ff */
[----:B--2---:R-:W-:Y:S02]  /*1f10*/  MOV R20, 0x9b9a9998 ;  /* 0x9b9a999800147802 */ /* 0x004fe40000000f00 */
[----:B------:R1:W-:Y:S02]  /*1f20*/  STS [UR5+0xab0], R26 ;  /* 0x000ab01aff007988 */ /* 0x0003e40008000805 */
[----:B------:R-:W-:Y:S01]  /*1f30*/  DMUL R12, R12, 256 ;  /* 0x407000000c0c7828 */ /* 0x000fe20000000000 */
[----:B0-----:R-:W-:Y:S01]  /*1f40*/  IMAD.MOV.U32 R22, RZ, RZ, -0x60616264 ;  /* 0x9f9e9d9cff167424 */ /* 0x001fe200078e00ff */
[----:B------:R0:W-:Y:S01]  /*1f50*/  STS [UR5+0xaa8], R34 ;  /* 0x000aa822ff007988 */ /* 0x0001e20008000805 */
[----:B-1----:R-:W-:-:S03]  /*1f60*/  HFMA2 R26, -RZ, RZ, 945, 688 ;  /* 0x63626160ff1a7431 */ /* 0x002fc600000001ff */
[----:B------:R1:W-:Y:S04]  /*1f70*/  STS [UR5+0xab4], R28 ;  /* 0x000ab41cff007988 */ /* 0x0003e80008000805 */
[----:B------:R-:W2:Y:S01]  /*1f80*/  F2F.F32.F64 R12, R12 ;  /* 0x0000000c000c7310 */ /* 0x000ea20000301000 */
[----:B0-----:R-:W-:Y:S01]  /*1f90*/  IMAD.MOV.U32 R34, RZ, RZ, 0x5b5a5958 ;  /* 0x5b5a5958ff227424 */ /* 0x001fe200078e00ff */
[----:B------:R0:W-:Y:S04]  /*1fa0*/  STS [UR5+0xab8], R30 ;  /* 0x000ab81eff007988 */ /* 0x0001e80008000805 */
[----:B------:R3:W-:Y:S01]  /*1fb0*/  STS [UR5+0xabc], R32 ;  /* 0x000abc20ff007988 */ /* 0x0007e20008000805 */
[----:B-1----:R-:W-:-:S03]  /*1fc0*/  IMAD.MOV.U32 R28, RZ, RZ, 0x67666564 ;  /* 0x67666564ff1c7424 */ /* 0x002fc600078e00ff */
[----:B------:R1:W-:Y:S01]  /*1fd0*/  STS [UR5+0xac8], R24 ;  /* 0x000ac818ff007988 */ /* 0x0003e20008000805 */
[----:B0-----:R-:W-:-:S03]  /*1fe0*/  IMAD.MOV.U32 R30, RZ, RZ, 0x6b6a6968 ;  /* 0x6b6a6968ff1e7424 */ /* 0x001fc600078e00ff */
[----:B------:R0:W-:Y:S01]  /*1ff0*/  STS [UR5+0xacc], R33 ;  /* 0x000acc21ff007988 */ /* 0x0001e20008000805 */
[----:B---3--:R-:W-:-:S03]  /*2000*/  IMAD.MOV.U32 R32, RZ, RZ, 0x6f6e6d6c ;  /* 0x6f6e6d6cff207424 */ /* 0x008fc600078e00ff */
[----:B------:R3:W-:Y:S01]  /*2010*/  STS [UR5+0xb10], R20 ;  /* 0x000b1014ff007988 */ /* 0x0007e20008000805 */
[----:B-1----:R-:W-:-:S03]  /*2020*/  IMAD.MOV.U32 R24, RZ, RZ, 0x7b7a7978 ;  /* 0x7b7a7978ff187424 */ /* 0x002fc600078e00ff */
[----:B------:R1:W-:Y:S01]  /*2030*/  STS [UR5+0xb14], R22 ;  /* 0x000b1416ff007988 */ /* 0x0003e20008000805 */
[----:B0-----:R-:W-:-:S03]  /*2040*/  IMAD.MOV.U32 R33, RZ, RZ, 0x7f7e7d7c ;  /* 0x7f7e7d7cff217424 */ /* 0x001fc600078e00ff */
[----:B------:R0:W-:Y:S01]  /*2050*/  STS [UR5+0xb2c], R18 ;  /* 0x000b2c12ff007988 */ /* 0x0001e20008000805 */
[----:B---3--:R-:W-:Y:S02]  /*2060*/  IMAD.MOV.U32 R20, RZ, RZ, -0x38393a3c ;  /* 0xc7c6c5c4ff147424 */ /* 0x008fe400078e00ff */
[----:B-1----:R-:W-:Y:S01]  /*2070*/  IMAD.MOV.U32 R22, RZ, RZ, -0x28292a2c ;  /* 0xd7d6d5d4ff167424 */ /* 0x002fe200078e00ff */
[----:B------:R1:W-:Y:S01]  /*2080*/  STS [UR5+0xad0], R34 ;  /* 0x000ad022ff007988 */ /* 0x0003e20008000805 */
[----:B0-----:R-:W-:-:S03]  /*2090*/  IMAD.MOV.U32 R18, RZ, RZ, -0x30313234 ;  /* 0xcfcecdccff127424 */ /* 0x001fc600078e00ff */
[----:B------:R0:W-:Y:S04]  /*20a0*/  STS [UR5+0xad8], R26 ;  /* 0x000ad81aff007988 */ /* 0x0001e80008000805 */
[----:B------:R3:W-:Y:S01]  /*20b0*/  STS [UR5+0xadc], R28 ;  /* 0x000adc1cff007988 */ /* 0x0007e20008000805 */
[----:B-1----:R-:W-:-:S03]  /*20c0*/  IMAD.MOV.U32 R34, RZ, RZ, -0x7c7d7e80 ;  /* 0x83828180ff227424 */ /* 0x002fc600078e00ff */
[----:B------:R1:W-:Y:S01]  /*20d0*/  STS [UR5+0xae0], R30 ;  /* 0x000ae01eff007988 */ /* 0x0003e20008000805 */
[----:B0-----:R-:W-:-:S03]  /*20e0*/  IMAD.MOV.U32 R26, RZ, RZ, -0x74757678 ;  /* 0x8b8a8988ff1a7424 */ /* 0x001fc600078e00ff */
[----:B------:R0:W-:Y:S01]  /*20f0*/  STS [UR5+0xae4], R32 ;  /* 0x000ae420ff007988 */ /* 0x0001e20008000805 */
[----:B---3--:R-:W-:-:S03]  /*2100*/  IMAD.MOV.U32 R28, RZ, RZ, -0x70717274 ;  /* 0x8f8e8d8cff1c7424 */ /* 0x008fc600078e00ff */
        /* <DEDUP_REMOVED lines=13> */
[----:B-1----:R-:W-:Y:S01]  /*21e0*/  MOV R18, 0xf3f2f1f0 ;  /* 0xf3f2f1f000127802 */ /* 0x002fe20000000f00 */
[----:B0-----:R-:W-:Y:S02]  /*21f0*/  IMAD.MOV.U32 R21, RZ, RZ, -0x4050608 ;  /* 0xfbfaf9f8ff157424 */ /* 0x001fe400078e00ff */
[----:B------:R-:W-:Y:S01]  /*2200*/  STS [UR5+0xaf8], R34 ;  /* 0x000af822ff007988 */ /* 0x000fe20008000805 */
[----:B---3--:R-:W-:-:S03]  /*2210*/  IMAD.MOV.U32 R22, RZ, RZ, -0x10204 ;  /* 0xfffefdfcff167424 */ /* 0x008fc600078e00ff */
        /* <DEDUP_REMOVED lines=15> */
[----:B--2---:R-:W-:Y:S04]  /*2310*/  STS [UR5+0xb80], R12 ;  /* 0x000b800cff007988 */ /* 0x004fe80008000805 */
[----:B------:R0:W-:Y:S04]  /*2320*/  STS [UR5+0xb24], R4 ;  /* 0x000b2404ff007988 */ /* 0x0001e80008000805 */
[----:B------:R1:W-:Y:S01]  /*2330*/  STS [UR5+0xb28], R9 ;  /* 0x000b2809ff007988 */ /* 0x0003e20008000805 */
[----:B0-----:R-:W-:-:S03]  /*2340*/  IMAD.MOV.U32 R4, RZ, RZ, -0x40414244 ;  /* 0xbfbebdbcff047424 */ /* 0x001fc600078e00ff */
[----:B------:R0:W-:Y:S01]  /*2350*/  STS [UR5+0xb30], R0 ;  /* 0x000b3000ff007988 */ /* 0x0001e20008000805 */
[----:B-1----:R-:W-:-:S03]  /*2360*/  IMAD.MOV.U32 R9, RZ, RZ, -0x34353638 ;  /* 0xcbcac9c8ff097424 */ /* 0x002fc600078e00ff */
[----:B------:R1:W-:Y:S04]  /*2370*/  STS [UR5+0xb34], R4 ;  /* 0x000b3404ff007988 */ /* 0x0003e80008000805 */
[----:B------:R2:W-:Y:S01]  /*2380*/  STS [UR5+0xb40], R9 ;  /* 0x000b4009ff007988 */ /* 0x0005e20008000805 */
[----:B0-----:R-:W-:Y:S02]  /*2390*/  IMAD.MOV.U32 R0, RZ, RZ, -0x24252628 ;  /* 0xdbdad9d8ff007424 */ /* 0x001fe400078e00ff */
[----:B-1----:R-:W-:-:S03]  /*23a0*/  IMAD.MOV.U32 R4, RZ, RZ, -0x20212224 ;  /* 0xdfdedddcff047424 */ /* 0x002fc600078e00ff */
[----:B------:R0:W-:Y:S01]  /*23b0*/  STS [UR5+0xb50], R0 ;  /* 0x000b5000ff007988 */ /* 0x0001e20008000805 */
[----:B--2---:R-:W-:-:S03]  /*23c0*/  IMAD.MOV.U32 R9, RZ, RZ, -0x18191a1c ;  /* 0xe7e6e5e4ff097424 */ /* 0x004fc600078e00ff */
[----:B------:R1:W-:Y:S04]  /*23d0*/  STS [UR5+0xb54], R4 ;  /* 0x000b5404ff007988 */ /* 0x0003e80008000805 */
[----:B------:R2:W-:Y:S01]  /*23e0*/  STS [UR5+0xb5c], R9 ;  /* 0x000b5c09ff007988 */ /* 0x0005e20008000805 */
[----:B0-----:R-:W-:Y:S02]  /*23f0*/  IMAD.MOV.U32 R0, RZ, RZ, R8 ;  /* 0x000000ffff007224 */ /* 0x001fe400078e0008 */
[----:B------:R-:W-:Y:S02]  /*2400*/  IMAD.MOV.U32 R8, RZ, RZ, 0xb ;  /* 0x0000000bff087424 */ /* 0x000fe400078e00ff */
[----:B-1----:R-:W-:Y:S02]  /*2410*/  IMAD.MOV.U32 R4, RZ, RZ, RZ ;  /* 0x000000ffff047224 */ /* 0x002fe400078e00ff */
[----:B--2---:R-:W-:-:S07]  /*2420*/  IMAD.MOV.U32 R9, RZ, RZ, 0x0 ;  /* 0x00000000ff097424 */ /* 0x004fce00078e00ff */
.L_x_152:
[C---:B------:R-:W-:Y:S02]  /*2430*/  IADD3 R18, PT, PT, -R4.reuse, 0x100, RZ ;  /* 0x0000010004127810 */ /* 0x040fe40007ffe1ff */
[----:B0-----:R-:W-:-:S04]  /*2440*/  IADD3 R11, PT, PT, -R4, 0xff, RZ ;  /* 0x000000ff040b7810 */ /* 0x001fc80007ffe1ff */
[----:B------:R-:W-:-:S13]  /*2450*/  LOP3.LUT P0, RZ, R18, R11, RZ, 0xc0, !PT ;  /* 0x0000000b12ff7212 */ /* 0x000fda000780c0ff */
[----:B------:R-:W-:Y:S05]  /*2460*/  @P0 BRA `(.L_x_146) ;  /* 0x0000000000300947 */ /* 0x000fea0003800000 */
[----:B------:R-:W-:Y:S02]  /*2470*/  IMAD R5, R5, -0x21131993, RZ ;  /* 0xdeece66d05057824 */ /* 0x000fe400078e02ff */
[----:B------:R-:W-:-:S04]  /*2480*/  IMAD.WIDE.U32 R12, R0, -0x21131993, R8 ;  /* 0xdeece66d000c7825 */ /* 0x000fc800078e0008 */
[----:B------:R-:W-:-:S04]  /*2490*/  IMAD R5, R0, 0x5, R5 ;  /* 0x0000000500057824 */ /* 0x000fc800078e0205 */
[----:B------:R-:W-:-:S05]  /*24a0*/  IMAD.IADD R0, R13, 0x1, R5 ;  /* 0x000000010d007824 */ /* 0x000fca00078e0205 */
[----:B------:R-:W-:-:S04]  /*24b0*/  LOP3.LUT R0, R0, 0xffff, RZ, 0xc0, !PT ;  /* 0x0000ffff00007812 */ /* 0x000fc800078ec0ff */
[--C-:B------:R-:W-:Y:S02]  /*24c0*/  SHF.R.U32.HI R5, RZ, 0x11, R0.reuse ;  /* 0x00000011ff057819 */ /* 0x100fe40000011600 */
[----:B------:R-:W-:-:S03]  /*24d0*/  SHF.R.U64 R14, R12, 0x11, R0 ;  /* 0x000000110c0e7819 */ /* 0x000fc60000001200 */
[-C--:B------:R-:W-:Y:S02]  /*24e0*/  IMAD R5, R5, R18.reuse, RZ ;  /* 0x0000001205057224 */ /* 0x080fe400078e02ff */
[----:B------:R-:W-:-:S04]  /*24f0*/  IMAD.WIDE.U32 R14, R14, R18, RZ ;  /* 0x000000120e0e7225 */ /* 0x000fc800078e00ff */
[----:B------:R-:W-:-:S05]  /*2500*/  IMAD.IADD R5, R15, 0x1, R5 ;  /* 0x000000010f057824 */ /* 0x000fca00078e0205 */
[----:B------:R-:W-:Y:S01]  /*2510*/  SHF.R.U64 R5, R14, 0x1f, R5 ;  /* 0x0000001f0e057819 */ /* 0x000fe20000001205 */
[----:B------:R-:W-:Y:S06]  /*2520*/  BRA `(.L_x_147) ;  /* 0x00000000005c7947 */ /* 0x000fec0003800000 */
.L_x_146:
        /* <DEDUP_REMOVED lines=8> */
[----:B------:R-:W-:Y:S01]  /*25b0*/  LOP3.LUT R0, R0, 0xffff, RZ, 0xc0, !PT ;  /* 0x0000ffff00007812 */ /* 0x000fe200078ec0ff */
[----:B0-----:R-:W-:-:S03]  /*25c0*/  VIADD R14, R10, 0xffffffe ;  /* 0x0ffffffe0a0e7836 */ /* 0x001fc60000000000 */
[----:B------:R-:W-:Y:S01]  /*25d0*/  SHF.R.U64 R10, R12, 0x11, R0 ;  /* 0x000000110c0a7819 */ /* 0x000fe20000001200 */
        /* <DEDUP_REMOVED lines=11> */
[----:B------:R-:W-:-:S07]  /*2690*/  @!P1 LOP3.LUT R5, RZ, R18, RZ, 0x33, !PT ;  /* 0x00000012ff059212 */ /* 0x000fce00078e33ff */
.L_x_147:
[----:B------:R-:W0:Y:S01]  /*26a0*/  I2F.U32.RP R10, R11 ;  /* 0x0000000b000a7306 */ /* 0x000e220000209000 */
[----:B------:R-:W-:Y:S01]  /*26b0*/  IMAD R13, R0, -0x21131993, RZ ;  /* 0xdeece66d000d7824 */ /* 0x000fe200078e02ff */
[----:B------:R-:W-:Y:S01]  /*26c0*/  ISETP.NE.U32.AND P1, PT, R11, RZ, PT ;  /* 0x000000ff0b00720c */ /* 0x000fe20003f25070 */
[----:B------:R-:W-:Y:S01]  /*26d0*/  IMAD.WIDE.U32 R14, R12, -0x21131993, R8 ;  /* 0xdeece66d0c0e7825 */ /* 0x000fe200078e0008 */
[----:B------:R-:W-:-:S03]  /*26e0*/  IADD3 R25, PT, PT, -R4, 0xfe, RZ ;  /* 0x000000fe04197810 */ /* 0x000fc60007ffe1ff */
[----:B------:R-:W-:Y:S02]  /*26f0*/  IMAD R13, R12, 0x5, R13 ;  /* 0x000000050c0d7824 */ /* 0x000fe400078e020d */
[----:B------:R-:W-:Y:S02]  /*2700*/  IMAD.MOV R21, RZ, RZ, -R11 ;  /* 0x000000ffff157224 */ /* 0x000fe400078e0a0b */
[----:B------:R-:W-:Y:S01]  /*2710*/  IMAD.IADD R13, R15, 0x1, R13 ;  /* 0x000000010f0d7824 */ /* 0x000fe200078e020d */
[----:B0-----:R-:W0:Y:S04]  /*2720*/  MUFU.RCP R10, R10 ;  /* 0x0000000a000a7308 */ /* 0x001e280000001000 */
[----:B------:R-:W-:Y:S01]  /*2730*/  SHF.R.U64 R14, R14, 0x11, R13 ;  /* 0x000000110e0e7819 */ /* 0x000fe2000000120d */
[----:B------:R-:W-:-:S03]  /*2740*/  IMAD R13, R0, -0x4b9ff597, RZ ;  /* 0xb4600a69000d7824 */ /* 0x000fc600078e02ff */
[----:B------:R-:W-:Y:S01]  /*2750*/  LOP3.LUT R14, R14, 0x7fffffff, RZ, 0xc0, !PT ;  /* 0x7fffffff0e0e7812 */ /* 0x000fe200078ec0ff */
[----:B------:R-:W-:Y:S02]  /*2760*/  IMAD R23, R12, 0x7760bb20, R13 ;  /* 0x7760bb200c177824 */ /* 0x000fe400078e020d */
[----:B0-----:R-:W-:Y:S02]  /*2770*/  VIADD R18, R10, 0xffffffe ;  /* 0x0ffffffe0a127836 */ /* 0x001fe40000000000 */
[----:B------:R-:W-:Y:S02]  /*2780*/  VIADD R10, R4, UR5 ;  /* 0x00000005040a7c36 */ /* 0x000fe40008000000 */
[----:B------:R0:W1:Y:S02]  /*2790*/  F2I.FTZ.U32.TRUNC.NTZ R19, R18 ;  /* 0x0000001200137305 */ /* 0x000064000021f000 */
[----:B0-----:R-:W-:Y:S02]  /*27a0*/  IMAD.MOV.U32 R18, RZ, RZ, RZ ;  /* 0x000000ffff127224 */ /* 0x001fe400078e00ff */
[----:B-1----:R-:W-:-:S04]  /*27b0*/  IMAD R15, R21, R19, RZ ;  /* 0x00000013150f7224 */ /* 0x002fc800078e02ff */
[----:B------:R-:W-:-:S04]  /*27c0*/  IMAD.HI.U32 R19, R19, R15, R18 ;  /* 0x0000000f13137227 */ /* 0x000fc800078e0012 */
[----:B------:R-:W-:Y:S02]  /*27d0*/  HFMA2 R15, -RZ, RZ, 0, 3.814697265625e-06 ;  /* 0x00000040ff0f7431 */ /* 0x000fe400000001ff */
[----:B------:R-:W-:Y:S02]  /*27e0*/  IMAD.IADD R18, R5, 0x1, R10 ;  /* 0x0000000105127824 */ /* 0x000fe400078e020a */
[----:B------:R-:W-:Y:S01]  /*27f0*/  IMAD.HI.U32 R19, R19, R14, RZ ;  /* 0x0000000e13137227 */ /* 0x000fe200078e00ff */
[----:B------:R-:W-:Y:S03]  /*2800*/  LDS.U8 R5, [R4+UR5+0xa78] ;  /* 0x000a780504057984 */ /* 0x000fe60008000000 */
[----:B------:R-:W-:-:S04]  /*2810*/  IMAD.MOV R19, RZ, RZ, -R19 ;  /* 0x000000ffff137224 */ /* 0x000fc800078e0a13 */
[----:B------:R-:W-:Y:S02]  /*2820*/  IMAD R14, R11, R19, R14 ;  /* 0x000000130b0e7224 */ /* 0x000fe400078e020e */
[----:B------:R-:W0:Y:S03]  /*2830*/  LDS.U8 R19, [R18+0xa78] ;  /* 0x000a780012137984 */ /* 0x000e260000000000 */
[----:B------:R-:W-:-:S13]  /*2840*/  ISETP.GE.U32.AND P0, PT, R14, R11, PT ;  /* 0x0000000b0e00720c */ /* 0x000fda0003f06070 */
[----:B------:R-:W-:-:S05]  /*2850*/  @P0 IMAD.IADD R14, R14, 0x1, -R11 ;  /* 0x000000010e0e0824 */ /* 0x000fca00078e0a0b */
[----:B------:R-:W-:-:S13]  /*2860*/  ISETP.GE.U32.AND P0, PT, R14, R11, PT ;  /* 0x0000000b0e00720c */ /* 0x000fda0003f06070 */
[----:B------:R-:W-:Y:S01]  /*2870*/  @P0 IMAD.IADD R14, R14, 0x1, -R11 ;  /* 0x000000010e0e0824 */ /* 0x000fe200078e0a0b */
[----:B------:R-:W-:Y:S02]  /*2880*/  @!P1 LOP3.LUT R14, RZ, R11, RZ, 0x33, !PT ;  /* 0x0000000bff0e9212 */ /* 0x000fe400078e33ff */
[----:B------:R-:W-:-:S03]  /*2890*/  LOP3.LUT P0, RZ, R25, 0xfc, RZ, 0xc0, !PT ;  /* 0x000000fc19ff7812 */ /* 0x000fc6000780c0ff */
[----:B------:R-:W-:Y:S01]  /*28a0*/  IMAD.IADD R20, R14, 0x1, R10 ;  /* 0x000000010e147824 */ /* 0x000fe200078e020a */
[----:B0-----:R0:W-:Y:S01]  /*28b0*/  STS.U8 [R4+UR5+0xa78], R19 ;  /* 0x000a781304007988 */ /* 0x0011e20008000005 */
[----:B------:R-:W-:-:S03]  /*28c0*/  IMAD.MOV.U32 R14, RZ, RZ, -0x6bd21946 ;  /* 0x942de6baff0e7424 */ /* 0x000fc600078e00ff */
[----:B------:R-:W-:Y:S01]  /*28d0*/  STS.U8 [R18+0xa78], R5 ;  /* 0x000a780512007388 */ /* 0x000fe20000000000 */
[----:B------:R-:W-:-:S03]  /*28e0*/  IMAD.WIDE.U32 R12, R12, -0x4b9ff597, R14 ;  /* 0xb4600a690c0c7825 */ /* 0x000fc600078e000e */
[----:B------:R-:W1:Y:S01]  /*28f0*/  LDS.U8 R21, [R20+0xa79] ;  /* 0x000a790014157984 */ /* 0x000e620000000000 */
[----:B------:R-:W-:-:S03]  /*2900*/  IMAD.IADD R23, R13, 0x1, R23 ;  /* 0x000000010d177824 */ /* 0x000fc600078e0217 */
[----:B------:R-:W2:Y:S02]  /*2910*/  LDS.U8 R11, [R4+UR5+0xa79] ;  /* 0x000a7905040b7984 */ /* 0x000ea40008000000 */
[----:B0-----:R-:W-:Y:S02]  /*2920*/  LOP3.LUT R19, R23, 0xffff, RZ, 0xc0, !PT ;  /* 0x0000ffff17137812 */ /* 0x001fe400078ec0ff */
[----:B-1----:R0:W-:Y:S04]  /*2930*/  STS.U8 [R4+UR5+0xa79], R21 ;  /* 0x000a791504007988 */ /* 0x0021e80008000005 */
[----:B--2---:R0:W-:Y:S01]  /*2940*/  STS.U8 [R20+0xa79], R11 ;  /* 0x000a790b14007388 */ /* 0x0041e20000000000 */
[----:B------:R-:W-:Y:S05]  /*2950*/  @!P0 BRA `(.L_x_148) ;  /* 0x00000000004c8947 */ /* 0x000fea0003800000 */
[----:B------:R-:W1:Y:S01]  /*2960*/  I2F.U32.RP R0, R25 ;  /* 0x0000001900007306 */ /* 0x000e620000209000 */
[----:B------:R-:W-:Y:S01]  /*2970*/  IMAD.MOV R5, RZ, RZ, -R25 ;  /* 0x000000ffff057224 */ /* 0x000fe200078e0a19 */
[----:B------:R-:W-:Y:S02]  /*2980*/  SHF.R.U64 R18, R12, 0x11, R19 ;  /* 0x000000110c127819 */ /* 0x000fe40000001213 */
[----:B------:R-:W-:-:S04]  /*2990*/  ISETP.NE.U32.AND P1, PT, R25, RZ, PT ;  /* 0x000000ff1900720c */ /* 0x000fc80003f25070 */
[----:B-1----:R-:W1:Y:S02]  /*29a0*/  MUFU.RCP R0, R0 ;  /* 0x0000000000007308 */ /* 0x002e640000001000 */
[----:B-1----:R-:W-:-:S06]  /*29b0*/  VIADD R14, R0, 0xffffffe ;  /* 0x0ffffffe000e7836 */ /* 0x002fcc0000000000 */
[----:B------:R1:W2:Y:S02]  /*29c0*/  F2I.FTZ.U32.TRUNC.NTZ R15, R14 ;  /* 0x0000000e000f7305 */ /* 0x0002a4000021f000 */
[----:B-1----:R-:W-:Y:S02]  /*29d0*/  IMAD.MOV.U32 R14, RZ, RZ, RZ ;  /* 0x000000ffff0e7224 */ /* 0x002fe400078e00ff */
[----:B--2---:R-:W-:-:S04]  /*29e0*/  IMAD R5, R5, R15, RZ ;  /* 0x0000000f05057224 */ /* 0x004fc800078e02ff */
[----:B------:R-:W-:-:S06]  /*29f0*/  IMAD.HI.U32 R15, R15, R5, R14 ;  /* 0x000000050f0f7227 */ /* 0x000fcc00078e000e */
        /* <DEDUP_REMOVED lines=9> */
.L_x_148:
[----:B------:R-:W-:-:S07]  /*2a90*/  SHF.R.U32.HI R0, RZ, 0xf, R19 ;  /* 0x0000000fff007819 */ /* 0x000fce0000011613 */
.L_x_149:
[----:B0-----:R-:W-:Y:S01]  /*2aa0*/  IMAD.IADD R11, R0, 0x1, R10 ;  /* 0x00000001000b7824 */ /* 0x001fe200078e020a */
[----:B------:R-:W-:Y:S01]  /*2ab0*/  IADD3 R18, PT, PT, -R4, 0xfd, RZ ;  /* 0x000000fd04127810 */ /* 0x000fe20007ffe1ff */
[----:B------:R-:W-:Y:S03]  /*2ac0*/  LDS.U8 R0, [R10+0xa7a] ;  /* 0x000a7a000a007984 */ /* 0x000fe60000000000 */
[----:B------:R-:W-:Y:S01]  /*2ad0*/  LOP3.LUT P0, RZ, R18, 0xfc, RZ, 0xc0, !PT ;  /* 0x000000fc12ff7812 */ /* 0x000fe2000780c0ff */
[----:B------:R-:W0:Y:S04]  /*2ae0*/  LDS.U8 R5, [R11+0xa7a] ;  /* 0x000a7a000b057984 */ /* 0x000e280000000000 */
[----:B0-----:R0:W-:Y:S04]  /*2af0*/  STS.U8 [R10+0xa7a], R5 ;  /* 0x000a7a050a007388 */ /* 0x0011e80000000000 */
[----:B------:R0:W-:Y:S04]  /*2b00*/  STS.U8 [R11+0xa7a], R0 ;  /* 0x000a7a000b007388 */ /* 0x0001e80000000000 */
        /* <DEDUP_REMOVED lines=16> */
[----:B------:R-:W-:-:S04]  /*2c10*/  IMAD.HI.U32 R15, R15, R0, RZ ;  /* 0x000000000f0f7227 */ /* 0x000fc800078e00ff */
[----:B------:R-:W-:-:S04]  /*2c20*/  IMAD.MOV R15, RZ, RZ, -R15 ;  /* 0x000000ffff0f7224 */ /* 0x000fc800078e0a0f */
[----:B------:R-:W-:Y:S02]  /*2c30*/  IMAD R11, R18, R15, R0 ;  /* 0x0000000f120b7224 */ /* 0x000fe400078e0200 */
[----:B------:R-:W-:-:S03]  /*2c40*/  IMAD.MOV.U32 R0, RZ, RZ, R12 ;  /* 0x000000ffff007224 */ /* 0x000fc600078e000c */
[----:B------:R-:W-:-:S13]  /*2c50*/  ISETP.GE.U32.AND P0, PT, R11, R18, PT ;  /* 0x000000120b00720c */ /* 0x000fda0003f06070 */
[----:B------:R-:W-:-:S04]  /*2c60*/  @P0 IADD3 R11, PT, PT, -R18, R11, RZ ;  /* 0x0000000b120b0210 */ /* 0x000fc80007ffe1ff */
[----:B------:R-:W-:-:S13]  /*2c70*/  ISETP.GE.U32.AND P0, PT, R11, R18, PT ;  /* 0x000000120b00720c */ /* 0x000fda0003f06070 */
[----:B------:R-:W-:Y:S01]  /*2c80*/  @P0 IMAD.IADD R11, R11, 0x1, -R18 ;  /* 0x000000010b0b0824 */ /* 0x000fe200078e0a12 */
[----:B------:R-:W-:Y:S01]  /*2c90*/  @!P1 LOP3.LUT R11, RZ, R18, RZ, 0x33, !PT ;  /* 0x00000012ff0b9212 */ /* 0x000fe200078e33ff */
[----:B------:R-:W-:Y:S06]  /*2ca0*/  BRA `(.L_x_151) ;  /* 0x00000000001c7947 */ /* 0x000fec0003800000 */
.L_x_150:
[----:B------:R-:W-:Y:S02]  /*2cb0*/  IMAD R23, R23, -0x21131993, RZ ;  /* 0xdeece66d17177824 */ /* 0x000fe400078e02ff */
[----:B------:R-:W-:-:S04]  /*2cc0*/  IMAD.WIDE.U32 R14, R12, -0x21131993, R8 ;  /* 0xdeece66d0c0e7825 */ /* 0x000fc800078e0008 */
[----:B------:R-:W-:Y:S02]  /*2cd0*/  IMAD R23, R12, 0x5, R23 ;  /* 0x000000050c177824 */ /* 0x000fe400078e0217 */
[----:B0-----:R-:W-:Y:S02]  /*2ce0*/  IMAD.MOV.U32 R11, RZ, RZ, RZ ;  /* 0x000000ffff0b7224 */ /* 0x001fe400078e00ff */
[----:B------:R-:W-:Y:S02]  /*2cf0*/  IMAD.IADD R23, R15, 0x1, R23 ;  /* 0x000000010f177824 */ /* 0x000fe400078e0217 */
[----:B------:R-:W-:-:S03]  /*2d00*/  IMAD.MOV.U32 R0, RZ, RZ, R14 ;  /* 0x000000ffff007224 */ /* 0x000fc600078e000e */
[----:B------:R-:W-:-:S07]  /*2d10*/  LOP3.LUT R5, R23, 0xffff, RZ, 0xc0, !PT ;  /* 0x0000ffff17057812 */ /* 0x000fce00078ec0ff */
.L_x_151:
[----:B------:R-:W-:Y:S02]  /*2d20*/  IMAD.IADD R12, R11, 0x1, R10 ;  /* 0x000000010b0c7824 */ /* 0x000fe400078e020a */
[----:B------:R-:W-:Y:S01]  /*2d30*/  LDS.U8 R11, [R10+0xa7b] ;  /* 0x000a7b000a0b7984 */ /* 0x000fe20000000000 */
[----:B------:R-:W-:-:S03]  /*2d40*/  VIADD R4, R4, 0x4 ;  /* 0x0000000404047836 */ /* 0x000fc60000000000 */
[----:B------:R-:W0:Y:S02]  /*2d50*/  LDS.U8 R13, [R12+0xa7b] ;  /* 0x000a7b000c0d7984 */ /* 0x000e240000000000 */
[----:B------:R-:W-:Y:S02]  /*2d60*/  ISETP.NE.AND P0, PT, R4, 0x100, PT ;  /* 0x000001000400780c */ /* 0x000fe40003f05270 */
[----:B0-----:R0:W-:Y:S04]  /*2d70*/  STS.U8 [R10+0xa7b], R13 ;  /* 0x000a7b0d0a007388 */ /* 0x0011e80000000000 */
[----:B------:R0:W-:Y:S07]  /*2d80*/  STS.U8 [R12+0xa7b], R11 ;  /* 0x000a7b0b0c007388 */ /* 0x0001ee0000000000 */
[----:B------:R-:W-:Y:S05]  /*2d90*/  @P0 BRA `(.L_x_152) ;  /* 0xfffffff400a40947 */ /* 0x000fea000383ffff */
[----:B------:R-:W-:Y:S05]  /*2da0*/  BRA.U UP0, `(.L_x_153) ;  /* 0xffffffe900847547 */ /* 0x000fea000b83ffff */
[----:B------:R-:W-:-:S05]  /*2db0*/  IMAD R0, R2, 0x26e978d5, RZ ;  /* 0x26e978d502007824 */ /* 0x000fca00078e02ff */
[----:B------:R-:W-:-:S04]  /*2dc0*/  SHF.L.W.U32.HI R0, R0, 0x1d, R0 ;  /* 0x0000001d00007819 */ /* 0x000fc80000010e00 */
[----:B------:R-:W-:-:S13]  /*2dd0*/  ISETP.GT.U32.AND P0, PT, R0, 0x418937, PT ;  /* 0x004189370000780c */ /* 0x000fda0003f04070 */
[----:B------:R-:W-:Y:S05]  /*2de0*/  @P0 BRA `(.L_x_154) ;  /* 0x0000000000200947 */ /* 0x000fea0003800000 */
[----:B------:R-:W-:Y:S01]  /*2df0*/  MOV R0, 0x0 ;  /* 0x0000000000007802 */ /* 0x000fe20000000f00 */
[----:B------:R1:W-:Y:S01]  /*2e00*/  STL.64 [R1], R2 ;  /* 0x0000000201007387 */ /* 0x0003e20000100a00 */
[----:B------:R-:W2:Y:S02]  /*2e10*/  LDCU.64 UR4, c[0x4][0x8] ;  /* 0x01000100ff0477ac */ /* 0x000ea40008000a00 */
[----:B------:R1:W3:Y:S01]  /*2e20*/  LDC.64 R8, c[0x4][R0] ;  /* 0x0100000000087b82 */ /* 0x0002e20000000a00 */
[----:B--2---:R-:W-:Y:S02]  /*2e30*/  IMAD.U32 R4, RZ, RZ, UR4 ;  /* 0x00000004ff047e24 */ /* 0x004fe4000f8e00ff */
[----:B-1----:R-:W-:-:S07]  /*2e40*/  IMAD.U32 R5, RZ, RZ, UR5 ;  /* 0x00000005ff057e24 */ /* 0x002fce000f8e00ff */
[----:B------:R-:W-:-:S07]  /*2e50*/  LEPC R20, `(.L_x_154) ;  /* 0x000000001014794e */ /* 0x000fce0000000000 */
[----:B0--3--:R-:W-:Y:S05]  /*2e60*/  CALL.ABS.NOINC R8 ;  /* 0x0000000008007343 */ /* 0x009fea0003c00000 */
.L_x_154:
[----:B------:R-:W-:Y:S01]  /*2e70*/  BSSY.RECONVERGENT B1, `(.L_x_137) ;  /* 0x000027e000017945 */ /* 0x000fe20003800200 */
[----:B------:R-:W-:-:S07]  /*2e80*/  IMAD.MOV.U32 R20, RZ, RZ, -0xc8 ;  /* 0xffffff38ff147424 */ /* 0x000fce00078e00ff */
.L_x_176:
[----:B------:R-:W-:Y:S01]  /*2e90*/  SHF.R.S32.HI R0, RZ, 0x2, R20 ;  /* 0x00000002ff007819 */ /* 0x000fe20000011414 */
[----:B------:R-:W-:Y:S01]  /*2ea0*/  BSSY.RELIABLE B0, `(.L_x_155) ;  /* 0x0000276000007945 */ /* 0x000fe20003800100 */
[----:B------:R-:W-:Y:S02]  /*2eb0*/  IMAD.MOV.U32 R21, RZ, RZ, -0xc8 ;  /* 0xffffff38ff157424 */ /* 0x000fe400078e00ff */
[----:B------:R-:W-:-:S05]  /*2ec0*/  I2FP.F32.S32 R0, R0 ;  /* 0x0000000000007245 */ /* 0x000fca0000201400 */
[----:B------:R-:W-:-:S07]  /*2ed0*/  FMUL R3, R0, 100 ;  /* 0x42c8000000037820 */ /* 0x000fce0000400000 */
.L_x_175:
[----:B------:R-:W-:Y:S01]  /*2ee0*/  SHF.R.S32.HI R4, RZ, 0x2, R21 ;  /* 0x00000002ff047819 */ /* 0x000fe20000011415 */
[----:B------:R-:W-:Y:S01]  /*2ef0*/  BSSY.RECONVERGENT B4, `(.L_x_156) ;  /* 0x0000131000047945 */ /* 0x000fe20003800200 */
[----:B------:R-:W-:Y:S02]  /*2f00*/  CS2R R18, SRZ ;  /* 0x0000000000127805 */ /* 0x000fe4000001ff00 */
[----:B------:R-:W-:-:S07]  /*2f10*/  I2FP.F32.S32 R4, R4 ;  /* 0x0000000400047245 */ /* 0x000fce0000201400 */
.L_x_163:
        /* <DEDUP_REMOVED lines=9> */
[----:B0-----:R-:W-:-:S04]  /*2fb0*/  FFMA R11, R3, R8, RZ ;  /* 0x00000008030b7223 */ /* 0x001fc800000000ff */
[----:B------:R-:W-:-:S04]  /*2fc0*/  FFMA R5, -R6, R11, R3 ;  /* 0x0000000b06057223 */ /* 0x000fc80000000103 */
[----:B------:R-:W-:Y:S01]  /*2fd0*/  FFMA R11, R8, R5, R11 ;  /* 0x00000005080b7223 */ /* 0x000fe2000000000b */
[----:B--2---:R-:W-:Y:S06]  /*2fe0*/  @!P0 BRA `(.L_x_158) ;  /* 0x0000000000108947 */ /* 0x004fec0003800000 */
[----:B------:R-:W-:Y:S01]  /*2ff0*/  IMAD.MOV.U32 R7, RZ, RZ, R3 ;  /* 0x000000ffff077224 */ /* 0x000fe200078e0003 */
[----:B------:R-:W-:-:S07]  /*3000*/  MOV R8, 0x3020 ;  /* 0x0000302000087802 */ /* 0x000fce0000000f00 */
[----:B------:R-:W-:Y:S05]  /*3010*/  CALL.REL.NOINC `($__internal_1_$__cuda_sm3x_div_rn_noftz_f32_slowpath) ;  /* 0x0000004c009c7944 */ /* 0x000fea0003c00000 */
[----:B------:R-:W-:-:S07]  /*3020*/  MOV R11, R34 ;  /* 0x00000022000b7202 */ /* 0x000fce0000000f00 */
.L_x_158:
[----:B------:R-:W-:Y:S05]  /*3030*/  BSYNC.RECONVERGENT B5 ;  /* 0x0000000000057941 */ /* 0x000fea0003800200 */
.L_x_157:
        /* <DEDUP_REMOVED lines=11> */
[----:B------:R-:W-:Y:S05]  /*30f0*/  CALL.REL.NOINC `($__internal_1_$__cuda_sm3x_div_rn_noftz_f32_slowpath) ;  /* 0x0000004c00647944 */ /* 0x000fea0003c00000 */
[----:B------:R-:W-:-:S07]  /*3100*/  IMAD.MOV.U32 R10, RZ, RZ, R34 ;  /* 0x000000ffff0a7224 */ /* 0x000fce00078e0022 */
.L_x_160:
[----:B------:R-:W-:Y:S05]  /*3110*/  BSYNC.RECONVERGENT B5 ;  /* 0x0000000000057941 */ /* 0x000fea0003800200 */
.L_x_159:
[----:B------:R-:W0:Y:S01]  /*3120*/  MUFU.RCP R5, R6 ;  /* 0x0000000600057308 */ /* 0x000e220000001000 */
[----:B------:R-:W-:Y:S01]  /*3130*/  FMUL R9, R4, 100 ;  /* 0x42c8000004097820 */ /* 0x000fe20000400000 */
[----:B------:R-:W-:Y:S06]  /*3140*/  BSSY.RECONVERGENT B5, `(.L_x_161) ;  /* 0x000000b000057945 */ /* 0x000fec0003800200 */
        /* <DEDUP_REMOVED lines=9> */
[----:B------:R-:W-:Y:S05]  /*31e0*/  CALL.REL.NOINC `($__internal_1_$__cuda_sm3x_div_rn_noftz_f32_slowpath) ;  /* 0x0000004c00287944 */ /* 0x000fea0003c00000 */
.L_x_162:
[----:B------:R-:W-:Y:S05]  /*31f0*/  BSYNC.RECONVERGENT B5 ;  /* 0x0000000000057941 */ /* 0x000fea0003800200 */
.L_x_161:
[C---:B------:R-:W-:Y:S02]  /*3200*/  IMAD R5, R18.reuse, -0x10c, R17 ;  /* 0xfffffef412057824 */ /* 0x040fe400078e0211 */
[----:B------:R-:W-:-:S03]  /*3210*/  VIADD R18, R18, 0x1 ;  /* 0x0000000112127836 */ /* 0x000fc60000000000 */
[----:B------:R-:W0:Y:S04]  /*3220*/  LDS R8, [R5+0x1b2c] ;  /* 0x001b2c0005087984 */ /* 0x000e280000000800 */
[----:B------:R-:W1:Y:S01]  /*3230*/  LDS R7, [R5+0x1b30] ;  /* 0x001b300005077984 */ /* 0x000e620000000800 */
[----:B0-----:R-:W-:-:S04]  /*3240*/  FADD R8, R8, R11 ;  /* 0x0000000b08087221 */ /* 0x001fc80000000000 */
[----:B------:R-:W0:Y:S01]  /*3250*/  F2I.FLOOR.NTZ R9, R8 ;  /* 0x0000000800097305 */ /* 0x000e220000207100 */
[----:B-1----:R-:W-:-:S07]  /*3260*/  FADD R7, R7, R10 ;  /* 0x0000000a07077221 */ /* 0x002fce0000000000 */
[----:B------:R-:W-:Y:S01]  /*3270*/  F2I.FLOOR.NTZ R10, R7 ;  /* 0x00000007000a7305 */ /* 0x000fe20000207100 */
[C---:B0-----:R-:W-:Y:S01]  /*3280*/  LOP3.LUT R12, R9.reuse, 0xff, RZ, 0xc0, !PT ;  /* 0x000000ff090c7812 */ /* 0x041fe200078ec0ff */
[----:B------:R-:W-:-:S06]  /*3290*/  VIADD R9, R9, 0x1 ;  /* 0x0000000109097836 */ /* 0x000fcc0000000000 */
[----:B------:R-:W-:Y:S01]  /*32a0*/  FRND.FLOOR R24, R7 ;  /* 0x0000000700187307 */ /* 0x000fe20000205000 */
[----:B------:R-:W-:Y:S01]  /*32b0*/  IMAD.IADD R15, R5, 0x1, R12 ;  /* 0x00000001050f7824 */ /* 0x000fe200078e020c */
[----:B------:R-:W-:Y:S02]  /*32c0*/  LOP3.LUT R12, R9, 0xff, RZ, 0xc0, !PT ;  /* 0x000000ff090c7812 */ /* 0x000fe400078ec0ff */
[----:B------:R-:W0:Y:S03]  /*32d0*/  LDS R9, [R5+0x1b34] ;  /* 0x001b340005097984 */ /* 0x000e260000000800 */
[----:B------:R-:W-:Y:S01]  /*32e0*/  IMAD.IADD R22, R5, 0x1, R12 ;  /* 0x0000000105167824 */ /* 0x000fe200078e020c */
[----:B------:R-:W1:Y:S04]  /*32f0*/  LDS.U8 R11, [R15+0x1a2c] ;  /* 0x001a2c000f0b7984 */ /* 0x000e680000000000 */
[----:B------:R-:W2:Y:S01]  /*3300*/  LDS.U8 R13, [R22+0x1a2c] ;  /* 0x001a2c00160d7984 */ /* 0x000ea20000000000 */
[----:B0-----:R-:W-:-:S02]  /*3310*/  FADD R34, R9, R34 ;  /* 0x0000002209227221 */ /* 0x001fc40000000000 */
[----:B------:R-:W-:Y:S01]  /*3320*/  FRND.FLOOR R9, R8 ;  /* 0x0000000800097307 */ /* 0x000fe20000205000 */
[----:B-1----:R-:W-:-:S07]  /*3330*/  I2FP.F32.U32 R11, R11 ;  /* 0x0000000b000b7245 */ /* 0x002fce0000201000 */
[----:B------:R-:W0:Y:S08]  /*3340*/  F2I.TRUNC.NTZ R11, R11 ;  /* 0x0000000b000b7305 */ /* 0x000e30000020f100 */
[----:B------:R-:W1:Y:S01]  /*3350*/  FRND.FLOOR R25, R34 ;  /* 0x0000002200197307 */ /* 0x000e620000205000 */
[----:B0-----:R-:W-:-:S07]  /*3360*/  IMAD.IADD R12, R10, 0x1, R11 ;  /* 0x000000010a0c7824 */ /* 0x001fce00078e020b */
[----:B------:R1:W-:Y:S01]  /*3370*/  F2I.FLOOR.NTZ R11, R34 ;  /* 0x00000022000b7305 */ /* 0x0003e20000207100 */
[C---:B------:R-:W-:Y:S01]  /*3380*/  LOP3.LUT R14, R12.reuse, 0xff, RZ, 0xc0, !PT ;  /* 0x000000ff0c0e7812 */ /* 0x040fe200078ec0ff */
[----:B------:R-:W-:-:S04]  /*3390*/  VIADD R12, R12, 0x1 ;  /* 0x000000010c0c7836 */ /* 0x000fc80000000000 */
[C---:B------:R-:W-:Y:S01]  /*33a0*/  IMAD.IADD R23, R5.reuse, 0x1, R14 ;  /* 0x0000000105177824 */ /* 0x040fe200078e020e */
[----:B--2---:R-:W-:Y:S01]  /*33b0*/  I2FP.F32.U32 R14, R13 ;  /* 0x0000000d000e7245 */ /* 0x004fe20000201000 */
[----:B-1----:R-:W-:Y:S01]  /*33c0*/  FADD R34, R34, -R25 ;  /* 0x8000001922227221 */ /* 0x002fe20000000000 */
[----:B------:R-:W-:Y:S02]  /*33d0*/  LOP3.LUT R12, R12, 0xff, RZ, 0xc0, !PT ;  /* 0x000000ff0c0c7812 */ /* 0x000fe400078ec0ff */
[----:B------:R-:W0:Y:S01]  /*33e0*/  LDS.U8 R13, [R23+0x1a2c] ;  /* 0x001a2c00170d7984 */ /* 0x000e220000000000 */
[----:B------:R-:W1:Y:S02]  /*33f0*/  F2I.TRUNC.NTZ R15, R14 ;  /* 0x0000000e000f7305 */ /* 0x000e64000020f100 */
[----:B------:R-:W-:-:S06]  /*3400*/  IMAD.IADD R12, R5, 0x1, R12 ;  /* 0x00000001050c7824 */ /* 0x000fcc00078e020c */
[----:B------:R-:W2:Y:S01]  /*3410*/  LDS.U8 R12, [R12+0x1a2c] ;  /* 0x001a2c000c0c7984 */ /* 0x000ea20000000000 */
[----:B-1----:R-:W-:-:S05]  /*3420*/  IMAD.IADD R15, R10, 0x1, R15 ;  /* 0x000000010a0f7824 */ /* 0x002fca00078e020f */
[C---:B------:R-:W-:Y:S01]  /*3430*/  LOP3.LUT R10, R15.reuse, 0xff, RZ, 0xc0, !PT ;  /* 0x000000ff0f0a7812 */ /* 0x040fe200078ec0ff */
[----:B------:R-:W-:-:S04]  /*3440*/  VIADD R15, R15, 0x1 ;  /* 0x000000010f0f7836 */ /* 0x000fc80000000000 */
[----:B------:R-:W-:-:S06]  /*3450*/  IMAD.IADD R22, R5, 0x1, R10 ;  /* 0x0000000105167824 */ /* 0x000fcc00078e020a */
[----:B------:R-:W1:Y:S01]  /*3460*/  LDS.U8 R22, [R22+0x1a2c] ;  /* 0x001a2c0016167984 */ /* 0x000e620000000000 */
[----:B0-----:R-:W-:-:S04]  /*3470*/  I2FP.F32.U32 R13, R13 ;  /* 0x0000000d000d7245 */ /* 0x001fc80000201000 */
[----:B------:R-:W0:Y:S01]  /*3480*/  F2I.TRUNC.NTZ R10, R13 ;  /* 0x0000000d000a7305 */ /* 0x000e22000020f100 */
[----:B--2---:R-:W-:-:S07]  /*3490*/  I2FP.F32.U32 R28, R12 ;  /* 0x0000000c001c7245 */ /* 0x004fce0000201000 */
[----:B------:R-:W2:Y:S01]  /*34a0*/  F2I.TRUNC.NTZ R28, R28 ;  /* 0x0000001c001c7305 */ /* 0x000ea2000020f100 */
[----:B0-----:R-:W-:-:S05]  /*34b0*/  IMAD.IADD R10, R11, 0x1, R10 ;  /* 0x000000010b0a7824 */ /* 0x001fca00078e020a */
[C---:B------:R-:W-:Y:S02]  /*34c0*/  LOP3.LUT R14, R10.reuse, 0xff, RZ, 0xc0, !PT ;  /* 0x000000ff0a0e7812 */ /* 0x040fe400078ec0ff */
[----:B------:R-:W-:-:S03]  /*34d0*/  IADD3 R10, PT, PT, R10, 0x1, RZ ;  /* 0x000000010a0a7810 */ /* 0x000fc60007ffe0ff */
[----:B------:R-:W-:Y:S01]  /*34e0*/  IMAD.IADD R30, R5, 0x1, R14 ;  /* 0x00000001051e7824 */ /* 0x000fe200078e020e */
[----:B------:R-:W-:Y:S01]  /*34f0*/  LOP3.LUT R10, R10, 0xff, RZ, 0xc0, !PT ;  /* 0x000000ff0a0a7812 */ /* 0x000fe200078ec0ff */
[----:B--2---:R-:W-:Y:S01]  /*3500*/  IMAD.IADD R28, R11, 0x1, R28 ;  /* 0x000000010b1c7824 */ /* 0x004fe200078e021c */
[----:B-1----:R-:W-:-:S03]  /*3510*/  I2FP.F32.U32 R14, R22 ;  /* 0x00000016000e7245 */ /* 0x002fc60000201000 */
[----:B------:R-:W0:Y:S01]  /*3520*/  LDS.U8 R30, [R30+0x1a2c] ;  /* 0x001a2c001e1e7984 */ /* 0x000e220000000000 */
[----:B------:R-:W-:Y:S01]  /*3530*/  IMAD.IADD R29, R5, 0x1, R10 ;  /* 0x00000001051d7824 */ /* 0x000fe200078e020a */
[----:B------:R-:W-:Y:S01]  /*3540*/  LOP3.LUT R10, R15, 0xff, RZ, 0xc0, !PT ;  /* 0x000000ff0f0a7812 */ /* 0x000fe200078ec0ff */
[----:B------:R-:W1:Y:S04]  /*3550*/  F2I.TRUNC.NTZ R14, R14 ;  /* 0x0000000e000e7305 */ /* 0x000e68000020f100 */
[----:B------:R-:W-:Y:S02]  /*3560*/  IMAD.IADD R27, R5, 0x1, R10 ;  /* 0x00000001051b7824 */ /* 0x000fe400078e020a */
[----:B------:R-:W-:Y:S01]  /*3570*/  FADD R10, R8, -R9 ;  /* 0x80000009080a7221 */ /* 0x000fe20000000000 */
[----:B------:R-:W2:Y:S01]  /*3580*/  LDS.U8 R29, [R29+0x1a2c] ;  /* 0x001a2c001d1d7984 */ /* 0x000ea20000000000 */
[----:B------:R-:W-:-:S02]  /*3590*/  IMAD.MOV.U32 R8, RZ, RZ, 0x0 ;  /* 0x00000000ff087424 */ /* 0x000fc400078e00ff */
[----:B------:R-:W3:Y:S01]  /*35a0*/  F2F.F64.F32 R22, R10 ;  /* 0x0000000a00167310 */ /* 0x000ee20000201800 */
[----:B------:R-:W4:Y:S01]  /*35b0*/  LDS.U8 R27, [R27+0x1a2c] ;  /* 0x001a2c001b1b7984 */ /* 0x000f220000000000 */
[----:B------:R-:W-:Y:S02]  /*35c0*/  IMAD.MOV.U32 R9, RZ, RZ, 0x40180000 ;  /* 0x40180000ff097424 */ /* 0x000fe400078e00ff */
[----:B------:R-:W-:Y:S01]  /*35d0*/  FMUL R13, R10, R10 ;  /* 0x0000000a0a0d7220 */ /* 0x000fe20000400000 */
[----:B-1----:R-:W-:-:S03]  /*35e0*/  IMAD.IADD R32, R11, 0x1, R14 ;  /* 0x000000010b207824 */ /* 0x002fc600078e020e */
[----:B------:R-:W-:Y:S02]  /*35f0*/  FMUL R31, R10, R13 ;  /* 0x0000000d0a1f7220 */ /* 0x000fe40000400000 */
[C---:B------:R-:W-:Y:S01]  /*3600*/  LOP3.LUT R12, R32.reuse, 0xff, RZ, 0xc0, !PT ;  /* 0x000000ff200c7812 */ /* 0x040fe200078ec0ff */
[----:B------:R-:W-:Y:S01]  /*3610*/  VIADD R32, R32, 0x1 ;  /* 0x0000000120207836 */ /* 0x000fe20000000000 */
[----:B---3--:R-:W-:-:S03]  /*3620*/  DFMA R14, R22, R8, -15 ;  /* 0xc02e0000160e742b */ /* 0x008fc60000000008 */
[C---:B------:R-:W-:Y:S01]  /*3630*/  IMAD.IADD R26, R5.reuse, 0x1, R12 ;  /* 0x00000001051a7824 */ /* 0x040fe200078e020c */
[----:B------:R-:W-:Y:S01]  /*3640*/  LOP3.LUT R32, R32, 0xff, RZ, 0xc0, !PT ;  /* 0x000000ff20207812 */ /* 0x000fe200078ec0ff */
[----:B------:R-:W1:Y:S04]  /*3650*/  F2F.F64.F32 R12, R31 ;  /* 0x0000001f000c7310 */ /* 0x000e680000201800 */
[----:B------:R-:W3:Y:S01]  /*3660*/  LDS.U8 R26, [R26+0x1a2c] ;  /* 0x001a2c001a1a7984 */ /* 0x000ee20000000000 */
[----:B------:R-:W-:Y:S01]  /*3670*/  DFMA R14, R22, R14, 10 ;  /* 0x40240000160e742b */ /* 0x000fe2000000000e */
[----:B------:R-:W-:Y:S01]  /*3680*/  IMAD.IADD R22, R5, 0x1, R32 ;  /* 0x0000000105167824 */ /* 0x000fe200078e0220 */
[----:B0-----:R-:W-:-:S05]  /*3690*/  I2FP.F32.U32 R30, R30 ;  /* 0x0000001e001e7245 */ /* 0x001fca0000201000 */
[----:B------:R-:W0:Y:S01]  /*36a0*/  LDS.U8 R22, [R22+0x1a2c] ;  /* 0x001a2c0016167984 */ /* 0x000e220000000000 */
[----:B------:R5:W5:Y:S01]  /*36b0*/  F2I.U32.TRUNC.NTZ R23, R30 ;  /* 0x0000001e00177305 */ /* 0x000b62000020f000 */
[----:B-1----:R-:W-:Y:S01]  /*36c0*/  DMUL R12, R12, R14 ;  /* 0x0000000e0c0c7228 */ /* 0x002fe20000000000 */
[----:B------:R-:W-:Y:S01]  /*36d0*/  FADD R15, R7, -R24 ;  /* 0x80000018070f7221 */ /* 0x000fe20000000000 */
[----:B--2---:R-:W-:Y:S02]  /*36e0*/  I2FP.F32.U32 R29, R29 ;  /* 0x0000001d001d7245 */ /* 0x004fe40000201000 */
[----:B----4-:R-:W-:-:S03]  /*36f0*/  I2FP.F32.U32 R27, R27 ;  /* 0x0000001b001b7245 */ /* 0x010fc60000201000 */
[----:B------:R1:W-:Y:S01]  /*3700*/  F2I.U32.TRUNC.NTZ R14, R29 ;  /* 0x0000001d000e7305 */ /* 0x0003e2000020f000 */
[C---:B-----5:R-:W-:Y:S01]  /*3710*/  LOP3.LUT R30, R28.reuse, 0xff, RZ, 0xc0, !PT ;  /* 0x000000ff1c1e7812 */ /* 0x060fe200078ec0ff */
[----:B------:R-:W-:Y:S01]  /*3720*/  VIADD R28, R28, 0x1 ;  /* 0x000000011c1c7836 */ /* 0x000fe20000000000 */
[C---:B------:R-:W-:Y:S02]  /*3730*/  LOP3.LUT R7, R23.reuse, 0xf, RZ, 0xc0, !PT ;  /* 0x0000000f17077812 */ /* 0x040fe400078ec0ff */
[----:B------:R-:W-:-:S03]  /*3740*/  LOP3.LUT P0, RZ, R23, 0x2, RZ, 0xc0, !PT ;  /* 0x0000000217ff7812 */ /* 0x000fc6000780c0ff */
[----:B------:R-:W2:Y:S01]  /*3750*/  F2I.TRUNC.NTZ R24, R27 ;  /* 0x0000001b00187305 */ /* 0x000ea2000020f100 */
[----:B------:R-:W-:Y:S01]  /*3760*/  ISETP.GE.U32.AND P3, PT, R7, 0x8, PT ;  /* 0x000000080700780c */ /* 0x000fe20003f66070 */
[----:B-1----:R-:W-:Y:S01]  /*3770*/  IMAD.IADD R29, R5, 0x1, R30 ;  /* 0x00000001051d7824 */ /* 0x002fe200078e021e */
[----:B------:R-:W-:Y:S02]  /*3780*/  ISETP.GE.U32.AND P5, PT, R7, 0x4, PT ;  /* 0x000000040700780c */ /* 0x000fe40003fa6070 */
[C---:B------:R-:W-:Y:S02]  /*3790*/  LOP3.LUT R7, R23.reuse, 0xd, RZ, 0xc0, !PT ;  /* 0x0000000d17077812 */ /* 0x040fe400078ec0ff */
[----:B------:R-:W-:Y:S02]  /*37a0*/  LOP3.LUT R23, R23, 0x1, RZ, 0xc0, !PT ;  /* 0x0000000117177812 */ /* 0x000fe400078ec0ff */
[----:B------:R-:W-:Y:S02]  /*37b0*/  ISETP.NE.AND P4, PT, R7, 0xc, PT ;  /* 0x0000000c0700780c */ /* 0x000fe40003f85270 */
[----:B------:R1:W4:Y:S01]  /*37c0*/  LDS.U8 R7, [R29+0x1a2c] ;  /* 0x001a2c001d077984 */ /* 0x0003220000000000 */
[----:B---3--:R-:W-:-:S02]  /*37d0*/  I2FP.F32.U32 R26, R26 ;  /* 0x0000001a001a7245 */ /* 0x008fc40000201000 */
[----:B------:R-:W-:Y:S02]  /*37e0*/  ISETP.NE.U32.AND P6, PT, R23, 0x1, PT ;  /* 0x000000011700780c */ /* 0x000fe40003fc5070 */
[----:B--2---:R-:W-:Y:S02]  /*37f0*/  IADD3 R11, PT, PT, R11, R24, RZ ;  /* 0x000000180b0b7210 */ /* 0x004fe40007ffe0ff */
[----:B------:R-:W2:Y:S01]  /*3800*/  F2I.U32.TRUNC.NTZ R26, R26 ;  /* 0x0000001a001a7305 */ /* 0x000ea2000020f000 */
[----:B------:R-:W-:Y:S02]  /*3810*/  LOP3.LUT R30, R28, 0xff, RZ, 0xc0, !PT ;  /* 0x000000ff1c1e7812 */ /* 0x000fe400078ec0ff */
[C---:B------:R-:W-:Y:S02]  /*3820*/  LOP3.LUT R23, R14.reuse, 0xd, RZ, 0xc0, !PT ;  /* 0x0000000d0e177812 */ /* 0x040fe400078ec0ff */
[C---:B------:R-:W-:Y:S01]  /*3830*/  LOP3.LUT R28, R11.reuse, 0xff, RZ, 0xc0, !PT ;  /* 0x000000ff0b1c7812 */ /* 0x040fe200078ec0ff */
[----:B------:R-:W-:Y:S01]  /*3840*/  VIADD R11, R11, 0x1 ;  /* 0x000000010b0b7836 */ /* 0x000fe20000000000 */
[----:B------:R-:W-:-:S02]  /*3850*/  LOP3.LUT R25, R14, 0xf, RZ, 0xc0, !PT ;  /* 0x0000000f0e197812 */ /* 0x000fc400078ec0ff */
[C---:B------:R-:W-:Y:S02]  /*3860*/  FSEL R24, R10.reuse, R15, !P3 ;  /* 0x0000000f0a187208 */ /* 0x040fe40005800000 */
[----:B------:R-:W-:Y:S01]  /*3870*/  ISETP.NE.AND P3, PT, R23, 0xc, PT ;  /* 0x0000000c1700780c */ /* 0x000fe20003f65270 */
[----:B------:R-:W-:Y:S01]  /*3880*/  IMAD.IADD R23, R5, 0x1, R30 ;  /* 0x0000000105177824 */ /* 0x000fe200078e021e */
[C---:B------:R-:W-:Y:S02]  /*3890*/  ISETP.GE.U32.AND P1, PT, R25.reuse, 0x8, PT ;  /* 0x000000081900780c */ /* 0x040fe40003f26070 */
[----:B------:R-:W-:Y:S01]  /*38a0*/  ISETP.GE.U32.AND P2, PT, R25, 0x4, PT ;  /* 0x000000041900780c */ /* 0x000fe20003f46070 */
[----:B------:R-:W-:Y:S01]  /*38b0*/  IMAD.IADD R25, R5, 0x1, R28 ;  /* 0x0000000105197824 */ /* 0x000fe200078e021c */
[----:B------:R-:W-:Y:S01]  /*38c0*/  LOP3.LUT R30, R11, 0xff, RZ, 0xc0, !PT ;  /* 0x000000ff0b1e7812 */ /* 0x000fe200078ec0ff */
[----:B------:R-:W-:Y:S01]  /*38d0*/  LDS.U8 R23, [R23+0x1a2c] ;  /* 0x001a2c0017177984 */ /* 0x000fe20000000000 */
[----:B------:R-:W-:-:S02]  /*38e0*/  FSEL R28, R10, R34, !P4 ;  /* 0x000000220a1c7208 */ /* 0x000fc40006000000 */
[C---:B------:R-:W-:Y:S01]  /*38f0*/  LOP3.LUT P4, RZ, R14.reuse, 0x2, RZ, 0xc0, !PT ;  /* 0x000000020eff7812 */ /* 0x040fe2000788c0ff */
[----:B------:R-:W-:Y:S01]  /*3900*/  IMAD.IADD R35, R5, 0x1, R30 ;  /* 0x0000000105237824 */ /* 0x000fe200078e021e */
[----:B------:R-:W-:Y:S01]  /*3910*/  LOP3.LUT R14, R14, 0x1, RZ, 0xc0, !PT ;  /* 0x000000010e0e7812 */ /* 0x000fe200078ec0ff */
[----:B------:R-:W3:Y:S01]  /*3920*/  LDS.U8 R25, [R25+0x1a2c] ;  /* 0x001a2c0019197984 */ /* 0x000ee20000000000 */
[----:B--2---:R-:W-:Y:S02]  /*3930*/  LOP3.LUT R5, R26, 0xf, RZ, 0xc0, !PT ;  /* 0x0000000f1a057812 */ /* 0x004fe400078ec0ff */
[----:B------:R-:W-:Y:S02]  /*3940*/  FSEL R28, R15, R28, !P5 ;  /* 0x0000001c0f1c7208 */ /* 0x000fe40006800000 */
[----:B------:R-:W-:Y:S01]  /*3950*/  ISETP.NE.U32.AND P5, PT, R14, 0x1, PT ;  /* 0x000000010e00780c */ /* 0x000fe20003fa5070 */
[----:B------:R-:W-:Y:S01]  /*3960*/  FADD R14, R10, -1 ;  /* 0xbf8000000a0e7421 */ /* 0x000fe20000000000 */
[----:B------:R-:W-:-:S02]  /*3970*/  FSEL R24, -R24, R24, !P6 ;  /* 0x0000001818187208 */ /* 0x000fc40007000100 */
[----:B------:R-:W-:Y:S02]  /*3980*/  LOP3.LUT R11, R26, 0xd, RZ, 0xc0, !PT ;  /* 0x0000000d1a0b7812 */ /* 0x000fe400078ec0ff */
[----:B------:R-:W-:Y:S02]  /*3990*/  ISETP.GE.U32.AND P6, PT, R5, 0x8, PT ;  /* 0x000000080500780c */ /* 0x000fe40003fc6070 */
[----:B-1----:R-:W-:Y:S02]  /*39a0*/  FSEL R29, R28, -R28, !P0 ;  /* 0x8000001c1c1d7208 */ /* 0x002fe40004000000 */
[----:B0-----:R-:W-:Y:S02]  /*39b0*/  I2FP.F32.U32 R28, R22 ;  /* 0x00000016001c7245 */ /* 0x001fe40000201000 */
[----:B------:R-:W-:Y:S01]  /*39c0*/  ISETP.NE.AND P0, PT, R11, 0xc, PT ;  /* 0x0000000c0b00780c */ /* 0x000fe20003f05270 */
[----:B------:R-:W-:Y:S01]  /*39d0*/  FADD R11, R34, -1 ;  /* 0xbf800000220b7421 */ /* 0x000fe20000000000 */
[----:B------:R-:W-:-:S02]  /*39e0*/  FSEL R22, R14, R15, !P6 ;  /* 0x0000000f0e167208 */ /* 0x000fc40007000000 */
[C---:B------:R-:W-:Y:S01]  /*39f0*/  LOP3.LUT P6, RZ, R26.reuse, 0x2, RZ, 0xc0, !PT ;  /* 0x000000021aff7812 */ /* 0x040fe200078cc0ff */
[----:B------:R-:W0:Y:S01]  /*3a00*/  F2I.U32.TRUNC.NTZ R28, R28 ;  /* 0x0000001c001c7305 */ /* 0x000e22000020f000 */
[----:B------:R-:W-:Y:S02]  /*3a10*/  LOP3.LUT R26, R26, 0x1, RZ, 0xc0, !PT ;  /* 0x000000011a1a7812 */ /* 0x000fe400078ec0ff */
[----:B------:R-:W-:Y:S02]  /*3a20*/  FSEL R30, R14, R34, !P0 ;  /* 0x000000220e1e7208 */ /* 0x000fe40004000000 */
[----:B------:R-:W-:Y:S02]  /*3a30*/  ISETP.GE.U32.AND P0, PT, R5, 0x4, PT ;  /* 0x000000040500780c */ /* 0x000fe40003f06070 */
[----:B------:R-:W-:Y:S02]  /*3a40*/  FSEL R5, R10, R15, !P1 ;  /* 0x0000000f0a057208 */ /* 0x000fe40004800000 */
[----:B----4-:R-:W-:-:S02]  /*3a50*/  I2FP.F32.U32 R27, R7 ;  /* 0x00000007001b7245 */ /* 0x010fc40000201000 */
[----:B------:R-:W-:Y:S02]  /*3a60*/  ISETP.NE.U32.AND P1, PT, R26, 0x1, PT ;  /* 0x000000011a00780c */ /* 0x000fe40003f25070 */
[----:B------:R1:W2:Y:S01]  /*3a70*/  LDS.U8 R26, [R35+0x1a2c] ;  /* 0x001a2c00231a7984 */ /* 0x0002a20000000000 */
[----:B------:R-:W-:Y:S01]  /*3a80*/  FSEL R32, R10, R11, !P3 ;  /* 0x0000000b0a207208 */ /* 0x000fe20005800000 */
[----:B------:R-:W4:Y:S01]  /*3a90*/  F2I.U32.TRUNC.NTZ R27, R27 ;  /* 0x0000001b001b7305 */ /* 0x000f22000020f000 */
[----:B------:R-:W-:Y:S01]  /*3aa0*/  FSEL R7, -R22, R22, !P1 ;  /* 0x0000001616077208 */ /* 0x000fe20004800100 */
[----:B------:R-:W-:Y:S01]  /*3ab0*/  FADD R22, R24, R29 ;  /* 0x0000001d18167221 */ /* 0x000fe20000000000 */
[----:B------:R-:W-:Y:S02]  /*3ac0*/  FSEL R32, R15, R32, !P2 ;  /* 0x000000200f207208 */ /* 0x000fe40005000000 */
[----:B------:R-:W-:Y:S02]  /*3ad0*/  FSEL R31, -R5, R5, !P5 ;  /* 0x00000005051f7208 */ /* 0x000fe40006800100 */
[----:B------:R-:W-:Y:S01]  /*3ae0*/  FSEL R30, R15, R30, !P0 ;  /* 0x0000001e0f1e7208 */ /* 0x000fe20004000000 */
[----:B------:R4:W5:Y:S01]  /*3af0*/  F2F.F32.F64 R5, R12 ;  /* 0x0000000c00057310 */ /* 0x0009620000301000 */
[----:B0-----:R-:W-:-:S02]  /*3b00*/  LOP3.LUT R29, R28, 0xd, RZ, 0xc0, !PT ;  /* 0x0000000d1c1d7812 */ /* 0x001fc400078ec0ff */
[----:B------:R-:W-:Y:S02]  /*3b10*/  FSEL R32, R32, -R32, !P4 ;  /* 0x8000002020207208 */ /* 0x000fe40006000000 */
[C---:B------:R-:W-:Y:S02]  /*3b20*/  LOP3.LUT R33, R28.reuse, 0xf, RZ, 0xc0, !PT ;  /* 0x0000000f1c217812 */ /* 0x040fe400078ec0ff */
[----:B------:R-:W-:Y:S01]  /*3b30*/  LOP3.LUT P1, RZ, R28, 0x2, RZ, 0xc0, !PT ;  /* 0x000000021cff7812 */ /* 0x000fe2000782c0ff */
[----:B------:R-:W-:Y:S01]  /*3b40*/  FADD R24, R31, R32 ;  /* 0x000000201f187221 */ /* 0x000fe20000000000 */
[----:B------:R-:W-:Y:S02]  /*3b50*/  FSEL R30, R30, -R30, !P6 ;  /* 0x8000001e1e1e7208 */ /* 0x000fe40007000000 */
[C---:B----4-:R-:W-:Y:S02]  /*3b60*/  LOP3.LUT R12, R27.reuse, 0xd, RZ, 0xc0, !PT ;  /* 0x0000000d1b0c7812 */ /* 0x050fe400078ec0ff */
[----:B------:R-:W-:Y:S01]  /*3b70*/  LOP3.LUT R13, R27, 0xf, RZ, 0xc0, !PT ;  /* 0x0000000f1b0d7812 */ /* 0x000fe200078ec0ff */
[----:B------:R-:W-:Y:S01]  /*3b80*/  FADD R7, R7, R30 ;  /* 0x0000001e07077221 */ /* 0x000fe20000000000 */
[----:B------:R-:W-:-:S02]  /*3b90*/  LOP3.LUT R28, R28, 0x1, RZ, 0xc0, !PT ;  /* 0x000000011c1c7812 */ /* 0x000fc400078ec0ff */
[----:B------:R-:W-:Y:S01]  /*3ba0*/  ISETP.NE.AND P4, PT, R29, 0xc, PT ;  /* 0x0000000c1d00780c */ /* 0x000fe20003f85270 */
[----:B------:R-:W-:Y:S01]  /*3bb0*/  FADD R7, -R22, R7 ;  /* 0x0000000716077221 */ /* 0x000fe20000000100 */
[----:B------:R-:W-:Y:S01]  /*3bc0*/  ISETP.NE.AND P0, PT, R12, 0xc, PT ;  /* 0x0000000c0c00780c */ /* 0x000fe20003f05270 */
[C---:B------:R-:W-:Y:S01]  /*3bd0*/  FMUL R12, R15.reuse, R15 ;  /* 0x0000000f0f0c7220 */ /* 0x040fe20000400000 */
[----:B---3--:R-:W-:Y:S01]  /*3be0*/  I2FP.F32.U32 R29, R25 ;  /* 0x00000019001d7245 */ /* 0x008fe20000201000 */
[----:B------:R-:W-:Y:S01]  /*3bf0*/  FADD R25, R15, -1 ;  /* 0xbf8000000f197421 */ /* 0x000fe20000000000 */
[----:B------:R-:W-:Y:S01]  /*3c00*/  ISETP.GE.U32.AND P6, PT, R13, 0x8, PT ;  /* 0x000000080d00780c */ /* 0x000fe20003fc6070 */
[----:B-1----:R-:W-:Y:S01]  /*3c10*/  FMUL R35, R15, R12 ;  /* 0x0000000c0f237220 */ /* 0x002fe20000400000 */
[----:B------:R-:W-:Y:S01]  /*3c20*/  ISETP.NE.U32.AND P2, PT, R28, 0x1, PT ;  /* 0x000000011c00780c */ /* 0x000fe20003f45070 */
[----:B-----5:R-:W-:Y:S01]  /*3c30*/  FFMA R7, R5, R7, R22 ;  /* 0x0000000705077223 */ /* 0x020fe20000000016 */
[----:B------:R-:W-:Y:S01]  /*3c40*/  ISETP.GE.U32.AND P5, PT, R33, 0x8, PT ;  /* 0x000000082100780c */ /* 0x000fe20003fa6070 */
[----:B------:R-:W0:Y:S01]  /*3c50*/  F2I.U32.TRUNC.NTZ R29, R29 ;  /* 0x0000001d001d7305 */ /* 0x000e22000020f000 */
[----:B------:R-:W-:-:S02]  /*3c60*/  FSEL R28, R10, R34, !P0 ;  /* 0x000000220a1c7208 */ /* 0x000fc40004000000 */
[C---:B------:R-:W-:Y:S02]  /*3c70*/  LOP3.LUT P0, RZ, R27.reuse, 0x2, RZ, 0xc0, !PT ;  /* 0x000000021bff7812 */ /* 0x040fe4000780c0ff */
[----:B------:R-:W-:Y:S02]  /*3c80*/  LOP3.LUT R30, R27, 0x1, RZ, 0xc0, !PT ;  /* 0x000000011b1e7812 */ /* 0x000fe400078ec0ff */
[----:B------:R-:W-:Y:S02]  /*3c90*/  FSEL R27, R10, R25, !P6 ;  /* 0x000000190a1b7208 */ /* 0x000fe40007000000 */
[----:B------:R-:W-:Y:S02]  /*3ca0*/  ISETP.GE.U32.AND P6, PT, R13, 0x4, PT ;  /* 0x000000040d00780c */ /* 0x000fe40003fc6070 */
[----:B------:R-:W-:Y:S01]  /*3cb0*/  FSEL R31, R14, R15, !P5 ;  /* 0x0000000f0e1f7208 */ /* 0x000fe20006800000 */
[----:B------:R1:W3:Y:S01]  /*3cc0*/  F2F.F64.F32 R12, R15 ;  /* 0x0000000f000c7310 */ /* 0x0002e20000201800 */
[----:B------:R-:W-:-:S02]  /*3cd0*/  ISETP.NE.U32.AND P5, PT, R30, 0x1, PT ;  /* 0x000000011e00780c */ /* 0x000fc40003fa5070 */
[----:B------:R-:W-:Y:S02]  /*3ce0*/  FSEL R28, R25, R28, !P6 ;  /* 0x0000001c191c7208 */ /* 0x000fe40007000000 */
[----:B------:R-:W-:Y:S02]  /*3cf0*/  ISETP.GE.U32.AND P3, PT, R33, 0x4, PT ;  /* 0x000000042100780c */ /* 0x000fe40003f66070 */
[----:B------:R-:W-:Y:S02]  /*3d00*/  FSEL R30, -R27, R27, !P5 ;  /* 0x0000001b1b1e7208 */ /* 0x000fe40006800100 */
[----:B------:R-:W-:Y:S02]  /*3d10*/  I2FP.F32.U32 R23, R23 ;  /* 0x0000001700177245 */ /* 0x000fe40000201000 */
[----:B------:R-:W-:Y:S02]  /*3d20*/  FSEL R27, -R31, R31, !P2 ;  /* 0x0000001f1f1b7208 */ /* 0x000fe40005000100 */
[----:B------:R-:W-:-:S02]  /*3d30*/  FSEL R31, R28, -R28, !P0 ;  /* 0x8000001c1c1f7208 */ /* 0x000fc40004000000 */
[----:B--2---:R-:W-:Y:S01]  /*3d40*/  I2FP.F32.U32 R28, R26 ;  /* 0x0000001a001c7245 */ /* 0x004fe20000201000 */
[----:B------:R-:W2:Y:S01]  /*3d50*/  F2I.U32.TRUNC.NTZ R23, R23 ;  /* 0x0000001700177305 */ /* 0x000ea2000020f000 */
[----:B0-----:R-:W-:Y:S01]  /*3d60*/  LOP3.LUT P0, RZ, R29, 0x2, RZ, 0xc0, !PT ;  /* 0x000000021dff7812 */ /* 0x001fe2000780c0ff */
[----:B------:R-:W-:Y:S01]  /*3d70*/  FADD R26, R30, R31 ;  /* 0x0000001f1e1a7221 */ /* 0x000fe20000000000 */
[----:B-1----:R-:W-:-:S04]  /*3d80*/  @P3 FSEL R15, R14, R11, !P4 ;  /* 0x0000000b0e0f3208 */ /* 0x002fc80006000000 */
[----:B------:R-:W-:Y:S01]  /*3d90*/  FSEL R32, R15, -R15, !P1 ;  /* 0x8000000f0f207208 */ /* 0x000fe20004800000 */
[----:B------:R-:W0:Y:S01]  /*3da0*/  F2I.U32.TRUNC.NTZ R28, R28 ;  /* 0x0000001c001c7305 */ /* 0x000e22000020f000 */
[----:B------:R-:W-:-:S03]  /*3db0*/  LOP3.LUT R15, R29, 0xd, RZ, 0xc0, !PT ;  /* 0x0000000d1d0f7812 */ /* 0x000fc600078ec0ff */
[----:B------:R-:W-:Y:S01]  /*3dc0*/  FADD R27, R27, R32 ;  /* 0x000000201b1b7221 */ /* 0x000fe20000000000 */
[----:B------:R-:W-:Y:S02]  /*3dd0*/  ISETP.NE.AND P5, PT, R15, 0xc, PT ;  /* 0x0000000c0f00780c */ /* 0x000fe40003fa5270 */
[----:B--2---:R-:W-:Y:S01]  /*3de0*/  LOP3.LUT R30, R23, 0xf, RZ, 0xc0, !PT ;  /* 0x0000000f171e7812 */ /* 0x004fe200078ec0ff */
[----:B------:R-:W-:Y:S01]  /*3df0*/  FADD R27, -R24, R27 ;  /* 0x0000001b181b7221 */ /* 0x000fe20000000100 */
[----:B------:R-:W-:Y:S02]  /*3e00*/  LOP3.LUT R15, R29, 0xf, RZ, 0xc0, !PT ;  /* 0x0000000f1d0f7812 */ /* 0x000fe400078ec0ff */
[C---:B------:R-:W-:Y:S01]  /*3e10*/  ISETP.GE.U32.AND P2, PT, R30.reuse, 0x8, PT ;  /* 0x000000081e00780c */ /* 0x040fe20003f46070 */
[----:B------:R-:W-:Y:S01]  /*3e20*/  FFMA R27, R5, R27, R24 ;  /* 0x0000001b051b7223 */ /* 0x000fe20000000018 */
[----:B------:R-:W-:Y:S02]  /*3e30*/  ISETP.GE.U32.AND P1, PT, R30, 0x4, PT ;  /* 0x000000041e00780c */ /* 0x000fe40003f26070 */
[----:B0-----:R-:W-:-:S02]  /*3e40*/  LOP3.LUT R31, R28, 0xf, RZ, 0xc0, !PT ;  /* 0x0000000f1c1f7812 */ /* 0x001fc400078ec0ff */
[----:B------:R-:W-:Y:S02]  /*3e50*/  LOP3.LUT R29, R29, 0x1, RZ, 0xc0, !PT ;  /* 0x000000011d1d7812 */ /* 0x000fe400078ec0ff */
[C---:B------:R-:W-:Y:S02]  /*3e60*/  ISETP.GE.U32.AND P3, PT, R15.reuse, 0x8, PT ;  /* 0x000000080f00780c */ /* 0x040fe40003f66070 */
[----:B------:R-:W-:Y:S02]  /*3e70*/  ISETP.GE.U32.AND P6, PT, R15, 0x4, PT ;  /* 0x000000040f00780c */ /* 0x000fe40003fc6070 */
[----:B------:R-:W-:Y:S02]  /*3e80*/  FSEL R30, R14, R34, !P5 ;  /* 0x000000220e1e7208 */ /* 0x000fe40006800000 */
[----:B------:R-:W-:Y:S02]  /*3e90*/  LOP3.LUT R15, R23, 0xd, RZ, 0xc0, !PT ;  /* 0x0000000d170f7812 */ /* 0x000fe400078ec0ff */
[----:B------:R-:W-:-:S02]  /*3ea0*/  ISETP.GE.U32.AND P5, PT, R31, 0x4, PT ;  /* 0x000000041f00780c */ /* 0x000fc40003fa6070 */
[----:B------:R-:W-:Y:S02]  /*3eb0*/  ISETP.NE.U32.AND P4, PT, R29, 0x1, PT ;  /* 0x000000011d00780c */ /* 0x000fe40003f85070 */
[----:B------:R-:W-:Y:S02]  /*3ec0*/  FSEL R29, R25, R30, !P6 ;  /* 0x0000001e191d7208 */ /* 0x000fe40007000000 */
[----:B------:R-:W-:Y:S02]  /*3ed0*/  ISETP.NE.AND P6, PT, R15, 0xc, PT ;  /* 0x0000000c0f00780c */ /* 0x000fe40003fc5270 */
[----:B------:R-:W-:Y:S02]  /*3ee0*/  LOP3.LUT R15, R28, 0xd, RZ, 0xc0, !PT ;  /* 0x0000000d1c0f7812 */ /* 0x000fe400078ec0ff */
[----:B------:R-:W-:Y:S02]  /*3ef0*/  FSEL R30, R10, R25, !P2 ;  /* 0x000000190a1e7208 */ /* 0x000fe40005000000 */
[----:B------:R-:W-:-:S02]  /*3f00*/  ISETP.GE.U32.AND P2, PT, R31, 0x8, PT ;  /* 0x000000081f00780c */ /* 0x000fc40003f46070 */
[----:B------:R-:W-:Y:S02]  /*3f10*/  FSEL R10, R10, R11, !P6 ;  /* 0x0000000b0a0a7208 */ /* 0x000fe40007000000 */
[----:B------:R-:W-:Y:S02]  /*3f20*/  ISETP.NE.AND P6, PT, R15, 0xc, PT ;  /* 0x0000000c0f00780c */ /* 0x000fe40003fc5270 */
[----:B------:R-:W-:Y:S02]  /*3f30*/  FSEL R31, R25, R10, !P1 ;  /* 0x0000000a191f7208 */ /* 0x000fe40004800000 */
[CC--:B------:R-:W-:Y:S02]  /*3f40*/  FSEL R32, R14.reuse, R25.reuse, !P3 ;  /* 0x000000190e207208 */ /* 0x0c0fe40005800000 */
[C---:B------:R-:W-:Y:S02]  /*3f50*/  FSEL R33, R14.reuse, R25, !P2 ;  /* 0x000000190e217208 */ /* 0x040fe40005000000 */
[----:B------:R-:W-:Y:S01]  /*3f60*/  @P5 FSEL R25, R14, R11, !P6 ;  /* 0x0000000b0e195208 */ /* 0x000fe20007000000 */
[----:B---3--:R-:W-:Y:S01]  /*3f70*/  DFMA R10, R12, R8, -15 ;  /* 0xc02e00000c0a742b */ /* 0x008fe20000000008 */
[----:B------:R-:W0:Y:S01]  /*3f80*/  F2F.F64.F32 R14, R35 ;  /* 0x00000023000e7310 */ /* 0x000e220000201800 */
[----:B------:R-:W-:-:S02]  /*3f90*/  LOP3.LUT P2, RZ, R23, 0x2, RZ, 0xc0, !PT ;  /* 0x0000000217ff7812 */ /* 0x000fc4000784c0ff */
[----:B------:R-:W-:Y:S02]  /*3fa0*/  LOP3.LUT P5, RZ, R28, 0x2, RZ, 0xc0, !PT ;  /* 0x000000021cff7812 */ /* 0x000fe400078ac0ff */
[----:B------:R-:W-:Y:S02]  /*3fb0*/  FSEL R32, -R32, R32, !P4 ;  /* 0x0000002020207208 */ /* 0x000fe40006000100 */
[----:B------:R-:W-:Y:S01]  /*3fc0*/  DFMA R12, R12, R10, 10 ;  /* 0x402400000c0c742b */ /* 0x000fe2000000000a */
[----:B------:R-:W-:Y:S01]  /*3fd0*/  FSEL R31, R31, -R31, !P2 ;  /* 0x8000001f1f1f7208 */ /* 0x000fe20005000000 */
[----:B------:R-:W1:Y:S01]  /*3fe0*/  F2F.F64.F32 R10, R34 ;  /* 0x00000022000a7310 */ /* 0x000e620000201800 */
[----:B------:R-:W-:Y:S02]  /*3ff0*/  FSEL R29, R29, -R29, !P0 ;  /* 0x8000001d1d1d7208 */ /* 0x000fe40004000000 */
[----:B------:R-:W-:-:S03]  /*4000*/  ISETP.NE.AND P0, PT, R18, 0x10, PT ;  /* 0x000000101200780c */ /* 0x000fc60003f05270 */
[----:B0-----:R-:W-:Y:S01]  /*4010*/  DMUL R12, R14, R12 ;  /* 0x0000000c0e0c7228 */ /* 0x001fe20000000000 */
[----:B------:R-:W-:Y:S01]  /*4020*/  FADD R29, R32, R29 ;  /* 0x0000001d201d7221 */ /* 0x000fe20000000000 */
[----:B------:R-:W-:-:S03]  /*4030*/  LOP3.LUT R14, R23, 0x1, RZ, 0xc0, !PT ;  /* 0x00000001170e7812 */ /* 0x000fc600078ec0ff */
[----:B------:R-:W-:Y:S01]  /*4040*/  FADD R29, -R26, R29 ;  /* 0x0000001d1a1d7221 */ /* 0x000fe20000000100 */
[----:B------:R-:W-:Y:S02]  /*4050*/  ISETP.NE.U32.AND P1, PT, R14, 0x1, PT ;  /* 0x000000010e00780c */ /* 0x000fe40003f25070 */
[----:B------:R-:W-:Y:S01]  /*4060*/  LOP3.LUT R14, R28, 0x1, RZ, 0xc0, !PT ;  /* 0x000000011c0e7812 */ /* 0x000fe200078ec0ff */
[C---:B-1----:R-:W-:Y:S01]  /*4070*/  DFMA R8, R10.reuse, R8, -15 ;  /* 0xc02e00000a08742b */ /* 0x042fe20000000008 */
[----:B------:R-:W-:Y:S01]  /*4080*/  FSEL R30, -R30, R30, !P1 ;  /* 0x0000001e1e1e7208 */ /* 0x000fe20004800100 */
[----:B------:R-:W0:Y:S01]  /*4090*/  F2F.F32.F64 R12, R12 ;  /* 0x0000000c000c7310 */ /* 0x000e220000301000 */
[----:B------:R-:W-:Y:S01]  /*40a0*/  ISETP.NE.U32.AND P3, PT, R14, 0x1, PT ;  /* 0x000000010e00780c */ /* 0x000fe20003f65070 */
[----:B------:R-:W-:Y:S01]  /*40b0*/  FFMA R26, R5, R29, R26 ;  /* 0x0000001d051a7223 */ /* 0x000fe2000000001a */
[----:B------:R-:W-:Y:S01]  /*40c0*/  FSEL R14, R25, -R25, !P5 ;  /* 0x80000019190e7208 */ /* 0x000fe20006800000 */
[----:B------:R-:W-:Y:S01]  /*40d0*/  FADD R30, R30, R31 ;  /* 0x0000001f1e1e7221 */ /* 0x000fe20000000000 */
[----:B------:R-:W-:Y:S01]  /*40e0*/  FSEL R33, -R33, R33, !P3 ;  /* 0x0000002121217208 */ /* 0x000fe20005800100 */
[----:B------:R-:W-:Y:S01]  /*40f0*/  DFMA R8, R10, R8, 10 ;  /* 0x402400000a08742b */ /* 0x000fe20000000008 */
[----:B------:R-:W-:Y:S01]  /*4100*/  FADD R26, -R7, R26 ;  /* 0x0000001a071a7221 */ /* 0x000fe20000000100 */
[----:B------:R-:W-:-:S02]  /*4110*/  FMUL R11, R34, R34 ;  /* 0x00000022220b7220 */ /* 0x000fc40000400000 */
[----:B------:R-:W-:Y:S02]  /*4120*/  FADD R33, R33, R14 ;  /* 0x0000000e21217221 */ /* 0x000fe40000000000 */
[----:B------:R-:W-:Y:S02]  /*4130*/  FMUL R11, R34, R11 ;  /* 0x0000000b220b7220 */ /* 0x000fe40000400000 */
[----:B------:R-:W-:Y:S01]  /*4140*/  FADD R33, -R30, R33 ;  /* 0x000000211e217221 */ /* 0x000fe20000000100 */
[----:B0-----:R-:W-:-:S03]  /*4150*/  FFMA R7, R12, R26, R7 ;  /* 0x0000001a0c077223 */ /* 0x001fc60000000007 */
[----:B------:R-:W0:Y:S01]  /*4160*/  F2F.F64.F32 R10, R11 ;  /* 0x0000000b000a7310 */ /* 0x000e220000201800 */
[----:B------:R-:W-:-:S04]  /*4170*/  FFMA R30, R5, R33, R30 ;  /* 0x00000021051e7223 */ /* 0x000fc8000000001e */
[----:B------:R-:W-:-:S04]  /*4180*/  FADD R30, -R27, R30 ;  /* 0x0000001e1b1e7221 */ /* 0x000fc80000000100 */
[----:B------:R-:W-:-:S04]  /*4190*/  FFMA R30, R12, R30, R27 ;  /* 0x0000001e0c1e7223 */ /* 0x000fc8000000001b */
[----:B------:R-:W-:Y:S01]  /*41a0*/  FADD R30, -R7, R30 ;  /* 0x0000001e071e7221 */ /* 0x000fe20000000100 */
[----:B0-----:R-:W-:-:S10]  /*41b0*/  DMUL R8, R10, R8 ;  /* 0x000000080a087228 */ /* 0x001fd40000000000 */
[----:B------:R-:W0:Y:S02]  /*41c0*/  F2F.F32.F64 R8, R8 ;  /* 0x0000000800087310 */ /* 0x000e240000301000 */
[----:B0-----:R-:W-:-:S04]  /*41d0*/  FFMA R30, R8, R30, R7 ;  /* 0x0000001e081e7223 */ /* 0x001fc80000000007 */
[----:B------:R-:W-:Y:S01]  /*41e0*/  FFMA R19, R6, R30, R19 ;  /* 0x0000001e06137223 */ /* 0x000fe20000000013 */
[----:B------:R-:W-:Y:S06]  /*41f0*/  @P0 BRA `(.L_x_163) ;  /* 0xffffffec00480947 */ /* 0x000fec000383ffff */
[----:B------:R-:W-:Y:S05]  /*4200*/  BSYNC.RECONVERGENT B4 ;  /* 0x0000000000047941 */ /* 0x000fea0003800200 */
.L_x_156:
[----:B------:R-:W-:Y:S01]  /*4210*/  FSETP.GEU.AND P0, PT, |R19|, 8000, PT ;  /* 0x45fa00001300780b */ /* 0x000fe20003f0e200 */
[----:B------:R-:W-:-:S12]  /*4220*/  BSSY.RELIABLE B4, `(.L_x_164) ;  /* 0x000013a000047945 */ /* 0x000fd80003800100 */
[----:B------:R-:W-:Y:S05]  /*4230*/  @!P0 BRA `(.L_x_165) ;  /* 0x0000001000e08947 */ /* 0x000fea0003800000 */
[----:B------:R-:W-:Y:S01]  /*4240*/  BSSY.RECONVERGENT B5, `(.L_x_166) ;  /* 0x0000133000057945 */ /* 0x000fe20003800200 */
[----:B------:R-:W-:Y:S02]  /*4250*/  IMAD.MOV.U32 R18, RZ, RZ, RZ ;  /* 0x000000ffff127224 */ /* 0x000fe400078e00ff */
[----:B------:R-:W-:-:S07]  /*4260*/  IMAD.MOV.U32 R14, RZ, RZ, RZ ;  /* 0x000000ffff0e7224 */ /* 0x000fce00078e00ff */
.L_x_173:
        /* <DEDUP_REMOVED lines=16> */
[----:B------:R-:W-:Y:S05]  /*4370*/  CALL.REL.NOINC `($__internal_1_$__cuda_sm3x_div_rn_noftz_f32_slowpath) ;  /* 0x0000003800c47944 */ /* 0x000fea0003c00000 */
[----:B------:R-:W-:-:S07]  /*4380*/  IMAD.MOV.U32 R11, RZ, RZ, R34 ;  /* 0x000000ffff0b7224 */ /* 0x000fce00078e0022 */
.L_x_168:
[----:B------:R-:W-:Y:S05]  /*4390*/  BSYNC.RECONVERGENT B6 ;  /* 0x0000000000067941 */ /* 0x000fea0003800200 */
.L_x_167:
        /* <DEDUP_REMOVED lines=12> */
[----:B------:R-:W-:Y:S05]  /*4460*/  CALL.REL.NOINC `($__internal_1_$__cuda_sm3x_div_rn_noftz_f32_slowpath) ;  /* 0x0000003800887944 */ /* 0x000fea0003c00000 */
[----:B------:R-:W-:-:S07]  /*4470*/  MOV R10, R34 ;  /* 0x00000022000a7202 */ /* 0x000fce0000000f00 */
.L_x_170:
[----:B------:R-:W-:Y:S05]  /*4480*/  BSYNC.RECONVERGENT B6 ;  /* 0x0000000000067941 */ /* 0x000fea0003800200 */
.L_x_169:
[----:B------:R-:W0:Y:S01]  /*4490*/  MUFU.RCP R6, R5 ;  /* 0x0000000500067308 */ /* 0x000e220000001000 */
[----:B------:R-:W-:Y:S07]  /*44a0*/  BSSY.RECONVERGENT B6, `(.L_x_171) ;  /* 0x000000c000067945 */ /* 0x000fee0003800200 */
        /* <DEDUP_REMOVED lines=11> */
.L_x_172:
[----:B------:R-:W-:Y:S05]  /*4560*/  BSYNC.RECONVERGENT B6 ;  /* 0x0000000000067941 */ /* 0x000fea0003800200 */
.L_x_171:
[C---:B------:R-:W-:Y:S02]  /*4570*/  IMAD R15, R14.reuse, -0x10c, R17 ;  /* 0xfffffef40e0f7824 */ /* 0x040fe400078e0211 */
[----:B------:R-:W-:-:S03]  /*4580*/  VIADD R14, R14, 0x1 ;  /* 0x000000010e0e7836 */ /* 0x000fc60000000000 */
[----:B------:R-:W0:Y:S04]  /*4590*/  LDS R6, [R15+0xa6c] ;  /* 0x000a6c000f067984 */ /* 0x000e280000000800 */
[----:B------:R-:W1:Y:S01]  /*45a0*/  LDS R9, [R15+0xa70] ;  /* 0x000a70000f097984 */ /* 0x000e620000000800 */
[----:B0-----:R-:W-:-:S04]  /*45b0*/  FADD R11, R6, R11 ;  /* 0x0000000b060b7221 */ /* 0x001fc80000000000 */
[----:B------:R-:W0:Y:S01]  /*45c0*/  F2I.FLOOR.NTZ R6, R11 ;  /* 0x0000000b00067305 */ /* 0x000e220000207100 */
[----:B-1----:R-:W-:-:S07]  /*45d0*/  FADD R9, R9, R10 ;  /* 0x0000000a09097221 */ /* 0x002fce0000000000 */
[----:B------:R-:W1:Y:S01]  /*45e0*/  FRND.FLOOR R24, R9 ;  /* 0x0000000900187307 */ /* 0x000e620000205000 */
[C---:B0-----:R-:W-:Y:S01]  /*45f0*/  LOP3.LUT R8, R6.reuse, 0xff, RZ, 0xc0, !PT ;  /* 0x000000ff06087812 */ /* 0x041fe200078ec0ff */
[----:B------:R-:W-:-:S04]  /*4600*/  VIADD R6, R6, 0x1 ;  /* 0x0000000106067836 */ /* 0x000fc80000000000 */
[----:B------:R-:W-:Y:S01]  /*4610*/  IMAD.IADD R8, R15, 0x1, R8 ;  /* 0x000000010f087824 */ /* 0x000fe200078e0208 */
[----:B------:R-:W-:-:S05]  /*4620*/  LOP3.LUT R6, R6, 0xff, RZ, 0xc0, !PT ;  /* 0x000000ff06067812 */ /* 0x000fca00078ec0ff */
[----:B------:R-:W0:Y:S01]  /*4630*/  LDS.U8 R8, [R8+0x96c] ;  /* 0x00096c0008087984 */ /* 0x000e220000000000 */
[----:B------:R-:W-:Y:S02]  /*4640*/  IMAD.IADD R13, R15, 0x1, R6 ;  /* 0x000000010f0d7824 */ /* 0x000fe400078e0206 */
[----:B------:R1:W-:Y:S04]  /*4650*/  F2I.FLOOR.NTZ R6, R9 ;  /* 0x0000000900067305 */ /* 0x0003e80000207100 */
[----:B------:R-:W2:Y:S01]  /*4660*/  LDS.U8 R13, [R13+0x96c] ;  /* 0x00096c000d0d7984 */ /* 0x000ea20000000000 */
[----:B-1----:R-:W-:Y:S01]  /*4670*/  FADD R9, R9, -R24 ;  /* 0x8000001809097221 */ /* 0x002fe20000000000 */
[----:B0-----:R-:W-:-:S04]  /*4680*/  I2FP.F32.U32 R10, R8 ;  /* 0x00000008000a7245 */ /* 0x001fc80000201000 */
[----:B------:R-:W0:Y:S01]  /*4690*/  F2I.TRUNC.NTZ R7, R10 ;  /* 0x0000000a00077305 */ /* 0x000e22000020f100 */
[----:B--2---:R-:W-:-:S07]  /*46a0*/  I2FP.F32.U32 R8, R13 ;  /* 0x0000000d00087245 */ /* 0x004fce0000201000 */
[----:B------:R-:W1:Y:S01]  /*46b0*/  F2I.TRUNC.NTZ R13, R8 ;  /* 0x00000008000d7305 */ /* 0x000e62000020f100 */
[----:B0-----:R-:W-:-:S07]  /*46c0*/  IMAD.IADD R12, R6, 0x1, R7 ;  /* 0x00000001060c7824 */ /* 0x001fce00078e0207 */
[----:B------:R-:W0:Y:S01]  /*46d0*/  FRND.FLOOR R8, R11 ;  /* 0x0000000b00087307 */ /* 0x000e220000205000 */
[----:B------:R-:W2:Y:S01]  /*46e0*/  LDS R7, [R15+0xa74] ;  /* 0x000a74000f077984 */ /* 0x000ea20000000800 */
[C---:B------:R-:W-:Y:S01]  /*46f0*/  LOP3.LUT R22, R12.reuse, 0xff, RZ, 0xc0, !PT ;  /* 0x000000ff0c167812 */ /* 0x040fe200078ec0ff */
[----:B------:R-:W-:Y:S02]  /*4700*/  VIADD R12, R12, 0x1 ;  /* 0x000000010c0c7836 */ /* 0x000fe40000000000 */
[----:B-1----:R-:W-:Y:S02]  /*4710*/  IMAD.IADD R13, R6, 0x1, R13 ;  /* 0x00000001060d7824 */ /* 0x002fe400078e020d */
[----:B------:R-:W-:Y:S01]  /*4720*/  IMAD.IADD R22, R15, 0x1, R22 ;  /* 0x000000010f167824 */ /* 0x000fe200078e0216 */
[----:B------:R-:W-:Y:S02]  /*4730*/  LOP3.LUT R12, R12, 0xff, RZ, 0xc0, !PT ;  /* 0x000000ff0c0c7812 */ /* 0x000fe400078ec0ff */
[C---:B------:R-:W-:Y:S01]  /*4740*/  LOP3.LUT R6, R13.reuse, 0xff, RZ, 0xc0, !PT ;  /* 0x000000ff0d067812 */ /* 0x040fe200078ec0ff */
[----:B------:R-:W-:-:S02]  /*4750*/  VIADD R13, R13, 0x1 ;  /* 0x000000010d0d7836 */ /* 0x000fc40000000000 */
[----:B------:R-:W1:Y:S01]  /*4760*/  LDS.U8 R22, [R22+0x96c] ;  /* 0x00096c0016167984 */ /* 0x000e620000000000 */
[----:B------:R-:W-:Y:S02]  /*4770*/  IMAD.IADD R12, R15, 0x1, R12 ;  /* 0x000000010f0c7824 */ /* 0x000fe400078e020c */
[----:B0-----:R-:W-:Y:S01]  /*4780*/  FADD R8, R11, -R8 ;  /* 0x800000080b087221 */ /* 0x001fe20000000000 */
[----:B------:R-:W-:-:S03]  /*4790*/  IMAD.IADD R23, R15, 0x1, R6 ;  /* 0x000000010f177824 */ /* 0x000fc600078e0206 */
[C---:B------:R-:W-:Y:S01]  /*47a0*/  FMUL R11, R8.reuse, R8 ;  /* 0x00000008080b7220 */ /* 0x040fe20000400000 */
[----:B------:R-:W0:Y:S03]  /*47b0*/  LDS.U8 R12, [R12+0x96c] ;  /* 0x00096c000c0c7984 */ /* 0x000e260000000000 */
[----:B------:R-:W-:Y:S01]  /*47c0*/  FMUL R31, R8, R11 ;  /* 0x0000000b081f7220 */ /* 0x000fe20000400000 */
[----:B------:R-:W3:Y:S01]  /*47d0*/  LDS.U8 R23, [R23+0x96c] ;  /* 0x00096c0017177984 */ /* 0x000ee20000000000 */
[----:B--2---:R-:W-:-:S04]  /*47e0*/  FADD R34, R7, R34 ;  /* 0x0000002207227221 */ /* 0x004fc80000000000 */
[----:B------:R-:W-:Y:S08]  /*47f0*/  F2I.FLOOR.NTZ R19, R34 ;  /* 0x0000002200137305 */ /* 0x000ff00000207100 */
[----:B------:R-:W2:Y:S01]  /*4800*/  FRND.FLOOR R25, R34 ;  /* 0x0000002200197307 */ /* 0x000ea20000205000 */
[----:B-1----:R-:W-:-:S07]  /*4810*/  I2FP.F32.U32 R6, R22 ;  /* 0x0000001600067245 */ /* 0x002fce0000201000 */
[----:B------:R-:W1:Y:S01]  /*4820*/  F2I.TRUNC.NTZ R6, R6 ;  /* 0x0000000600067305 */ /* 0x000e62000020f100 */
[----:B0-----:R-:W-:Y:S01]  /*4830*/  I2FP.F32.U32 R30, R12 ;  /* 0x0000000c001e7245 */ /* 0x001fe20000201000 */
[----:B--2---:R-:W-:-:S06]  /*4840*/  FADD R34, R34, -R25 ;  /* 0x8000001922227221 */ /* 0x004fcc0000000000 */
[----:B------:R-:W0:Y:S01]  /*4850*/  F2I.TRUNC.NTZ R30, R30 ;  /* 0x0000001e001e7305 */ /* 0x000e22000020f100 */
[----:B-1----:R-:W-:-:S04]  /*4860*/  IMAD.IADD R7, R19, 0x1, R6 ;  /* 0x0000000113077824 */ /* 0x002fc800078e0206 */
[C---:B------:R-:W-:Y:S01]  /*4870*/  VIADD R22, R7.reuse, 0x1 ;  /* 0x0000000107167836 */ /* 0x040fe20000000000 */
[----:B------:R-:W-:Y:S02]  /*4880*/  LOP3.LUT R10, R7, 0xff, RZ, 0xc0, !PT ;  /* 0x000000ff070a7812 */ /* 0x000fe400078ec0ff */
[----:B---3--:R-:W-:Y:S01]  /*4890*/  I2FP.F32.U32 R7, R23 ;  /* 0x0000001700077245 */ /* 0x008fe20000201000 */
[----:B0-----:R-:W-:Y:S01]  /*48a0*/  IMAD.IADD R30, R19, 0x1, R30 ;  /* 0x00000001131e7824 */ /* 0x001fe200078e021e */
[----:B------:R-:W-:Y:S02]  /*48b0*/  IADD3 R29, PT, PT, R15, R10, RZ ;  /* 0x0000000a0f1d7210 */ /* 0x000fe40007ffe0ff */
[----:B------:R0:W1:Y:S01]  /*48c0*/  F2I.TRUNC.NTZ R6, R7 ;  /* 0x0000000700067305 */ /* 0x000062000020f100 */
[----:B------:R-:W-:Y:S02]  /*48d0*/  LOP3.LUT R22, R22, 0xff, RZ, 0xc0, !PT ;  /* 0x000000ff16167812 */ /* 0x000fe400078ec0ff */
[----:B------:R-:W-:Y:S01]  /*48e0*/  LOP3.LUT R10, R13, 0xff, RZ, 0xc0, !PT ;  /* 0x000000ff0d0a7812 */ /* 0x000fe200078ec0ff */
[----:B------:R-:W2:Y:S01]  /*48f0*/  LDS.U8 R29, [R29+0x96c] ;  /* 0x00096c001d1d7984 */ /* 0x000ea20000000000 */
[----:B------:R-:W-:Y:S01]  /*4900*/  LOP3.LUT R24, R30, 0xff, RZ, 0xc0, !PT ;  /* 0x000000ff1e187812 */ /* 0x000fe200078ec0ff */
[----:B------:R-:W-:-:S02]  /*4910*/  IMAD.IADD R28, R15, 0x1, R22 ;  /* 0x000000010f1c7824 */ /* 0x000fc400078e0216 */
[C---:B------:R-:W-:Y:S01]  /*4920*/  IMAD.IADD R10, R15.reuse, 0x1, R10 ;  /* 0x000000010f0a7824 */ /* 0x040fe200078e020a */
[----:B------:R-:W3:Y:S01]  /*4930*/  F2F.F64.F32 R22, R8 ;  /* 0x0000000800167310 */ /* 0x000ee20000201800 */
[----:B0-----:R-:W-:Y:S02]  /*4940*/  IMAD.MOV.U32 R7, RZ, RZ, 0x40180000 ;  /* 0x40180000ff077424 */ /* 0x001fe400078e00ff */
[----:B------:R-:W0:Y:S01]  /*4950*/  LDS.U8 R28, [R28+0x96c] ;  /* 0x00096c001c1c7984 */ /* 0x000e220000000000 */
[----:B------:R-:W-:Y:S02]  /*4960*/  IMAD.IADD R24, R15, 0x1, R24 ;  /* 0x000000010f187824 */ /* 0x000fe400078e0218 */
[----:B-1----:R-:W-:Y:S01]  /*4970*/  IMAD.IADD R32, R19, 0x1, R6 ;  /* 0x0000000113207824 */ /* 0x002fe200078e0206 */
[----:B------:R1:W4:Y:S01]  /*4980*/  LDS.U8 R27, [R10+0x96c] ;  /* 0x00096c000a1b7984 */ /* 0x0003220000000000 */
[----:B------:R-:W-:Y:S02]  /*4990*/  IMAD.MOV.U32 R6, RZ, RZ, 0x0 ;  /* 0x00000000ff067424 */ /* 0x000fe400078e00ff */
[----:B------:R-:W-:Y:S01]  /*49a0*/  VIADD R30, R30, 0x1 ;  /* 0x000000011e1e7836 */ /* 0x000fe20000000000 */
[C---:B------:R-:W-:Y:S01]  /*49b0*/  LOP3.LUT R12, R32.reuse, 0xff, RZ, 0xc0, !PT ;  /* 0x000000ff200c7812 */ /* 0x040fe200078ec0ff */
[----:B------:R-:W-:Y:S01]  /*49c0*/  VIADD R32, R32, 0x1 ;  /* 0x0000000120207836 */ /* 0x000fe20000000000 */
[----:B------:R-:W5:Y:S01]  /*49d0*/  LDS.U8 R24, [R24+0x96c] ;  /* 0x00096c0018187984 */ /* 0x000f620000000000 */
[----:B-1----:R-:W1:Y:S02]  /*49e0*/  F2F.F64.F32 R10, R31 ;  /* 0x0000001f000a7310 */ /* 0x002e640000201800 */
[----:B------:R-:W-:Y:S01]  /*49f0*/  IMAD.IADD R26, R15, 0x1, R12 ;  /* 0x000000010f1a7824 */ /* 0x000fe200078e020c */
[----:B---3--:R-:W-:Y:S01]  /*4a00*/  DFMA R12, R22, R6, -15 ;  /* 0xc02e0000160c742b */ /* 0x008fe20000000006 */
[----:B------:R-:W-:-:S04]  /*4a10*/  LOP3.LUT R32, R32, 0xff, RZ, 0xc0, !PT ;  /* 0x000000ff20207812 */ /* 0x000fc800078ec0ff */
[----:B------:R-:W3:Y:S01]  /*4a20*/  LDS.U8 R26, [R26+0x96c] ;  /* 0x00096c001a1a7984 */ /* 0x000ee20000000000 */
[----:B------:R-:W-:Y:S02]  /*4a30*/  IMAD.IADD R32, R15, 0x1, R32 ;  /* 0x000000010f207824 */ /* 0x000fe400078e0220 */
[----:B------:R-:W-:-:S08]  /*4a40*/  DFMA R12, R22, R12, 10 ;  /* 0x40240000160c742b */ /* 0x000fd0000000000c */
[----:B-1----:R-:W-:Y:S01]  /*4a50*/  DMUL R10, R10, R12 ;  /* 0x0000000c0a0a7228 */ /* 0x002fe20000000000 */
[----:B--2---:R-:W-:-:S04]  /*4a60*/  I2FP.F32.U32 R29, R29 ;  /* 0x0000001d001d7245 */ /* 0x004fc80000201000 */
[----:B------:R-:W1:Y:S01]  /*4a70*/  F2I.U32.TRUNC.NTZ R23, R29 ;  /* 0x0000001d00177305 */ /* 0x000e62000020f000 */
[----:B0-----:R-:W-:Y:S02]  /*4a80*/  I2FP.F32.U32 R22, R28 ;  /* 0x0000001c00167245 */ /* 0x001fe40000201000 */
[----:B----4-:R-:W-:-:S05]  /*4a90*/  I2FP.F32.U32 R27, R27 ;  /* 0x0000001b001b7245 */ /* 0x010fca0000201000 */
[----:B------:R0:W2:Y:S01]  /*4aa0*/  F2I.U32.TRUNC.NTZ R12, R22 ;  /* 0x00000016000c7305 */ /* 0x0000a2000020f000 */
[----:B-----5:R-:W-:Y:S02]  /*4ab0*/  I2FP.F32.U32 R24, R24 ;  /* 0x0000001800187245 */ /* 0x020fe40000201000 */
[----:B-1----:R-:W-:-:S05]  /*4ac0*/  LOP3.LUT R13, R23, 0xf, RZ, 0xc0, !PT ;  /* 0x0000000f170d7812 */ /* 0x002fca00078ec0ff */
[----:B------:R-:W1:Y:S01]  /*4ad0*/  F2I.TRUNC.NTZ R28, R27 ;  /* 0x0000001b001c7305 */ /* 0x000e62000020f100 */
[----:B0-----:R0:W4:Y:S01]  /*4ae0*/  LDS.U8 R22, [R32+0x96c] ;  /* 0x00096c0020167984 */ /* 0x0011220000000000 */
[----:B------:R-:W-:Y:S02]  /*4af0*/  LOP3.LUT P0, RZ, R23, 0x2, RZ, 0xc0, !PT ;  /* 0x0000000217ff7812 */ /* 0x000fe4000780c0ff */
[C---:B------:R-:W-:Y:S02]  /*4b00*/  ISETP.GE.U32.AND P3, PT, R13.reuse, 0x8, PT ;  /* 0x000000080d00780c */ /* 0x040fe40003f66070 */
[----:B------:R-:W-:Y:S02]  /*4b10*/  ISETP.GE.U32.AND P5, PT, R13, 0x4, PT ;  /* 0x000000040d00780c */ /* 0x000fe40003fa6070 */
[----:B------:R-:W-:Y:S01]  /*4b20*/  LOP3.LUT R13, R23, 0xd, RZ, 0xc0, !PT ;  /* 0x0000000d170d7812 */ /* 0x000fe200078ec0ff */
[----:B------:R-:W-:Y:S01]  /*4b30*/  F2I.U32.TRUNC.NTZ R27, R24 ;  /* 0x00000018001b7305 */ /* 0x000fe2000020f000 */
[----:B---3--:R-:W-:-:S02]  /*4b40*/  I2FP.F32.U32 R26, R26 ;  /* 0x0000001a001a7245 */ /* 0x008fc40000201000 */
[----:B------:R-:W-:Y:S02]  /*4b50*/  ISETP.NE.AND P4, PT, R13, 0xc, PT ;  /* 0x0000000c0d00780c */ /* 0x000fe40003f85270 */
[----:B--2---:R-:W-:Y:S01]  /*4b60*/  LOP3.LUT R13, R12, 0xf, RZ, 0xc0, !PT ;  /* 0x0000000f0c0d7812 */ /* 0x004fe200078ec0ff */
[----:B-1----:R-:W-:Y:S01]  /*4b70*/  IMAD.IADD R28, R19, 0x1, R28 ;  /* 0x00000001131c7824 */ /* 0x002fe200078e021c */
[----:B0-----:R-:W-:Y:S01]  /*4b80*/  LOP3.LUT R32, R30, 0xff, RZ, 0xc0, !PT ;  /* 0x000000ff1e207812 */ /* 0x001fe200078ec0ff */
[----:B------:R-:W0:Y:S01]  /*4b90*/  F2I.U32.TRUNC.NTZ R26, R26 ;  /* 0x0000001a001a7305 */ /* 0x000e22000020f000 */
[C---:B------:R-:W-:Y:S02]  /*4ba0*/  ISETP.GE.U32.AND P1, PT, R13.reuse, 0x8, PT ;  /* 0x000000080d00780c */ /* 0x040fe40003f26070 */
[----:B------:R-:W-:Y:S02]  /*4bb0*/  ISETP.GE.U32.AND P2, PT, R13, 0x4, PT ;  /* 0x000000040d00780c */ /* 0x000fe40003f46070 */
[----:B------:R-:W-:-:S02]  /*4bc0*/  LOP3.LUT R13, R12, 0xd, RZ, 0xc0, !PT ;  /* 0x0000000d0c0d7812 */ /* 0x000fc400078ec0ff */
[----:B------:R-:W-:Y:S02]  /*4bd0*/  LOP3.LUT R30, R28, 0xff, RZ, 0xc0, !PT ;  /* 0x000000ff1c1e7812 */ /* 0x000fe400078ec0ff */
[----:B------:R-:W-:Y:S02]  /*4be0*/  FSEL R19, R8, R9, !P3 ;  /* 0x0000000908137208 */ /* 0x000fe40005800000 */
[----:B------:R-:W-:Y:S01]  /*4bf0*/  ISETP.NE.AND P3, PT, R13, 0xc, PT ;  /* 0x0000000c0d00780c */ /* 0x000fe20003f65270 */
[----:B------:R-:W-:Y:S01]  /*4c00*/  IMAD.IADD R25, R15, 0x1, R30 ;  /* 0x000000010f197824 */ /* 0x000fe200078e021e */
[----:B------:R-:W-:Y:S02]  /*4c10*/  IADD3 R13, PT, PT, R28, 0x1, RZ ;  /* 0x000000011c0d7810 */ /* 0x000fe40007ffe0ff */
[----:B------:R-:W-:Y:S02]  /*4c20*/  LOP3.LUT R23, R23, 0x1, RZ, 0xc0, !PT ;  /* 0x0000000117177812 */ /* 0x000fe400078ec0ff */
[----:B------:R-:W-:Y:S01]  /*4c30*/  LOP3.LUT R30, R13, 0xff, RZ, 0xc0, !PT ;  /* 0x000000ff0d1e7812 */ /* 0x000fe200078ec0ff */
[----:B------:R-:W1:Y:S01]  /*4c40*/  LDS.U8 R25, [R25+0x96c] ;  /* 0x00096c0019197984 */ /* 0x000e620000000000 */
[----:B------:R-:W-:Y:S01]  /*4c50*/  ISETP.NE.U32.AND P6, PT, R23, 0x1, PT ;  /* 0x000000011700780c */ /* 0x000fe20003fc5070 */
[C---:B------:R-:W-:Y:S01]  /*4c60*/  IMAD.IADD R23, R15.reuse, 0x1, R32 ;  /* 0x000000010f177824 */ /* 0x040fe200078e0220 */
[----:B------:R-:W-:Y:S01]  /*4c70*/  FSEL R28, R8, R34, !P4 ;  /* 0x00000022081c7208 */ /* 0x000fe20006000000 */
[----:B------:R-:W-:Y:S01]  /*4c80*/  IMAD.IADD R36, R15, 0x1, R30 ;  /* 0x000000010f247824 */ /* 0x000fe200078e021e */
[----:B------:R-:W-:-:S02]  /*4c90*/  LOP3.LUT P4, RZ, R12, 0x2, RZ, 0xc0, !PT ;  /* 0x000000020cff7812 */ /* 0x000fc4000788c0ff */
[----:B------:R-:W-:Y:S01]  /*4ca0*/  LOP3.LUT R12, R12, 0x1, RZ, 0xc0, !PT ;  /* 0x000000010c0c7812 */ /* 0x000fe200078ec0ff */
[----:B------:R-:W2:Y:S01]  /*4cb0*/  LDS.U8 R23, [R23+0x96c] ;  /* 0x00096c0017177984 */ /* 0x000ea20000000000 */
[----:B0-----:R-:W-:Y:S02]  /*4cc0*/  LOP3.LUT R15, R26, 0xf, RZ, 0xc0, !PT ;  /* 0x0000000f1a0f7812 */ /* 0x001fe400078ec0ff */
[----:B------:R-:W-:Y:S02]  /*4cd0*/  FSEL R28, R9, R28, !P5 ;  /* 0x0000001c091c7208 */ /* 0x000fe40006800000 */
[----:B------:R-:W-:Y:S01]  /*4ce0*/  ISETP.NE.U32.AND P5, PT, R12, 0x1, PT ;  /* 0x000000010c00780c */ /* 0x000fe20003fa5070 */
[----:B------:R-:W-:Y:S01]  /*4cf0*/  FADD R12, R8, -1 ;  /* 0xbf800000080c7421 */ /* 0x000fe20000000000 */
[----:B------:R-:W-:Y:S02]  /*4d00*/  FSEL R19, -R19, R19, !P6 ;  /* 0x0000001313137208 */ /* 0x000fe40007000100 */
[----:B------:R-:W-:-:S02]  /*4d10*/  LOP3.LUT R13, R26, 0xd, RZ, 0xc0, !PT ;  /* 0x0000000d1a0d7812 */ /* 0x000fc400078ec0ff */
[----:B------:R-:W-:Y:S02]  /*4d20*/  ISETP.GE.U32.AND P6, PT, R15, 0x8, PT ;  /* 0x000000080f00780c */ /* 0x000fe40003fc6070 */
[----:B------:R-:W-:Y:S02]  /*4d30*/  FSEL R28, R28, -R28, !P0 ;  /* 0x8000001c1c1c7208 */ /* 0x000fe40004000000 */
[----:B----4-:R-:W-:Y:S02]  /*4d40*/  I2FP.F32.U32 R29, R22 ;  /* 0x00000016001d7245 */ /* 0x010fe40000201000 */
[----:B------:R-:W-:Y:S01]  /*4d50*/  ISETP.NE.AND P0, PT, R13, 0xc, PT ;  /* 0x0000000c0d00780c */ /* 0x000fe20003f05270 */
[----:B------:R-:W-:Y:S01]  /*4d60*/  FADD R13, R34, -1 ;  /* 0xbf800000220d7421 */ /* 0x000fe20000000000 */
[----:B------:R-:W-:Y:S02]  /*4d70*/  FSEL R22, R12, R9, !P6 ;  /* 0x000000090c167208 */ /* 0x000fe40007000000 */
[C---:B------:R-:W-:Y:S01]  /*4d80*/  LOP3.LUT P6, RZ, R26.reuse, 0x2, RZ, 0xc0, !PT ;  /* 0x000000021aff7812 */ /* 0x040fe200078cc0ff */
[----:B------:R-:W0:Y:S01]  /*4d90*/  F2I.U32.TRUNC.NTZ R29, R29 ;  /* 0x0000001d001d7305 */ /* 0x000e22000020f000 */
[----:B------:R-:W-:-:S02]  /*4da0*/  LOP3.LUT R26, R26, 0x1, RZ, 0xc0, !PT ;  /* 0x000000011a1a7812 */ /* 0x000fc400078ec0ff */
[----:B------:R-:W-:Y:S02]  /*4db0*/  FSEL R30, R12, R34, !P0 ;  /* 0x000000220c1e7208 */ /* 0x000fe40004000000 */
[----:B------:R-:W-:Y:S02]  /*4dc0*/  ISETP.GE.U32.AND P0, PT, R15, 0x4, PT ;  /* 0x000000040f00780c */ /* 0x000fe40003f06070 */
[----:B------:R-:W-:Y:S02]  /*4dd0*/  FSEL R15, R8, R9, !P1 ;  /* 0x00000009080f7208 */ /* 0x000fe40004800000 */
[----:B------:R-:W-:Y:S02]  /*4de0*/  ISETP.NE.U32.AND P1, PT, R26, 0x1, PT ;  /* 0x000000011a00780c */ /* 0x000fe40003f25070 */
[----:B------:R-:W3:Y:S01]  /*4df0*/  LDS.U8 R26, [R36+0x96c] ;  /* 0x00096c00241a7984 */ /* 0x000ee20000000000 */
[----:B------:R-:W-:Y:S02]  /*4e00*/  FSEL R32, R8, R13, !P3 ;  /* 0x0000000d08207208 */ /* 0x000fe40005800000 */
[----:B------:R-:W-:Y:S01]  /*4e10*/  FSEL R31, -R22, R22, !P1 ;  /* 0x00000016161f7208 */ /* 0x000fe20004800100 */
[----:B------:R-:W-:Y:S01]  /*4e20*/  FADD R22, R19, R28 ;  /* 0x0000001c13167221 */ /* 0x000fe20000000000 */
[----:B0-----:R-:W-:-:S02]  /*4e30*/  LOP3.LUT R35, R29, 0xf, RZ, 0xc0, !PT ;  /* 0x0000000f1d237812 */ /* 0x001fc400078ec0ff */
[C---:B------:R-:W-:Y:S02]  /*4e40*/  LOP3.LUT P1, RZ, R29.reuse, 0x2, RZ, 0xc0, !PT ;  /* 0x000000021dff7812 */ /* 0x040fe4000782c0ff */
[----:B------:R-:W-:Y:S02]  /*4e50*/  LOP3.LUT R28, R29, 0xd, RZ, 0xc0, !PT ;  /* 0x0000000d1d1c7812 */ /* 0x000fe400078ec0ff */
[----:B------:R-:W-:Y:S02]  /*4e60*/  FSEL R33, -R15, R15, !P5 ;  /* 0x0000000f0f217208 */ /* 0x000fe40006800100 */
[----:B------:R-:W-:Y:S01]  /*4e70*/  LOP3.LUT R29, R29, 0x1, RZ, 0xc0, !PT ;  /* 0x000000011d1d7812 */ /* 0x000fe200078ec0ff */
[----:B------:R0:W4:Y:S01]  /*4e80*/  F2F.F32.F64 R15, R10 ;  /* 0x0000000a000f7310 */ /* 0x0001220000301000 */
[C---:B------:R-:W-:Y:S02]  /*4e90*/  FSEL R30, R9.reuse, R30, !P0 ;  /* 0x0000001e091e7208 */ /* 0x040fe40004000000 */
[----:B------:R-:W-:-:S02]  /*4ea0*/  FSEL R32, R9, R32, !P2 ;  /* 0x0000002009207208 */ /* 0x000fc40005000000 */
[----:B------:R-:W-:Y:S02]  /*4eb0*/  ISETP.NE.U32.AND P2, PT, R29, 0x1, PT ;  /* 0x000000011d00780c */ /* 0x000fe40003f45070 */
[----:B------:R-:W-:Y:S02]  /*4ec0*/  FSEL R30, R30, -R30, !P6 ;  /* 0x8000001e1e1e7208 */ /* 0x000fe40007000000 */
[----:B-1----:R-:W-:Y:S01]  /*4ed0*/  I2FP.F32.U32 R29, R25 ;  /* 0x00000019001d7245 */ /* 0x002fe20000201000 */
[----:B------:R-:W-:Y:S01]  /*4ee0*/  FADD R25, R9, -1 ;  /* 0xbf80000009197421 */ /* 0x000fe20000000000 */
[----:B0-----:R-:W-:Y:S01]  /*4ef0*/  LOP3.LUT R10, R27, 0xd, RZ, 0xc0, !PT ;  /* 0x0000000d1b0a7812 */ /* 0x001fe200078ec0ff */
[----:B------:R-:W-:Y:S01]  /*4f00*/  FADD R19, R31, R30 ;  /* 0x0000001e1f137221 */ /* 0x000fe20000000000 */
[----:B------:R-:W-:Y:S02]  /*4f10*/  LOP3.LUT R11, R27, 0xf, RZ, 0xc0, !PT ;  /* 0x0000000f1b0b7812 */ /* 0x000fe400078ec0ff */
[----:B------:R-:W-:Y:S01]  /*4f20*/  ISETP.NE.AND P0, PT, R10, 0xc, PT ;  /* 0x0000000c0a00780c */ /* 0x000fe20003f05270 */
[----:B------:R-:W0:Y:S01]  /*4f30*/  F2I.U32.TRUNC.NTZ R29, R29 ;  /* 0x0000001d001d7305 */ /* 0x000e22000020f000 */
[----:B------:R-:W-:Y:S01]  /*4f40*/  FSEL R32, R32, -R32, !P4 ;  /* 0x8000002020207208 */ /* 0x000fe20006000000 */
[----:B------:R-:W-:Y:S01]  /*4f50*/  FMUL R10, R9, R9 ;  /* 0x00000009090a7220 */ /* 0x000fe20000400000 */
[----:B------:R-:W-:Y:S01]  /*4f60*/  ISETP.GE.U32.AND P3, PT, R35, 0x4, PT ;  /* 0x000000042300780c */ /* 0x000fe20003f66070 */
[----:B------:R-:W-:Y:S01]  /*4f70*/  FADD R19, -R22, R19 ;  /* 0x0000001316137221 */ /* 0x000fe20000000100 */
[----:B------:R-:W-:Y:S01]  /*4f80*/  ISETP.GE.U32.AND P6, PT, R11, 0x8, PT ;  /* 0x000000080b00780c */ /* 0x000fe20003fc6070 */
[----:B------:R-:W-:Y:S01]  /*4f90*/  FADD R24, R33, R32 ;  /* 0x0000002021187221 */ /* 0x000fe20000000000 */
[----:B--2---:R-:W-:Y:S01]  /*4fa0*/  I2FP.F32.U32 R23, R23 ;  /* 0x0000001700177245 */ /* 0x004fe20000201000 */
[----:B----4-:R-:W-:Y:S01]  /*4fb0*/  FFMA R19, R15, R19, R22 ;  /* 0x000000130f137223 */ /* 0x010fe20000000016 */
[----:B------:R-:W-:-:S02]  /*4fc0*/  ISETP.NE.AND P4, PT, R28, 0xc, PT ;  /* 0x0000000c1c00780c */ /* 0x000fc40003f85270 */
[----:B------:R-:W-:Y:S01]  /*4fd0*/  ISETP.GE.U32.AND P5, PT, R35, 0x8, PT ;  /* 0x000000082300780c */ /* 0x000fe20003fa6070 */
[----:B------:R-:W-:Y:S01]  /*4fe0*/  FMUL R35, R9, R10 ;  /* 0x0000000a09237220 */ /* 0x000fe20000400000 */
[C---:B------:R-:W-:Y:S01]  /*4ff0*/  FSEL R28, R8.reuse, R34, !P0 ;  /* 0x00000022081c7208 */ /* 0x040fe20004000000 */
[----:B------:R-:W1:Y:S01]  /*5000*/  F2I.U32.TRUNC.NTZ R23, R23 ;  /* 0x0000001700177305 */ /* 0x000e62000020f000 */
[C---:B------:R-:W-:Y:S02]  /*5010*/  LOP3.LUT P0, RZ, R27.reuse, 0x2, RZ, 0xc0, !PT ;  /* 0x000000021bff7812 */ /* 0x040fe4000780c0ff */
[----:B------:R-:W-:Y:S02]  /*5020*/  LOP3.LUT R30, R27, 0x1, RZ, 0xc0, !PT ;  /* 0x000000011b1e7812 */ /* 0x000fe400078ec0ff */
[----:B------:R-:W-:Y:S02]  /*5030*/  FSEL R27, R8, R25, !P6 ;  /* 0x00000019081b7208 */ /* 0x000fe40007000000 */
[----:B------:R-:W-:-:S02]  /*5040*/  ISETP.GE.U32.AND P6, PT, R11, 0x4, PT ;  /* 0x000000040b00780c */ /* 0x000fc40003fc6070 */
[----:B------:R-:W-:Y:S01]  /*5050*/  FSEL R31, R12, R9, !P5 ;  /* 0x000000090c1f7208 */ /* 0x000fe20006800000 */
[----:B------:R2:W4:Y:S01]  /*5060*/  F2F.F64.F32 R10, R9 ;  /* 0x00000009000a7310 */ /* 0x0005220000201800 */
[----:B------:R-:W-:Y:S02]  /*5070*/  ISETP.NE.U32.AND P5, PT, R30, 0x1, PT ;  /* 0x000000011e00780c */ /* 0x000fe40003fa5070 */
[----:B------:R-:W-:Y:S02]  /*5080*/  FSEL R28, R25, R28, !P6 ;  /* 0x0000001c191c7208 */ /* 0x000fe40007000000 */
[----:B------:R-:W-:Y:S02]  /*5090*/  FSEL R30, -R27, R27, !P5 ;  /* 0x0000001b1b1e7208 */ /* 0x000fe40006800100 */
[----:B------:R-:W-:Y:S02]  /*50a0*/  FSEL R27, -R31, R31, !P2 ;  /* 0x0000001f1f1b7208 */ /* 0x000fe40005000100 */
[----:B--2---:R-:W-:-:S02]  /*50b0*/  @P3 FSEL R9, R12, R13, !P4 ;  /* 0x0000000d0c093208 */ /* 0x004fc40006000000 */
[----:B------:R-:W-:Y:S02]  /*50c0*/  FSEL R31, R28, -R28, !P0 ;  /* 0x8000001c1c1f7208 */ /* 0x000fe40004000000 */
[----:B---3--:R-:W-:Y:S02]  /*50d0*/  I2FP.F32.U32 R28, R26 ;  /* 0x0000001a001c7245 */ /* 0x008fe40000201000 */
[----:B------:R-:W-:Y:S01]  /*50e0*/  FSEL R32, R9, -R9, !P1 ;  /* 0x8000000909207208 */ /* 0x000fe20004800000 */
[----:B------:R-:W-:Y:S01]  /*50f0*/  FADD R26, R30, R31 ;  /* 0x0000001f1e1a7221 */ /* 0x000fe20000000000 */
[----:B0-----:R-:W-:Y:S02]  /*5100*/  LOP3.LUT R9, R29, 0xd, RZ, 0xc0, !PT ;  /* 0x0000000d1d097812 */ /* 0x001fe400078ec0ff */
[----:B------:R-:W0:Y:S01]  /*5110*/  F2I.U32.TRUNC.NTZ R28, R28 ;  /* 0x0000001c001c7305 */ /* 0x000e22000020f000 */
[----:B-1----:R-:W-:Y:S01]  /*5120*/  LOP3.LUT R30, R23, 0xf, RZ, 0xc0, !PT ;  /* 0x0000000f171e7812 */ /* 0x002fe200078ec0ff */
[----:B------:R-:W-:Y:S01]  /*5130*/  FADD R27, R27, R32 ;  /* 0x000000201b1b7221 */ /* 0x000fe20000000000 */
[----:B------:R-:W-:-:S02]  /*5140*/  ISETP.NE.AND P5, PT, R9, 0xc, PT ;  /* 0x0000000c0900780c */ /* 0x000fc40003fa5270 */
[C---:B------:R-:W-:Y:S01]  /*5150*/  LOP3.LUT R9, R29.reuse, 0xf, RZ, 0xc0, !PT ;  /* 0x0000000f1d097812 */ /* 0x040fe200078ec0ff */
[----:B------:R-:W-:Y:S01]  /*5160*/  FADD R27, -R24, R27 ;  /* 0x0000001b181b7221 */ /* 0x000fe20000000100 */
[----:B------:R-:W-:Y:S02]  /*5170*/  LOP3.LUT P0, RZ, R29, 0x2, RZ, 0xc0, !PT ;  /* 0x000000021dff7812 */ /* 0x000fe4000780c0ff */
[C---:B------:R-:W-:Y:S01]  /*5180*/  ISETP.GE.U32.AND P2, PT, R30.reuse, 0x8, PT ;  /* 0x000000081e00780c */ /* 0x040fe20003f46070 */
[----:B------:R-:W-:Y:S01]  /*5190*/  FFMA R27, R15, R27, R24 ;  /* 0x0000001b0f1b7223 */ /* 0x000fe20000000018 */
[----:B------:R-:W-:Y:S02]  /*51a0*/  ISETP.GE.U32.AND P1, PT, R30, 0x4, PT ;  /* 0x000000041e00780c */ /* 0x000fe40003f26070 */
[----:B------:R-:W-:Y:S02]  /*51b0*/  LOP3.LUT R29, R29, 0x1, RZ, 0xc0, !PT ;  /* 0x000000011d1d7812 */ /* 0x000fe400078ec0ff */
[----:B------:R-:W-:-:S02]  /*51c0*/  ISETP.GE.U32.AND P3, PT, R9, 0x8, PT ;  /* 0x000000080900780c */ /* 0x000fc40003f66070 */
[----:B------:R-:W-:Y:S02]  /*51d0*/  ISETP.GE.U32.AND P6, PT, R9, 0x4, PT ;  /* 0x000000040900780c */ /* 0x000fe40003fc6070 */
[----:B------:R-:W-:Y:S02]  /*51e0*/  FSEL R30, R12, R34, !P5 ;  /* 0x000000220c1e7208 */ /* 0x000fe40006800000 */
[----:B------:R-:W-:Y:S02]  /*51f0*/  LOP3.LUT R9, R23, 0xd, RZ, 0xc0, !PT ;  /* 0x0000000d17097812 */ /* 0x000fe400078ec0ff */
[----:B------:R-:W-:Y:S02]  /*5200*/  ISETP.NE.U32.AND P4, PT, R29, 0x1, PT ;  /* 0x000000011d00780c */ /* 0x000fe40003f85070 */
[----:B------:R-:W-:Y:S02]  /*5210*/  FSEL R29, R25, R30, !P6 ;  /* 0x0000001e191d7208 */ /* 0x000fe40007000000 */
[----:B------:R-:W-:-:S02]  /*5220*/  ISETP.NE.AND P6, PT, R9, 0xc, PT ;  /* 0x0000000c0900780c */ /* 0x000fc40003fc5270 */
[----:B0-----:R-:W-:Y:S02]  /*5230*/  LOP3.LUT R31, R28, 0xf, RZ, 0xc0, !PT ;  /* 0x0000000f1c1f7812 */ /* 0x001fe400078ec0ff */
[----:B------:R-:W-:Y:S02]  /*5240*/  FSEL R30, R8, R25, !P2 ;  /* 0x00000019081e7208 */ /* 0x000fe40005000000 */
[----:B------:R-:W-:Y:S02]  /*5250*/  LOP3.LUT R9, R28, 0xd, RZ, 0xc0, !PT ;  /* 0x0000000d1c097812 */ /* 0x000fe400078ec0ff */
[----:B------:R-:W-:Y:S02]  /*5260*/  FSEL R8, R8, R13, !P6 ;  /* 0x0000000d08087208 */ /* 0x000fe40007000000 */
[C---:B------:R-:W-:Y:S02]  /*5270*/  ISETP.GE.U32.AND P5, PT, R31.reuse, 0x4, PT ;  /* 0x000000041f00780c */ /* 0x040fe40003fa6070 */
[----:B------:R-:W-:-:S02]  /*5280*/  ISETP.GE.U32.AND P2, PT, R31, 0x8, PT ;  /* 0x000000081f00780c */ /* 0x000fc40003f46070 */
[----:B------:R-:W-:Y:S02]  /*5290*/  ISETP.NE.AND P6, PT, R9, 0xc, PT ;  /* 0x0000000c0900780c */ /* 0x000fe40003fc5270 */
[----:B------:R-:W-:Y:S01]  /*52a0*/  FSEL R31, R25, R8, !P1 ;  /* 0x00000008191f7208 */ /* 0x000fe20004800000 */
[C---:B----4-:R-:W-:Y:S01]  /*52b0*/  DFMA R8, R10.reuse, R6, -15 ;  /* 0xc02e00000a08742b */ /* 0x050fe20000000006 */
[CC--:B------:R-:W-:Y:S02]  /*52c0*/  FSEL R32, R12.reuse, R25.reuse, !P3 ;  /* 0x000000190c207208 */ /* 0x0c0fe40005800000 */
[C---:B------:R-:W-:Y:S02]  /*52d0*/  FSEL R33, R12.reuse, R25, !P2 ;  /* 0x000000190c217208 */ /* 0x040fe40005000000 */
[----:B------:R-:W-:Y:S02]  /*52e0*/  LOP3.LUT P2, RZ, R23, 0x2, RZ, 0xc0, !PT ;  /* 0x0000000217ff7812 */ /* 0x000fe4000784c0ff */
[----:B------:R-:W-:Y:S01]  /*52f0*/  @P5 FSEL R25, R12, R13, !P6 ;  /* 0x0000000d0c195208 */ /* 0x000fe20007000000 */
[----:B------:R-:W-:Y:S01]  /*5300*/  DFMA R10, R10, R8, 10 ;  /* 0x402400000a0a742b */ /* 0x000fe20000000008 */
[----:B------:R-:W0:Y:S01]  /*5310*/  F2F.F64.F32 R12, R35 ;  /* 0x00000023000c7310 */ /* 0x000e220000201800 */
[----:B------:R-:W-:-:S02]  /*5320*/  LOP3.LUT P5, RZ, R28, 0x2, RZ, 0xc0, !PT ;  /* 0x000000021cff7812 */ /* 0x000fc400078ac0ff */
[----:B------:R-:W-:Y:S02]  /*5330*/  FSEL R32, -R32, R32, !P4 ;  /* 0x0000002020207208 */ /* 0x000fe40006000100 */
[----:B------:R-:W-:Y:S02]  /*5340*/  FSEL R31, R31, -R31, !P2 ;  /* 0x8000001f1f1f7208 */ /* 0x000fe40005000000 */
[----:B------:R-:W-:Y:S01]  /*5350*/  FSEL R29, R29, -R29, !P0 ;  /* 0x8000001d1d1d7208 */ /* 0x000fe20004000000 */
[----:B------:R-:W1:Y:S01]  /*5360*/  F2F.F64.F32 R8, R34 ;  /* 0x0000002200087310 */ /* 0x000e620000201800 */
[----:B------:R-:W-:-:S03]  /*5370*/  ISETP.NE.AND P0, PT, R14, 0xa, PT ;  /* 0x0000000a0e00780c */ /* 0x000fc60003f05270 */
[----:B------:R-:W-:Y:S01]  /*5380*/  FADD R29, R32, R29 ;  /* 0x0000001d201d7221 */ /* 0x000fe20000000000 */
[----:B0-----:R-:W-:-:S03]  /*5390*/  DMUL R10, R12, R10 ;  /* 0x0000000a0c0a7228 */ /* 0x001fc60000000000 */
[----:B------:R-:W-:Y:S01]  /*53a0*/  FADD R29, -R26, R29 ;  /* 0x0000001d1a1d7221 */ /* 0x000fe20000000100 */
[----:B------:R-:W-:-:S03]  /*53b0*/  LOP3.LUT R12, R23, 0x1, RZ, 0xc0, !PT ;  /* 0x00000001170c7812 */ /* 0x000fc600078ec0ff */
[----:B------:R-:W-:Y:S01]  /*53c0*/  FFMA R26, R15, R29, R26 ;  /* 0x0000001d0f1a7223 */ /* 0x000fe2000000001a */
[----:B------:R-:W-:Y:S01]  /*53d0*/  ISETP.NE.U32.AND P1, PT, R12, 0x1, PT ;  /* 0x000000010c00780c */ /* 0x000fe20003f25070 */
[C---:B-1----:R-:W-:Y:S01]  /*53e0*/  DFMA R6, R8.reuse, R6, -15 ;  /* 0xc02e00000806742b */ /* 0x042fe20000000006 */
[----:B------:R-:W-:Y:S01]  /*53f0*/  LOP3.LUT R12, R28, 0x1, RZ, 0xc0, !PT ;  /* 0x000000011c0c7812 */ /* 0x000fe200078ec0ff */
[----:B------:R-:W0:Y:S01]  /*5400*/  F2F.F32.F64 R10, R10 ;  /* 0x0000000a000a7310 */ /* 0x000e220000301000 */
[----:B------:R-:W-:Y:S01]  /*5410*/  FSEL R30, -R30, R30, !P1 ;  /* 0x0000001e1e1e7208 */ /* 0x000fe20004800100 */
[----:B------:R-:W-:Y:S01]  /*5420*/  FADD R26, -R19, R26 ;  /* 0x0000001a131a7221 */ /* 0x000fe20000000100 */
[----:B------:R-:W-:Y:S02]  /*5430*/  ISETP.NE.U32.AND P3, PT, R12, 0x1, PT ;  /* 0x000000010c00780c */ /* 0x000fe40003f65070 */
[----:B------:R-:W-:Y:S01]  /*5440*/  FSEL R12, R25, -R25, !P5 ;  /* 0x80000019190c7208 */ /* 0x000fe20006800000 */
[----:B------:R-:W-:Y:S01]  /*5450*/  DFMA R6, R8, R6, 10 ;  /* 0x402400000806742b */ /* 0x000fe20000000006 */
[----:B------:R-:W-:Y:S01]  /*5460*/  FSEL R33, -R33, R33, !P3 ;  /* 0x0000002121217208 */ /* 0x000fe20005800100 */
[----:B------:R-:W-:Y:S01]  /*5470*/  FMUL R9, R34, R34 ;  /* 0x0000002222097220 */ /* 0x000fe20000400000 */
[----:B------:R-:W-:-:S03]  /*5480*/  FADD R30, R30, R31 ;  /* 0x0000001f1e1e7221 */ /* 0x000fc60000000000 */
[----:B------:R-:W-:Y:S01]  /*5490*/  FMUL R9, R34, R9 ;  /* 0x0000000922097220 */ /* 0x000fe20000400000 */
[----:B------:R-:W-:Y:S01]  /*54a0*/  FADD R33, R33, R12 ;  /* 0x0000000c21217221 */ /* 0x000fe20000000000 */
[----:B0-----:R-:W-:-:S03]  /*54b0*/  FFMA R19, R10, R26, R19 ;  /* 0x0000001a0a137223 */ /* 0x001fc60000000013 */
[----:B------:R-:W-:Y:S01]  /*54c0*/  FADD R33, -R30, R33 ;  /* 0x000000211e217221 */ /* 0x000fe20000000100 */
[----:B------:R-:W0:Y:S03]  /*54d0*/  F2F.F64.F32 R8, R9 ;  /* 0x0000000900087310 */ /* 0x000e260000201800 */
[----:B------:R-:W-:-:S04]  /*54e0*/  FFMA R30, R15, R33, R30 ;  /* 0x000000210f1e7223 */ /* 0x000fc8000000001e */
[----:B------:R-:W-:-:S04]  /*54f0*/  FADD R30, -R27, R30 ;  /* 0x0000001e1b1e7221 */ /* 0x000fc80000000100 */
[----:B------:R-:W-:Y:S01]  /*5500*/  FFMA R30, R10, R30, R27 ;  /* 0x0000001e0a1e7223 */ /* 0x000fe2000000001b */
[----:B0-----:R-:W-:-:S03]  /*5510*/  DMUL R6, R8, R6 ;  /* 0x0000000608067228 */ /* 0x001fc60000000000 */
[----:B------:R-:W-:-:S07]  /*5520*/  FADD R30, -R19, R30 ;  /* 0x0000001e131e7221 */ /* 0x000fce0000000100 */
[----:B------:R-:W0:Y:S02]  /*5530*/  F2F.F32.F64 R6, R6 ;  /* 0x0000000600067310 */ /* 0x000e240000301000 */
[----:B0-----:R-:W-:-:S04]  /*5540*/  FFMA R30, R6, R30, R19 ;  /* 0x0000001e061e7223 */ /* 0x001fc80000000013 */
[----:B------:R-:W-:Y:S01]  /*5550*/  FFMA R18, R5, R30, R18 ;  /* 0x0000001e05127223 */ /* 0x000fe20000000012 */
[----:B------:R-:W-:Y:S06]  /*5560*/  @P0 BRA `(.L_x_173) ;  /* 0xffffffec00400947 */ /* 0x000fec000383ffff */
[----:B------:R-:W-:Y:S05]  /*5570*/  BSYNC.RECONVERGENT B5 ;  /* 0x0000000000057941 */ /* 0x000fea0003800200 */
.L_x_166:
[----:B------:R-:W-:-:S13]  /*5580*/  FSETP.GEU.AND P0, PT, R18, -512, PT ;  /* 0xc40000001200780b */ /* 0x000fda0003f0e000 */
[----:B------:R-:W-:Y:S05]  /*5590*/  @!P0 BREAK.RELIABLE B4 ;  /* 0x0000000000048942 */ /* 0x000fea0003800100 */
[----:B------:R-:W-:Y:S05]  /*55a0*/  @!P0 BREAK.RELIABLE B0 ;  /* 0x0000000000008942 */ /* 0x000fea0003800100 */
[----:B------:R-:W-:Y:S05]  /*55b0*/  @!P0 BRA `(.L_x_174) ;  /* 0x0000000000248947 */ /* 0x000fea0003800000 */
.L_x_165:
[----:B------:R-:W-:Y:S05]  /*55c0*/  BSYNC.RELIABLE B4 ;  /* 0x0000000000047941 */ /* 0x000fea0003800100 */
.L_x_164:
[----:B------:R-:W-:-:S05]  /*55d0*/  VIADD R21, R21, 0x64 ;  /* 0x0000006415157836 */ /* 0x000fca0000000000 */
[----:B------:R-:W-:-:S13]  /*55e0*/  ISETP.GE.AND P0, PT, R21, 0xc9, PT ;  /* 0x000000c91500780c */ /* 0x000fda0003f06270 */
[----:B------:R-:W-:Y:S05]  /*55f0*/  @!P0 BRA `(.L_x_175) ;  /* 0xffffffd800388947 */ /* 0x000fea000383ffff */
[----:B------:R-:W-:Y:S05]  /*5600*/  BSYNC.RELIABLE B0 ;  /* 0x0000000000007941 */ /* 0x000fea0003800100 */
.L_x_155:
[----:B------:R-:W-:-:S13]  /*5610*/  ISETP.GT.AND P0, PT, R20, 0x64, PT ;  /* 0x000000641400780c */ /* 0x000fda0003f04270 */
[----:B------:R-:W-:Y:S05]  /*5620*/  @P0 EXIT ;  /* 0x000000000000094d */ /* 0x000fea0003800000 */
[----:B------:R-:W-:Y:S01]  /*5630*/  VIADD R20, R20, 0x64 ;  /* 0x0000006414147836 */ /* 0x000fe20000000000 */
[----:B------:R-:W-:Y:S06]  /*5640*/  BRA `(.L_x_176) ;  /* 0xffffffd800107947 */ /* 0x000fec000383ffff */
.L_x_174:
[----:B------:R-:W-:Y:S05]  /*5650*/  BSYNC.RECONVERGENT B1 ;  /* 0x0000000000017941 */ /* 0x000fea0003800200 */
.L_x_137:
[----:B------:R-:W-:Y:S05]  /*5660*/  WARPSYNC.ALL ;  /* 0x0000000000007948 */ /* 0x000fea0003800000 */
[----:B------:R-:W0:Y:S08]  /*5670*/  S2UR UR5, SR_CgaCtaId ;  /* 0x00000000000579c3 */ /* 0x000e300000008800 */
[----:B------:R-:W-:Y:S01]  /*5680*/  BAR.SYNC.DEFER_BLOCKING 0x0 ;  /* 0x0000000000007b1d */ /* 0x000fe20000010000 */
[----:B------:R-:W-:Y:S01]  /*5690*/  LOP3.LUT R16, R16, 0xfffff000, RZ, 0xfc, !PT ;  /* 0xfffff00010107812 */ /* 0x000fe200078efcff */
[----:B------:R-:W-:-:S02]  /*56a0*/  IMAD.MOV.U32 R25, RZ, RZ, -0x1 ;  /* 0xffffffffff197424 */ /* 0x000fc400078e00ff */
[----:B------:R-:W-:Y:S02]  /*56b0*/  IMAD.MOV.U32 R10, RZ, RZ, RZ ;  /* 0x000000ffff0a7224 */ /* 0x000fe400078e00ff */
[----:B------:R-:W-:Y:S01]  /*56c0*/  UMOV UR4, 0x400 ;  /* 0x0000040000047882 */ /* 0x000fe20000000000 */
[----:B------:R-:W-:Y:S01]  /*56d0*/  BSSY.RECONVERGENT B0, `(.L_x_177) ;  /* 0x0000277000007945 */ /* 0x000fe20003800200 */
[----:B------:R-:W1:Y:S01]  /*56e0*/  LDCU.64 UR8, c[0x0][0x358] ;  /* 0x00006b00ff0877ac */ /* 0x000e620008000a00 */
[----:B0-----:R-:W-:-:S04]  /*56f0*/  ULEA UR4, UR5, UR4, 0x18 ;  /* 0x0000000405047291 */ /* 0x001fc8000f8ec0ff */
[----:B------:R-:W-:-:S12]  /*5700*/  UIADD3 UR4, UPT, UPT, UR4, 0x1b34, URZ ;  /* 0x00001b3404047890 */ /* 0x000fd8000fffe0ff */
.L_x_191:
[----:B------:R-:W-:Y:S01]  /*5710*/  SHF.R.S32.HI R3, RZ, 0x1f, R25 ;  /* 0x0000001fff037819 */ /* 0x000fe20000011419 */
[----:B------:R-:W-:Y:S02]  /*5720*/  IMAD.MOV.U32 R11, RZ, RZ, -0x1000 ;  /* 0xfffff000ff0b7424 */ /* 0x000fe400078e00ff */
[----:B------:R-:W-:Y:S01]  /*5730*/  IMAD.MOV.U32 R12, RZ, RZ, -0x1 ;  /* 0xffffffffff0c7424 */ /* 0x000fe200078e00ff */
[----:B------:R-:W-:-:S05]  /*5740*/  LEA.HI R4, P0, R3, R16, RZ, 0x2 ;  /* 0x0000001003047211 */ /* 0x000fca00078110ff */
[----:B------:R-:W-:-:S05]  /*5750*/  IMAD.X R3, RZ, RZ, R25, P0 ;  /* 0x000000ffff037224 */ /* 0x000fca00000e0619 */
[--C-:B------:R-:W-:Y:S02]  /*5760*/  SHF.R.S64 R4, R4, 0x2, R3.reuse ;  /* 0x0000000204047819 */ /* 0x100fe40000001003 */
[----:B------:R-:W-:-:S04]  /*5770*/  SHF.R.S32.HI R5, RZ, 0x2, R3 ;  /* 0x00000002ff057819 */ /* 0x000fc80000011403 */
[----:B------:R0:W2:Y:S03]  /*5780*/  I2F.S64 R0, R4 ;  /* 0x0000000400007312 */ /* 0x0000a60000301400 */
.L_x_190:
[C-C-:B0-----:R-:W-:Y:S01]  /*5790*/  SHF.R.S64 R4, R11.reuse, 0x2, R12.reuse ;  /* 0x000000020b047819 */ /* 0x141fe2000000100c */
[----:B------:R-:W-:Y:S01]  /*57a0*/  IMAD.MOV.U32 R17, RZ, RZ, RZ ;  /* 0x000000ffff117224 */ /* 0x000fe200078e00ff */
[--C-:B------:R-:W-:Y:S01]  /*57b0*/  SHF.R.S32.HI R5, RZ, 0x2, R12.reuse ;  /* 0x00000002ff057819 */ /* 0x100fe2000001140c */
[----:B------:R-:W-:Y:S01]  /*57c0*/  IMAD.MOV.U32 R14, RZ, RZ, 0x1b34 ;  /* 0x00001b34ff0e7424 */ /* 0x000fe200078e00ff */
[----:B------:R-:W-:Y:S01]  /*57d0*/  IADD3 R11, P1, PT, R11, 0x20, RZ ;  /* 0x000000200b0b7810 */ /* 0x000fe20007f3e0ff */
[----:B------:R-:W-:Y:S01]  /*57e0*/  IMAD.U32 R13, RZ, RZ, UR4 ;  /* 0x00000004ff0d7e24 */ /* 0x000fe2000f8e00ff */
[----:B------:R0:W3:Y:S01]  /*57f0*/  I2F.S64 R3, R4 ;  /* 0x0000000400037312 */ /* 0x0000e20000301400 */
[----:B------:R-:W-:Y:S02]  /*5800*/  MOV R15, 0x10 ;  /* 0x00000010000f7802 */ /* 0x000fe40000000f00 */
[----:B------:R-:W-:Y:S01]  /*5810*/  IMAD.X R12, RZ, RZ, R12, P1 ;  /* 0x000000ffff0c7224 */ /* 0x000fe200008e060c */
[----:B------:R-:W-:-:S04]  /*5820*/  ISETP.GE.U32.AND P0, PT, R11, 0x1001, PT ;  /* 0x000010010b00780c */ /* 0x000fc80003f06070 */
[----:B------:R-:W-:-:S13]  /*5830*/  ISETP.GE.AND.EX P0, PT, R12, RZ, PT, P0 ;  /* 0x000000ff0c00720c */ /* 0x000fda0003f06300 */
.L_x_182:
[----:B------:R-:W-:Y:S02]  /*5840*/  VIADD R15, R15, 0xffffffff ;  /* 0xffffffff0f0f7836 */ /* 0x000fe40000000000 */
[----:B--2---:R-:W-:Y:S01]  /*5850*/  FMUL R7, R0, 100 ;  /* 0x42c8000000077820 */ /* 0x004fe20000400000 */
[----:B0-----:R-:W-:Y:S01]  /*5860*/  IMAD.MOV.U32 R4, RZ, RZ, 0x1 ;  /* 0x00000001ff047424 */ /* 0x001fe200078e00ff */
[----:B------:R-:W-:Y:S04]  /*5870*/  BSSY.RECONVERGENT B1, `(.L_x_178) ;  /* 0x000000f000017945 */ /* 0x000fe80003800200 */
[----:B------:R-:W-:-:S04]  /*5880*/  SHF.L.U32 R4, R4, R15, RZ ;  /* 0x0000000f04047219 */ /* 0x000fc800000006ff */
[----:B------:R-:W-:-:S04]  /*5890*/  I2FP.F32.U32 R4, R4 ;  /* 0x0000000400047245 */ /* 0x000fc80000201000 */
[----:B------:R-:W0:Y:S08]  /*58a0*/  MUFU.RCP R5, R4 ;  /* 0x0000000400057308 */ /* 0x000e300000001000 */
[----:B------:R-:W2:Y:S01]  /*58b0*/  FCHK P1, R7, R4 ;  /* 0x0000000407007302 */ /* 0x000ea20000020000 */
[----:B0-----:R-:W-:-:S04]  /*58c0*/  FFMA R6, -R4, R5, 1 ;  /* 0x3f80000004067423 */ /* 0x001fc80000000105 */
[----:B------:R-:W-:-:S04]  /*58d0*/  FFMA R6, R5, R6, R5 ;  /* 0x0000000605067223 */ /* 0x000fc80000000005 */
[----:B------:R-:W-:-:S04]  /*58e0*/  FFMA R5, R7, R6, RZ ;  /* 0x0000000607057223 */ /* 0x000fc800000000ff */
[----:B------:R-:W-:-:S04]  /*58f0*/  FFMA R18, -R4, R5, R7 ;  /* 0x0000000504127223 */ /* 0x000fc80000000107 */
[----:B------:R-:W-:Y:S01]  /*5900*/  FFMA R18, R6, R18, R5 ;  /* 0x0000001206127223 */ /* 0x000fe20000000005 */
[----:B--2---:R-:W-:Y:S06]  /*5910*/  @!P1 BRA `(.L_x_179) ;  /* 0x0000000000109947 */ /* 0x004fec0003800000 */
[----:B------:R-:W-:Y:S01]  /*5920*/  IMAD.MOV.U32 R6, RZ, RZ, R4 ;  /* 0x000000ffff067224 */ /* 0x000fe200078e0004 */
[----:B------:R-:W-:-:S07]  /*5930*/  MOV R8, 0x5950 ;  /* 0x0000595000087802 */ /* 0x000fce0000000f00 */
[----:B-1-3--:R-:W-:Y:S05]  /*5940*/  CALL.REL.NOINC `($__internal_1_$__cuda_sm3x_div_rn_noftz_f32_slowpath) ;  /* 0x0000002400507944 */ /* 0x00afea0003c00000 */
[----:B------:R-:W-:-:S07]  /*5950*/  IMAD.MOV.U32 R18, RZ, RZ, R34 ;  /* 0x000000ffff127224 */ /* 0x000fce00078e0022 */
.L_x_179:
[----:B-1----:R-:W-:Y:S05]  /*5960*/  BSYNC.RECONVERGENT B1 ;  /* 0x0000000000017941 */ /* 0x002fea0003800200 */
.L_x_178:
[----:B------:R-:W0:Y:S08]  /*5970*/  MUFU.RCP R5, R4 ;  /* 0x0000000400057308 */ /* 0x000e300000001000 */
        /* <DEDUP_REMOVED lines=10> */
[----:B---3--:R-:W-:Y:S05]  /*5a20*/  CALL.REL.NOINC `($__internal_1_$__cuda_sm3x_div_rn_noftz_f32_slowpath) ;  /* 0x0000002400187944 */ /* 0x008fea0003c00000 */
[----:B------:R-:W-:-:S07]  /*5a30*/  IMAD.MOV.U32 R19, RZ, RZ, R34 ;  /* 0x000000ffff137224 */ /* 0x000fce00078e0022 */
.L_x_180:
[----:B------:R-:W0:Y:S01]  /*5a40*/  MUFU.RCP R5, R4 ;  /* 0x0000000400057308 */ /* 0x000e220000001000 */
[----:B---3--:R-:W-:-:S07]  /*5a50*/  FMUL R7, R3, 100 ;  /* 0x42c8000003077820 */ /* 0x008fce0000400000 */
        /* <DEDUP_REMOVED lines=10> */
[----:B------:R-:W-:-:S07]  /*5b00*/  IMAD.MOV.U32 R23, RZ, RZ, R34 ;  /* 0x000000ffff177224 */ /* 0x000fce00078e0022 */
.L_x_181:
[----:B------:R-:W0:Y:S01]  /*5b10*/  LDS R5, [R13+-0x8] ;  /* 0xfffff8000d057984 */ /* 0x000e220000000800 */
[----:B------:R-:W-:-:S03]  /*5b20*/  VIADD R14, R14, 0xfffffef4 ;  /* 0xfffffef40e0e7836 */ /* 0x000fc60000000000 */
[----:B------:R-:W1:Y:S04]  /*5b30*/  LDS R26, [R13+-0x4] ;  /* 0xfffffc000d1a7984 */ /* 0x000e680000000800 */
[----:B------:R-:W2:Y:S01]  /*5b40*/  LDS R30, [R13] ;  /* 0x000000000d1e7984 */ /* 0x000ea20000000800 */
[----:B0-----:R-:W-:-:S04]  /*5b50*/  FADD R6, R5, R18 ;  /* 0x0000001205067221 */ /* 0x001fc80000000000 */
[----:B------:R-:W0:Y:S01]  /*5b60*/  F2I.FLOOR.NTZ R5, R6 ;  /* 0x0000000600057305 */ /* 0x000e220000207100 */
[----:B-1----:R-:W-:Y:S01]  /*5b70*/  FADD R26, R26, R19 ;  /* 0x000000131a1a7221 */ /* 0x002fe20000000000 */
[----:B--2---:R-:W-:-:S06]  /*5b80*/  FADD R29, R30, R23 ;  /* 0x000000171e1d7221 */ /* 0x004fcc0000000000 */
[----:B------:R-:W-:Y:S01]  /*5b90*/  F2I.FLOOR.NTZ R28, R26 ;  /* 0x0000001a001c7305 */ /* 0x000fe20000207100 */
[----:B0-----:R-:W-:-:S07]  /*5ba0*/  LOP3.LUT R8, R5, 0xff, RZ, 0xc0, !PT ;  /* 0x000000ff05087812 */ /* 0x001fce00078ec0ff */
[----:B------:R-:W-:Y:S01]  /*5bb0*/  F2I.FLOOR.NTZ R27, R29 ;  /* 0x0000001d001b7305 */ /* 0x000fe20000207100 */
[----:B------:R-:W-:Y:S01]  /*5bc0*/  IADD3 R5, PT, PT, R5, 0x1, RZ ;  /* 0x0000000105057810 */ /* 0x000fe20007ffe0ff */
[----:B------:R-:W-:-:S03]  /*5bd0*/  IMAD.IADD R8, R8, 0x1, R13 ;  /* 0x0000000108087824 */ /* 0x000fc600078e020d */
[----:B------:R-:W-:-:S03]  /*5be0*/  LOP3.LUT R18, R5, 0xff, RZ, 0xc0, !PT ;  /* 0x000000ff05127812 */ /* 0x000fc600078ec0ff */
[----:B------:R-:W0:Y:S01]  /*5bf0*/  FRND.FLOOR R5, R6 ;  /* 0x0000000600057307 */ /* 0x000e220000205000 */
[----:B------:R-:W1:Y:S01]  /*5c00*/  LDS.U8 R8, [R8+-0x108] ;  /* 0xfffef80008087984 */ /* 0x000e620000000000 */
[----:B------:R-:W-:-:S06]  /*5c10*/  IMAD.IADD R7, R18, 0x1, R13 ;  /* 0x0000000112077824 */ /* 0x000fcc00078e020d */
[----:B------:R-:W-:Y:S01]  /*5c20*/  FRND.FLOOR R34, R29 ;  /* 0x0000001d00227307 */ /* 0x000fe20000205000 */
[----:B------:R-:W2:Y:S01]  /*5c30*/  LDS.U8 R7, [R7+-0x108] ;  /* 0xfffef80007077984 */ /* 0x000ea20000000000 */
[----:B0-----:R-:W-:Y:S01]  /*5c40*/  FADD R5, R6, -R5 ;  /* 0x8000000506057221 */ /* 0x001fe20000000000 */
[----:B------:R-:W-:-:S05]  /*5c50*/  IMAD.MOV.U32 R6, RZ, RZ, 0x0 ;  /* 0x00000000ff067424 */ /* 0x000fca00078e00ff */
[----:B------:R-:W0:Y:S01]  /*5c60*/  F2F.F64.F32 R18, R5 ;  /* 0x0000000500127310 */ /* 0x000e220000201800 */
[----:B-1----:R-:W-:-:S07]  /*5c70*/  I2FP.F32.U32 R9, R8 ;  /* 0x0000000800097245 */ /* 0x002fce0000201000 */
[----:B------:R-:W1:Y:S01]  /*5c80*/  F2I.TRUNC.NTZ R9, R9 ;  /* 0x0000000900097305 */ /* 0x000e62000020f100 */
[----:B--2---:R-:W-:Y:S01]  /*5c90*/  I2FP.F32.U32 R20, R7 ;  /* 0x0000000700147245 */ /* 0x004fe20000201000 */
[----:B------:R-:W-:-:S06]  /*5ca0*/  IMAD.MOV.U32 R7, RZ, RZ, 0x40180000 ;  /* 0x40180000ff077424 */ /* 0x000fcc00078e00ff */
[----:B------:R-:W2:Y:S01]  /*5cb0*/  F2I.TRUNC.NTZ R21, R20 ;  /* 0x0000001400157305 */ /* 0x000ea2000020f100 */
[----:B-1----:R-:W-:-:S05]  /*5cc0*/  IMAD.IADD R22, R28, 0x1, R9 ;  /* 0x000000011c167824 */ /* 0x002fca00078e0209 */
[----:B------:R-:W-:Y:S01]  /*5cd0*/  LOP3.LUT R8, R22, 0xff, RZ, 0xc0, !PT ;  /* 0x000000ff16087812 */ /* 0x000fe200078ec0ff */
[----:B--2---:R-:W-:Y:S01]  /*5ce0*/  IMAD.IADD R28, R28, 0x1, R21 ;  /* 0x000000011c1c7824 */ /* 0x004fe200078e0215 */
[----:B0-----:R-:W-:-:S03]  /*5cf0*/  DFMA R20, R18, R6, -15 ;  /* 0xc02e00001214742b */ /* 0x001fc60000000006 */
[--C-:B------:R-:W-:Y:S02]  /*5d00*/  IMAD.IADD R24, R8, 0x1, R13.reuse ;  /* 0x0000000108187824 */ /* 0x100fe400078e020d */
[C---:B------:R-:W-:Y:S01]  /*5d10*/  FMUL R8, R5.reuse, R5 ;  /* 0x0000000505087220 */ /* 0x040fe20000400000 */
[C---:B------:R-:W-:Y:S01]  /*5d20*/  LOP3.LUT R32, R28.reuse, 0xff, RZ, 0xc0, !PT ;  /* 0x000000ff1c207812 */ /* 0x040fe200078ec0ff */
[----:B------:R-:W-:Y:S02]  /*5d30*/  VIADD R28, R28, 0x1 ;  /* 0x000000011c1c7836 */ /* 0x000fe40000000000 */
[----:B------:R-:W-:Y:S01]  /*5d40*/  FMUL R31, R5, R8 ;  /* 0x00000008051f7220 */ /* 0x000fe20000400000 */
[----:B------:R-:W0:Y:S01]  /*5d50*/  LDS.U8 R24, [R24+-0x108] ;  /* 0xfffef80018187984 */ /* 0x000e220000000000 */
[----:B------:R-:W-:Y:S01]  /*5d60*/  DFMA R20, R18, R20, 10 ;  /* 0x402400001214742b */ /* 0x000fe20000000014 */
[----:B------:R-:W-:Y:S01]  /*5d70*/  IMAD.IADD R32, R32, 0x1, R13 ;  /* 0x0000000120207824 */ /* 0x000fe200078e020d */
[----:B------:R1:W2:Y:S01]  /*5d80*/  F2F.F64.F32 R8, R31 ;  /* 0x0000001f00087310 */ /* 0x0002a20000201800 */
[----:B------:R-:W-:Y:S01]  /*5d90*/  VIADD R18, R22, 0x1 ;  /* 0x0000000116127836 */ /* 0x000fe20000000000 */
[----:B------:R-:W-:-:S03]  /*5da0*/  LOP3.LUT R28, R28, 0xff, RZ, 0xc0, !PT ;  /* 0x000000ff1c1c7812 */ /* 0x000fc600078ec0ff */
[----:B------:R-:W3:Y:S01]  /*5db0*/  LDS.U8 R32, [R32+-0x108] ;  /* 0xfffef80020207984 */ /* 0x000ee20000000000 */
[----:B------:R-:W-:Y:S01]  /*5dc0*/  LOP3.LUT R18, R18, 0xff, RZ, 0xc0, !PT ;  /* 0x000000ff12127812 */ /* 0x000fe200078ec0ff */
[--C-:B------:R-:W-:Y:S01]  /*5dd0*/  IMAD.IADD R28, R28, 0x1, R13.reuse ;  /* 0x000000011c1c7824 */ /* 0x100fe200078e020d */
[----:B------:R-:W-:Y:S03]  /*5de0*/  FRND.FLOOR R19, R26 ;  /* 0x0000001a00137307 */ /* 0x000fe60000205000 */
[----:B------:R-:W-:Y:S01]  /*5df0*/  IMAD.IADD R18, R18, 0x1, R13 ;  /* 0x0000000112127824 */ /* 0x000fe200078e020d */
[----:B-1----:R-:W-:Y:S01]  /*5e00*/  LDS.U8 R31, [R28+-0x108] ;  /* 0xfffef8001c1f7984 */ /* 0x002fe20000000000 */
[----:B--2---:R-:W-:-:S04]  /*5e10*/  DMUL R8, R8, R20 ;  /* 0x0000001408087228 */ /* 0x004fc80000000000 */
[----:B------:R-:W1:Y:S02]  /*5e20*/  LDS.U8 R18, [R18+-0x108] ;  /* 0xfffef80012127984 */ /* 0x000e640000000000 */
[----:B------:R2:W-:Y:S01]  /*5e30*/  F2F.F32.F64 R22, R8 ;  /* 0x0000000800167310 */ /* 0x0005e20000301000 */
[----:B0-----:R-:W-:-:S07]  /*5e40*/  I2FP.F32.U32 R24, R24 ;  /* 0x0000001800187245 */ /* 0x001fce0000201000 */
[----:B------:R-:W0:Y:S01]  /*5e50*/  F2I.TRUNC.NTZ R24, R24 ;  /* 0x0000001800187305 */ /* 0x000e22000020f100 */
[----:B---3--:R-:W-:-:S07]  /*5e60*/  I2FP.F32.U32 R20, R32 ;  /* 0x0000002000147245 */ /* 0x008fce0000201000 */
[----:B------:R-:W3:Y:S01]  /*5e70*/  F2I.TRUNC.NTZ R20, R20 ;  /* 0x0000001400147305 */ /* 0x000ee2000020f100 */
[----:B-1----:R-:W-:Y:S01]  /*5e80*/  I2FP.F32.U32 R35, R18 ;  /* 0x0000001200237245 */ /* 0x002fe20000201000 */
[----:B0-----:R-:W-:Y:S02]  /*5e90*/  IMAD.IADD R32, R27, 0x1, R24 ;  /* 0x000000011b207824 */ /* 0x001fe400078e0218 */
[----:B------:R-:W-:Y:S01]  /*5ea0*/  FADD R24, R26, -R19 ;  /* 0x800000131a187221 */ /* 0x000fe20000000000 */
[----:B------:R-:W-:-:S03]  /*5eb0*/  FADD R26, R29, -R34 ;  /* 0x800000221d1a7221 */ /* 0x000fc60000000000 */
[----:B------:R-:W0:Y:S01]  /*5ec0*/  F2I.TRUNC.NTZ R36, R35 ;  /* 0x0000002300247305 */ /* 0x000e22000020f100 */
[----:B------:R-:W-:Y:S01]  /*5ed0*/  I2FP.F32.U32 R34, R31 ;  /* 0x0000001f00227245 */ /* 0x000fe20000201000 */
[----:B------:R-:W-:Y:S01]  /*5ee0*/  FMUL R19, R24, R24 ;  /* 0x0000001818137220 */ /* 0x000fe20000400000 */
[C---:B--2---:R-:W-:Y:S01]  /*5ef0*/  LOP3.LUT R8, R32.reuse, 0xff, RZ, 0xc0, !PT ;  /* 0x000000ff20087812 */ /* 0x044fe200078ec0ff */
[----:B------:R-:W-:Y:S02]  /*5f00*/  VIADD R32, R32, 0x1 ;  /* 0x0000000120207836 */ /* 0x000fe40000000000 */
[----:B---3--:R-:W-:Y:S01]  /*5f10*/  IMAD.IADD R23, R27, 0x1, R20 ;  /* 0x000000011b177824 */ /* 0x008fe200078e0214 */
[----:B------:R-:W-:Y:S01]  /*5f20*/  IADD3 R30, PT, PT, R8, R13, RZ ;  /* 0x0000000d081e7210 */ /* 0x000fe20007ffe0ff */
[----:B------:R-:W-:Y:S01]  /*5f30*/  FMUL R33, R24, R19 ;  /* 0x0000001318217220 */ /* 0x000fe20000400000 */
[----:B------:R-:W1:Y:S01]  /*5f40*/  F2F.F64.F32 R8, R24 ;  /* 0x0000001800087310 */ /* 0x000e620000201800 */
[----:B------:R-:W-:-:S02]  /*5f50*/  LOP3.LUT R32, R32, 0xff, RZ, 0xc0, !PT ;  /* 0x000000ff20207812 */ /* 0x000fc400078ec0ff */
[C---:B------:R-:W-:Y:S01]  /*5f60*/  LOP3.LUT R18, R23.reuse, 0xff, RZ, 0xc0, !PT ;  /* 0x000000ff17127812 */ /* 0x040fe200078ec0ff */
[----:B------:R-:W2:Y:S01]  /*5f70*/  LDS.U8 R30, [R30+-0x108] ;  /* 0xfffef8001e1e7984 */ /* 0x000ea20000000000 */
[----:B------:R-:W-:Y:S02]  /*5f80*/  VIADD R23, R23, 0x1 ;  /* 0x0000000117177836 */ /* 0x000fe40000000000 */
[----:B0-----:R-:W-:Y:S01]  /*5f90*/  IMAD.IADD R29, R27, 0x1, R36 ;  /* 0x000000011b1d7824 */ /* 0x001fe200078e0224 */
[----:B------:R-:W0:Y:S01]  /*5fa0*/  F2I.TRUNC.NTZ R34, R34 ;  /* 0x0000002200227305 */ /* 0x000e22000020f100 */
[--C-:B------:R-:W-:Y:S02]  /*5fb0*/  IMAD.IADD R28, R18, 0x1, R13.reuse ;  /* 0x00000001121c7824 */ /* 0x100fe400078e020d */
[----:B------:R-:W-:Y:S01]  /*5fc0*/  IMAD.IADD R31, R32, 0x1, R13 ;  /* 0x00000001201f7824 */ /* 0x000fe200078e020d */
[----:B-1----:R-:W-:-:S04]  /*5fd0*/  DFMA R20, R8, R6, -15 ;  /* 0xc02e00000814742b */ /* 0x002fc80000000006 */
[----:B------:R-:W1:Y:S01]  /*5fe0*/  F2F.F64.F32 R18, R33 ;  /* 0x0000002100127310 */ /* 0x000e620000201800 */
[----:B------:R-:W3:Y:S04]  /*5ff0*/  LDS.U8 R28, [R28+-0x108] ;  /* 0xfffef8001c1c7984 */ /* 0x000ee80000000000 */
[----:B------:R-:W-:Y:S01]  /*6000*/  LDS.U8 R31, [R31+-0x108] ;  /* 0xfffef8001f1f7984 */ /* 0x000fe20000000000 */
[----:B------:R-:W-:Y:S01]  /*6010*/  DFMA R20, R8, R20, 10 ;  /* 0x402400000814742b */ /* 0x000fe20000000014 */
[----:B0-----:R-:W-:Y:S01]  /*6020*/  IMAD.IADD R27, R27, 0x1, R34 ;  /* 0x000000011b1b7824 */ /* 0x001fe200078e0222 */
[----:B------:R-:W0:Y:S04]  /*6030*/  F2F.F64.F32 R8, R26 ;  /* 0x0000001a00087310 */ /* 0x000e280000201800 */
[----:B------:R-:W-:-:S02]  /*6040*/  LOP3.LUT R34, R27, 0xff, RZ, 0xc0, !PT ;  /* 0x000000ff1b227812 */ /* 0x000fc400078ec0ff */
[----:B-1----:R-:W-:Y:S01]  /*6050*/  DMUL R18, R18, R20 ;  /* 0x0000001412127228 */ /* 0x002fe20000000000 */
[----:B------:R-:W-:Y:S01]  /*6060*/  IADD3 R27, PT, PT, R27, 0x1, RZ ;  /* 0x000000011b1b7810 */ /* 0x000fe20007ffe0ff */
[C---:B------:R-:W-:Y:S01]  /*6070*/  FMUL R21, R26.reuse, R26 ;  /* 0x0000001a1a157220 */ /* 0x040fe20000400000 */
[C---:B------:R-:W-:Y:S01]  /*6080*/  LOP3.LUT R20, R29.reuse, 0xff, RZ, 0xc0, !PT ;  /* 0x000000ff1d147812 */ /* 0x040fe200078ec0ff */
[----:B------:R-:W-:Y:S02]  /*6090*/  VIADD R29, R29, 0x1 ;  /* 0x000000011d1d7836 */ /* 0x000fe40000000000 */
[----:B------:R-:W-:Y:S02]  /*60a0*/  FMUL R33, R26, R21 ;  /* 0x000000151a217220 */ /* 0x000fe40000400000 */
[----:B------:R-:W-:Y:S01]  /*60b0*/  IMAD.IADD R35, R20, 0x1, R13 ;  /* 0x0000000114237824 */ /* 0x000fe200078e020d */
[----:B0-----:R-:W-:Y:S01]  /*60c0*/  DFMA R20, R8, R6, -15 ;  /* 0xc02e00000814742b */ /* 0x001fe20000000006 */
[----:B------:R-:W-:Y:S01]  /*60d0*/  F2F.F32.F64 R18, R18 ;  /* 0x0000001200127310 */ /* 0x000fe20000301000 */
[----:B--2---:R-:W-:-:S02]  /*60e0*/  I2FP.F32.U32 R32, R30 ;  /* 0x0000001e00207245 */ /* 0x004fc40000201000 */
[----:B------:R-:W0:Y:S04]  /*60f0*/  LDS.U8 R30, [R35+-0x108] ;  /* 0xfffef800231e7984 */ /* 0x000e280000000000 */
[----:B------:R-:W-:Y:S01]  /*6100*/  DFMA R20, R8, R20, 10 ;  /* 0x402400000814742b */ /* 0x000fe20000000014 */
[----:B------:R-:W1:Y:S08]  /*6110*/  F2F.F64.F32 R6, R33 ;  /* 0x0000002100067310 */ /* 0x000e700000201800 */
[----:B------:R-:W2:Y:S01]  /*6120*/  F2I.U32.TRUNC.NTZ R32, R32 ;  /* 0x0000002000207305 */ /* 0x000ea2000020f000 */
[----:B---3--:R-:W-:Y:S01]  /*6130*/  I2FP.F32.U32 R28, R28 ;  /* 0x0000001c001c7245 */ /* 0x008fe20000201000 */
[----:B-1----:R-:W-:-:S06]  /*6140*/  DMUL R6, R6, R20 ;  /* 0x0000001406067228 */ /* 0x002fcc0000000000 */
[----:B------:R-:W1:Y:S01]  /*6150*/  F2I.U32.TRUNC.NTZ R28, R28 ;  /* 0x0000001c001c7305 */ /* 0x000e62000020f000 */
[----:B------:R-:W-:Y:S01]  /*6160*/  IMAD.IADD R20, R34, 0x1, R13 ;  /* 0x0000000122147824 */ /* 0x000fe200078e020d */
[----:B------:R-:W-:-:S05]  /*6170*/  LOP3.LUT R34, R23, 0xff, RZ, 0xc0, !PT ;  /* 0x000000ff17227812 */ /* 0x000fca00078ec0ff */
[----:B------:R-:W3:Y:S01]  /*6180*/  LDS.U8 R20, [R20+-0x108] ;  /* 0xfffef80014147984 */ /* 0x000ee20000000000 */
[----:B--2---:R-:W-:Y:S01]  /*6190*/  LOP3.LUT R8, R32, 0xf, RZ, 0xc0, !PT ;  /* 0x0000000f20087812 */ /* 0x004fe200078ec0ff */
[----:B------:R-:W-:Y:S01]  /*61a0*/  IMAD.IADD R21, R34, 0x1, R13 ;  /* 0x0000000122157824 */ /* 0x000fe200078e020d */
[----:B------:R-:W-:Y:S01]  /*61b0*/  LOP3.LUT P2, RZ, R32, 0x2, RZ, 0xc0, !PT ;  /* 0x0000000220ff7812 */ /* 0x000fe2000784c0ff */
[----:B------:R-:W2:Y:S01]  /*61c0*/  F2F.F32.F64 R6, R6 ;  /* 0x0000000600067310 */ /* 0x000ea20000301000 */
[C---:B------:R-:W-:Y:S02]  /*61d0*/  ISETP.GE.U32.AND P4, PT, R8.reuse, 0x8, PT ;  /* 0x000000080800780c */ /* 0x040fe40003f86070 */
[----:B------:R-:W-:Y:S01]  /*61e0*/  ISETP.GE.U32.AND P1, PT, R8, 0x4, PT ;  /* 0x000000040800780c */ /* 0x000fe20003f26070 */
[----:B------:R-:W4:Y:S01]  /*61f0*/  LDS.U8 R21, [R21+-0x108] ;  /* 0xfffef80015157984 */ /* 0x000f220000000000 */
[----:B------:R-:W-:Y:S02]  /*6200*/  LOP3.LUT R8, R32, 0xd, RZ, 0xc0, !PT ;  /* 0x0000000d20087812 */ /* 0x000fe400078ec0ff */
[----:B-1----:R-:W-:-:S02]  /*6210*/  LOP3.LUT R9, R28, 0xf, RZ, 0xc0, !PT ;  /* 0x0000000f1c097812 */ /* 0x002fc400078ec0ff */
[----:B------:R-:W-:Y:S02]  /*6220*/  ISETP.NE.AND P6, PT, R8, 0xc, PT ;  /* 0x0000000c0800780c */ /* 0x000fe40003fc5270 */
[----:B0-----:R-:W-:Y:S02]  /*6230*/  I2FP.F32.U32 R23, R30 ;  /* 0x0000001e00177245 */ /* 0x001fe40000201000 */
[----:B------:R-:W-:Y:S02]  /*6240*/  I2FP.F32.U32 R8, R31 ;  /* 0x0000001f00087245 */ /* 0x000fe40000201000 */
[----:B------:R-:W-:Y:S02]  /*6250*/  FSEL R19, R5, R24, !P4 ;  /* 0x0000001805137208 */ /* 0x000fe40006000000 */
[C---:B------:R-:W-:Y:S01]  /*6260*/  ISETP.GE.U32.AND P4, PT, R9.reuse, 0x8, PT ;  /* 0x000000080900780c */ /* 0x040fe20003f86070 */
[----:B------:R-:W0:Y:S01]  /*6270*/  F2I.U32.TRUNC.NTZ R23, R23 ;  /* 0x0000001700177305 */ /* 0x000e22000020f000 */
[----:B------:R-:W-:-:S02]  /*6280*/  ISETP.GE.U32.AND P5, PT, R9, 0x4, PT ;  /* 0x000000040900780c */ /* 0x000fc40003fa6070 */
[----:B------:R-:W-:Y:S02]  /*6290*/  LOP3.LUT R32, R32, 0x1, RZ, 0xc0, !PT ;  /* 0x0000000120207812 */ /* 0x000fe400078ec0ff */
[----:B------:R-:W-:Y:S02]  /*62a0*/  LOP3.LUT R9, R28, 0xd, RZ, 0xc0, !PT ;  /* 0x0000000d1c097812 */ /* 0x000fe400078ec0ff */
[----:B------:R-:W-:Y:S01]  /*62b0*/  FSEL R31, R5, R26, !P6 ;  /* 0x0000001a051f7208 */ /* 0x000fe20007000000 */
[----:B------:R-:W1:Y:S01]  /*62c0*/  F2I.U32.TRUNC.NTZ R8, R8 ;  /* 0x0000000800087305 */ /* 0x000e62000020f000 */
[----:B------:R-:W-:Y:S02]  /*62d0*/  ISETP.NE.U32.AND P3, PT, R32, 0x1, PT ;  /* 0x000000012000780c */ /* 0x000fe40003f65070 */
[----:B------:R-:W-:Y:S01]  /*62e0*/  ISETP.NE.AND P6, PT, R9, 0xc, PT ;  /* 0x0000000c0900780c */ /* 0x000fe20003fc5270 */
[----:B------:R-:W-:Y:S01]  /*62f0*/  FADD R9, R5, -1 ;  /* 0xbf80000005097421 */ /* 0x000fe20000000000 */
[----:B------:R-:W-:-:S02]  /*6300*/  FSEL R31, R24, R31, !P1 ;  /* 0x0000001f181f7208 */ /* 0x000fc40004800000 */
[C---:B------:R-:W-:Y:S02]  /*6310*/  LOP3.LUT R30, R28.reuse, 0x1, RZ, 0xc0, !PT ;  /* 0x000000011c1e7812 */ /* 0x040fe400078ec0ff */
[----:B------:R-:W-:Y:S02]  /*6320*/  LOP3.LUT P1, RZ, R28, 0x2, RZ, 0xc0, !PT ;  /* 0x000000021cff7812 */ /* 0x000fe4000782c0ff */
[----:B------:R-:W-:Y:S02]  /*6330*/  FSEL R19, -R19, R19, !P3 ;  /* 0x0000001313137208 */ /* 0x000fe40005800100 */
[----:B------:R-:W-:Y:S02]  /*6340*/  FSEL R28, R31, -R31, !P2 ;  /* 0x8000001f1f1c7208 */ /* 0x000fe40005000000 */
[----:B------:R-:W-:Y:S02]  /*6350*/  ISETP.NE.U32.AND P2, PT, R30, 0x1, PT ;  /* 0x000000011e00780c */ /* 0x000fe40003f45070 */
[----:B------:R-:W-:Y:S01]  /*6360*/  FSEL R30, R9, R24, !P4 ;  /* 0x00000018091e7208 */ /* 0x000fe20006000000 */
[----:B------:R-:W-:Y:S01]  /*6370*/  FADD R19, R19, R28 ;  /* 0x0000001c13137221 */ /* 0x000fe20000000000 */
[----:B------:R-:W-:-:S02]  /*6380*/  FSEL R33, R9, R26, !P6 ;  /* 0x0000001a09217208 */ /* 0x000fc40007000000 */
[----:B------:R-:W-:Y:S02]  /*6390*/  FSEL R28, -R30, R30, !P2 ;  /* 0x0000001e1e1c7208 */ /* 0x000fe40005000100 */
[----:B0-----:R-:W-:Y:S02]  /*63a0*/  LOP3.LUT R30, R23, 0xd, RZ, 0xc0, !PT ;  /* 0x0000000d171e7812 */ /* 0x001fe400078ec0ff */
[----:B-1----:R-:W-:Y:S02]  /*63b0*/  LOP3.LUT R31, R8, 0xf, RZ, 0xc0, !PT ;  /* 0x0000000f081f7812 */ /* 0x002fe400078ec0ff */
[----:B------:R-:W-:Y:S02]  /*63c0*/  FSEL R33, R24, R33, !P5 ;  /* 0x0000002118217208 */ /* 0x000fe40006800000 */
[----:B------:R-:W-:Y:S02]  /*63d0*/  ISETP.NE.AND P6, PT, R30, 0xc, PT ;  /* 0x0000000c1e00780c */ /* 0x000fe40003fc5270 */
[----:B---3--:R-:W-:Y:S01]  /*63e0*/  I2FP.F32.U32 R30, R20 ;  /* 0x00000014001e7245 */ /* 0x008fe20000201000 */
[----:B------:R-:W-:Y:S01]  /*63f0*/  FADD R20, R24, -1 ;  /* 0xbf80000018147421 */ /* 0x000fe20000000000 */
[----:B------:R-:W-:-:S02]  /*6400*/  ISETP.GE.U32.AND P3, PT, R31, 0x8, PT ;  /* 0x000000081f00780c */ /* 0x000fc40003f66070 */
[----:B------:R-:W-:Y:S02]  /*6410*/  ISETP.GE.U32.AND P4, PT, R31, 0x4, PT ;  /* 0x000000041f00780c */ /* 0x000fe40003f86070 */
[----:B------:R-:W-:Y:S01]  /*6420*/  LOP3.LUT R31, R23, 0xf, RZ, 0xc0, !PT ;  /* 0x0000000f171f7812 */ /* 0x000fe200078ec0ff */
[----:B------:R-:W0:Y:S01]  /*6430*/  F2I.U32.TRUNC.NTZ R30, R30 ;  /* 0x0000001e001e7305 */ /* 0x000e22000020f000 */
[----:B------:R-:W-:Y:S02]  /*6440*/  FSEL R33, R33, -R33, !P1 ;  /* 0x8000002121217208 */ /* 0x000fe40004800000 */
[C---:B------:R-:W-:Y:S02]  /*6450*/  LOP3.LUT P1, RZ, R23.reuse, 0x2, RZ, 0xc0, !PT ;  /* 0x0000000217ff7812 */ /* 0x040fe4000782c0ff */
[----:B------:R-:W-:Y:S01]  /*6460*/  LOP3.LUT R23, R23, 0x1, RZ, 0xc0, !PT ;  /* 0x0000000117177812 */ /* 0x000fe200078ec0ff */
[----:B------:R-:W-:Y:S01]  /*6470*/  FADD R28, R28, R33 ;  /* 0x000000211c1c7221 */ /* 0x000fe20000000000 */
[----:B------:R-:W-:-:S02]  /*6480*/  ISETP.GE.U32.AND P5, PT, R31, 0x8, PT ;  /* 0x000000081f00780c */ /* 0x000fc40003fa6070 */
[----:B------:R-:W-:Y:S01]  /*6490*/  ISETP.GE.U32.AND P2, PT, R31, 0x4, PT ;  /* 0x000000041f00780c */ /* 0x000fe20003f46070 */
[----:B------:R-:W-:Y:S01]  /*64a0*/  FADD R28, -R19, R28 ;  /* 0x0000001c131c7221 */ /* 0x000fe20000000100 */
[----:B------:R-:W-:Y:S02]  /*64b0*/  FSEL R31, R5, R26, !P6 ;  /* 0x0000001a051f7208 */ /* 0x000fe40007000000 */
[----:B------:R-:W-:Y:S01]  /*64c0*/  ISETP.NE.U32.AND P6, PT, R23, 0x1, PT ;  /* 0x000000011700780c */ /* 0x000fe20003fc5070 */
[----:B------:R-:W-:Y:S01]  /*64d0*/  FFMA R19, R22, R28, R19 ;  /* 0x0000001c16137223 */ /* 0x000fe20000000013 */
[----:B------:R-:W-:Y:S02]  /*64e0*/  FSEL R23, R5, R20, !P5 ;  /* 0x0000001405177208 */ /* 0x000fe40006800000 */
[----:B----4-:R-:W-:Y:S02]  /*64f0*/  I2FP.F32.U32 R34, R21 ;  /* 0x0000001500227245 */ /* 0x010fe40000201000 */
[----:B------:R-:W-:-:S02]  /*6500*/  FSEL R21, -R23, R23, !P6 ;  /* 0x0000001717157208 */ /* 0x000fc40007000100 */
[----:B------:R-:W-:Y:S01]  /*6510*/  FSEL R31, R20, R31, !P2 ;  /* 0x0000001f141f7208 */ /* 0x000fe20005000000 */
[----:B------:R1:W3:Y:S01]  /*6520*/  F2I.U32.TRUNC.NTZ R23, R34 ;  /* 0x0000002200177305 */ /* 0x0002e2000020f000 */
[C---:B0-----:R-:W-:Y:S02]  /*6530*/  LOP3.LUT R33, R30.reuse, 0x1, RZ, 0xc0, !PT ;  /* 0x000000011e217812 */ /* 0x041fe400078ec0ff */
[----:B------:R-:W-:Y:S02]  /*6540*/  FSEL R32, R31, -R31, !P1 ;  /* 0x8000001f1f207208 */ /* 0x000fe40004800000 */
[----:B------:R-:W-:-:S03]  /*6550*/  LOP3.LUT R31, R30, 0xf, RZ, 0xc0, !PT ;  /* 0x0000000f1e1f7812 */ /* 0x000fc600078ec0ff */
[----:B------:R-:W-:Y:S01]  /*6560*/  FADD R21, R21, R32 ;  /* 0x0000002015157221 */ /* 0x000fe20000000000 */
[C---:B------:R-:W-:Y:S01]  /*6570*/  ISETP.GE.U32.AND P6, PT, R31.reuse, 0x8, PT ;  /* 0x000000081f00780c */ /* 0x040fe20003fc6070 */
[----:B-1----:R-:W-:Y:S01]  /*6580*/  FADD R34, R26, -1 ;  /* 0xbf8000001a227421 */ /* 0x002fe20000000000 */
[----:B------:R-:W-:Y:S02]  /*6590*/  ISETP.GE.U32.AND P1, PT, R31, 0x4, PT ;  /* 0x000000041f00780c */ /* 0x000fe40003f26070 */
[----:B------:R-:W-:Y:S02]  /*65a0*/  LOP3.LUT R32, R8, 0xd, RZ, 0xc0, !PT ;  /* 0x0000000d08207812 */ /* 0x000fe400078ec0ff */
[----:B------:R-:W-:Y:S02]  /*65b0*/  LOP3.LUT R31, R30, 0xd, RZ, 0xc0, !PT ;  /* 0x0000000d1e1f7812 */ /* 0x000fe400078ec0ff */
[----:B------:R-:W-:Y:S02]  /*65c0*/  ISETP.NE.AND P5, PT, R32, 0xc, PT ;  /* 0x0000000c2000780c */ /* 0x000fe40003fa5270 */
[----:B------:R-:W-:-:S02]  /*65d0*/  ISETP.NE.AND P2, PT, R31, 0xc, PT ;  /* 0x0000000c1f00780c */ /* 0x000fc40003f45270 */
[----:B---3--:R-:W-:Y:S02]  /*65e0*/  LOP3.LUT R31, R23, 0xf, RZ, 0xc0, !PT ;  /* 0x0000000f171f7812 */ /* 0x008fe400078ec0ff */
[----:B------:R-:W-:Y:S02]  /*65f0*/  FSEL R32, R5, R24, !P3 ;  /* 0x0000001805207208 */ /* 0x000fe40005800000 */
[----:B------:R-:W-:Y:S02]  /*6600*/  ISETP.NE.U32.AND P3, PT, R33, 0x1, PT ;  /* 0x000000012100780c */ /* 0x000fe40003f65070 */
[----:B------:R-:W-:Y:S02]  /*6610*/  FSEL R33, R5, R34, !P5 ;  /* 0x0000002205217208 */ /* 0x000fe40006800000 */
[----:B------:R-:W-:Y:S02]  /*6620*/  ISETP.GE.U32.AND P5, PT, R31, 0x4, PT ;  /* 0x000000041f00780c */ /* 0x000fe40003fa6070 */
[----:B------:R-:W-:-:S02]  /*6630*/  FSEL R33, R24, R33, !P4 ;  /* 0x0000002118217208 */ /* 0x000fc40006000000 */
[----:B------:R-:W-:Y:S02]  /*6640*/  ISETP.GE.U32.AND P4, PT, R31, 0x8, PT ;  /* 0x000000081f00780c */ /* 0x000fe40003f86070 */
[----:B------:R-:W-:Y:S02]  /*6650*/  LOP3.LUT R35, R23, 0xd, RZ, 0xc0, !PT ;  /* 0x0000000d17237812 */ /* 0x000fe400078ec0ff */
[----:B------:R-:W-:Y:S02]  /*6660*/  FSEL R31, R9, R24, !P4 ;  /* 0x00000018091f7208 */ /* 0x000fe40006000000 */
[----:B------:R-:W-:Y:S02]  /*6670*/  ISETP.NE.AND P4, PT, R35, 0xc, PT ;  /* 0x0000000c2300780c */ /* 0x000fe40003f85270 */
[C---:B------:R-:W-:Y:S02]  /*6680*/  FSEL R35, R9.reuse, R26, !P2 ;  /* 0x0000001a09237208 */ /* 0x040fe40005000000 */
[----:B------:R-:W-:-:S02]  /*6690*/  @P5 FSEL R24, R9, R34, !P4 ;  /* 0x0000002209185208 */ /* 0x000fc40006000000 */
[----:B------:R-:W-:Y:S02]  /*66a0*/  LOP3.LUT P4, RZ, R30, 0x2, RZ, 0xc0, !PT ;  /* 0x000000021eff7812 */ /* 0x000fe4000788c0ff */
[----:B------:R-:W-:-:S04]  /*66b0*/  LOP3.LUT R30, R8, 0x1, RZ, 0xc0, !PT ;  /* 0x00000001081e7812 */ /* 0x000fc800078ec0ff */
[----:B------:R-:W-:Y:S02]  /*66c0*/  ISETP.NE.U32.AND P5, PT, R30, 0x1, PT ;  /* 0x000000011e00780c */ /* 0x000fe40003fa5070 */
[----:B------:R-:W-:Y:S02]  /*66d0*/  FSEL R30, R9, R20, !P6 ;  /* 0x00000014091e7208 */ /* 0x000fe40007000000 */
[----:B------:R-:W-:Y:S02]  /*66e0*/  LOP3.LUT P6, RZ, R8, 0x2, RZ, 0xc0, !PT ;  /* 0x0000000208ff7812 */ /* 0x000fe400078cc0ff */
[----:B------:R-:W-:Y:S02]  /*66f0*/  LOP3.LUT R8, R29, 0xff, RZ, 0xc0, !PT ;  /* 0x000000ff1d087812 */ /* 0x000fe400078ec0ff */
[----:B------:R-:W-:Y:S02]  /*6700*/  FSEL R30, -R30, R30, !P3 ;  /* 0x0000001e1e1e7208 */ /* 0x000fe40005800100 */
[----:B------:R-:W-:Y:S01]  /*6710*/  FSEL R32, -R32, R32, !P5 ;  /* 0x0000002020207208 */ /* 0x000fe20006800100 */
[----:B------:R-:W-:Y:S01]  /*6720*/  IMAD.IADD R36, R8, 0x1, R13 ;  /* 0x0000000108247824 */ /* 0x000fe200078e020d */
[----:B------:R-:W-:-:S02]  /*6730*/  FSEL R8, R20, R35, !P1 ;  /* 0x0000002314087208 */ /* 0x000fc40004800000 */
[----:B------:R-:W-:-:S03]  /*6740*/  FSEL R33, R33, -R33, !P6 ;  /* 0x8000002121217208 */ /* 0x000fc60007000000 */
[----:B------:R-:W0:Y:S02]  /*6750*/  LDS.U8 R36, [R36+-0x108] ;  /* 0xfffef80024247984 */ /* 0x000e240000000000 */
[----:B------:R-:W-:Y:S01]  /*6760*/  FADD R33, R32, R33 ;  /* 0x0000002120217221 */ /* 0x000fe20000000000 */
[----:B0-----:R-:W-:Y:S02]  /*6770*/  I2FP.F32.U32 R29, R36 ;  /* 0x00000024001d7245 */ /* 0x001fe40000201000 */
[----:B------:R-:W-:-:S04]  /*6780*/  LOP3.LUT R36, R27, 0xff, RZ, 0xc0, !PT ;  /* 0x000000ff1b247812 */ /* 0x000fc800078ec0ff */
[----:B------:R-:W0:Y:S01]  /*6790*/  F2I.U32.TRUNC.NTZ R29, R29 ;  /* 0x0000001d001d7305 */ /* 0x000e22000020f000 */
[----:B------:R-:W-:Y:S02]  /*67a0*/  IMAD.IADD R36, R36, 0x1, R13 ;  /* 0x0000000124247824 */ /* 0x000fe400078e020d */
[----:B------:R-:W-:-:S04]  /*67b0*/  VIADD R13, R13, 0xfffffef4 ;  /* 0xfffffef40d0d7836 */ /* 0x000fc80000000000 */
[----:B------:R-:W1:Y:S01]  /*67c0*/  LDS.U8 R36, [R36+-0x108] ;  /* 0xfffef80024247984 */ /* 0x000e620000000000 */
[C---:B0-----:R-:W-:Y:S02]  /*67d0*/  LOP3.LUT R26, R29.reuse, 0xf, RZ, 0xc0, !PT ;  /* 0x0000000f1d1a7812 */ /* 0x041fe400078ec0ff */
[----:B------:R-:W-:Y:S02]  /*67e0*/  LOP3.LUT R35, R29, 0xd, RZ, 0xc0, !PT ;  /* 0x0000000d1d237812 */ /* 0x000fe400078ec0ff */
[C---:B------:R-:W-:Y:S02]  /*67f0*/  ISETP.GE.U32.AND P2, PT, R26.reuse, 0x8, PT ;  /* 0x000000081a00780c */ /* 0x040fe40003f46070 */
[----:B------:R-:W-:Y:S02]  /*6800*/  ISETP.GE.U32.AND P1, PT, R26, 0x4, PT ;  /* 0x000000041a00780c */ /* 0x000fe40003f26070 */
[----:B------:R-:W-:Y:S02]  /*6810*/  FSEL R26, R5, R20, !P2 ;  /* 0x00000014051a7208 */ /* 0x000fe40005000000 */
[----:B------:R-:W-:-:S02]  /*6820*/  ISETP.NE.AND P2, PT, R35, 0xc, PT ;  /* 0x0000000c2300780c */ /* 0x000fc40003f45270 */
[----:B------:R-:W-:Y:S02]  /*6830*/  LOP3.LUT P5, RZ, R29, 0x2, RZ, 0xc0, !PT ;  /* 0x000000021dff7812 */ /* 0x000fe400078ac0ff */
[----:B------:R-:W-:-:S04]  /*6840*/  FSEL R27, R5, R34, !P2 ;  /* 0x00000022051b7208 */ /* 0x000fc80005000000 */
[----:B------:R-:W-:-:S04]  /*6850*/  FSEL R27, R20, R27, !P1 ;  /* 0x0000001b141b7208 */ /* 0x000fc80004800000 */
[----:B------:R-:W-:Y:S02]  /*6860*/  FSEL R27, R27, -R27, !P5 ;  /* 0x8000001b1b1b7208 */ /* 0x000fe40006800000 */
[----:B-1----:R-:W-:-:S06]  /*6870*/  I2FP.F32.U32 R35, R36 ;  /* 0x0000002400237245 */ /* 0x002fcc0000201000 */
[----:B------:R-:W0:Y:S02]  /*6880*/  F2I.U32.TRUNC.NTZ R35, R35 ;  /* 0x0000002300237305 */ /* 0x000e24000020f000 */
[C---:B0-----:R-:W-:Y:S02]  /*6890*/  LOP3.LUT R5, R35.reuse, 0xf, RZ, 0xc0, !PT ;  /* 0x0000000f23057812 */ /* 0x041fe400078ec0ff */
[----:B------:R-:W-:Y:S02]  /*68a0*/  LOP3.LUT R37, R35, 0xd, RZ, 0xc0, !PT ;  /* 0x0000000d23257812 */ /* 0x000fe400078ec0ff */
[C---:B------:R-:W-:Y:S02]  /*68b0*/  ISETP.GE.U32.AND P1, PT, R5.reuse, 0x4, PT ;  /* 0x000000040500780c */ /* 0x040fe40003f26070 */
[----:B------:R-:W-:Y:S02]  /*68c0*/  ISETP.GE.U32.AND P2, PT, R5, 0x8, PT ;  /* 0x000000080500780c */ /* 0x000fe40003f46070 */
[----:B------:R-:W-:-:S02]  /*68d0*/  LOP3.LUT P6, RZ, R35, 0x2, RZ, 0xc0, !PT ;  /* 0x0000000223ff7812 */ /* 0x000fc400078cc0ff */
[----:B------:R-:W-:Y:S02]  /*68e0*/  FSEL R5, R9, R20, !P2 ;  /* 0x0000001409057208 */ /* 0x000fe40005000000 */
[----:B------:R-:W-:-:S05]  /*68f0*/  ISETP.NE.AND P2, PT, R37, 0xc, PT ;  /* 0x0000000c2500780c */ /* 0x000fca0003f45270 */
[----:B------:R-:W-:Y:S02]  /*6900*/  @P1 FSEL R20, R9, R34, !P2 ;  /* 0x0000002209141208 */ /* 0x000fe40005000000 */
[C---:B------:R-:W-:Y:S02]  /*6910*/  LOP3.LUT R9, R23.reuse, 0x1, RZ, 0xc0, !PT ;  /* 0x0000000117097812 */ /* 0x040fe400078ec0ff */
[----:B------:R-:W-:Y:S02]  /*6920*/  LOP3.LUT P2, RZ, R23, 0x2, RZ, 0xc0, !PT ;  /* 0x0000000217ff7812 */ /* 0x000fe4000784c0ff */
[----:B------:R-:W-:Y:S02]  /*6930*/  ISETP.NE.U32.AND P1, PT, R9, 0x1, PT ;  /* 0x000000010900780c */ /* 0x000fe40003f25070 */
[----:B------:R-:W-:Y:S02]  /*6940*/  LOP3.LUT R9, R29, 0x1, RZ, 0xc0, !PT ;  /* 0x000000011d097812 */ /* 0x000fe400078ec0ff */
[----:B------:R-:W-:-:S02]  /*6950*/  FSEL R31, -R31, R31, !P1 ;  /* 0x0000001f1f1f7208 */ /* 0x000fc40004800100 */
[----:B------:R-:W-:Y:S02]  /*6960*/  ISETP.NE.U32.AND P3, PT, R9, 0x1, PT ;  /* 0x000000010900780c */ /* 0x000fe40003f65070 */
[----:B------:R-:W-:Y:S02]  /*6970*/  LOP3.LUT R9, R35, 0x1, RZ, 0xc0, !PT ;  /* 0x0000000123097812 */ /* 0x000fe400078ec0ff */
[----:B------:R-:W-:Y:S02]  /*6980*/  FSEL R26, -R26, R26, !P3 ;  /* 0x0000001a1a1a7208 */ /* 0x000fe40005800100 */
[----:B------:R-:W-:Y:S02]  /*6990*/  ISETP.NE.U32.AND P1, PT, R9, 0x1, PT ;  /* 0x000000010900780c */ /* 0x000fe40003f25070 */
[----:B------:R-:W-:Y:S01]  /*69a0*/  FSEL R24, R24, -R24, !P2 ;  /* 0x8000001818187208 */ /* 0x000fe20005000000 */
[----:B------:R-:W-:Y:S01]  /*69b0*/  FADD R27, R26, R27 ;  /* 0x0000001b1a1b7221 */ /* 0x000fe20000000000 */
[----:B------:R-:W-:-:S02]  /*69c0*/  FSEL R9, R8, -R8, !P4 ;  /* 0x8000000808097208 */ /* 0x000fc40006000000 */
[----:B------:R-:W-:Y:S01]  /*69d0*/  FSEL R5, -R5, R5, !P1 ;  /* 0x0000000505057208 */ /* 0x000fe20004800100 */
[----:B------:R-:W-:Y:S01]  /*69e0*/  FADD R24, R31, R24 ;  /* 0x000000181f187221 */ /* 0x000fe20000000000 */
[----:B------:R-:W-:Y:S01]  /*69f0*/  FSEL R20, R20, -R20, !P6 ;  /* 0x8000001414147208 */ /* 0x000fe20007000000 */
[----:B------:R-:W-:Y:S01]  /*6a00*/  FADD R30, R30, R9 ;  /* 0x000000091e1e7221 */ /* 0x000fe20000000000 */
[----:B------:R-:W-:Y:S01]  /*6a10*/  ISETP.NE.AND P1, PT, R14, 0xa74, PT ;  /* 0x00000a740e00780c */ /* 0x000fe20003f25270 */
[----:B------:R-:W-:Y:S02]  /*6a20*/  FADD R24, -R33, R24 ;  /* 0x0000001821187221 */ /* 0x000fe40000000100 */
[----:B------:R-:W-:Y:S01]  /*6a30*/  FADD R20, R5, R20 ;  /* 0x0000001405147221 */ /* 0x000fe20000000000 */
[----:B------:R-:W-:Y:S01]  /*6a40*/  FADD R30, -R21, R30 ;  /* 0x0000001e151e7221 */ /* 0x000fe20000000100 */
[C---:B------:R-:W-:Y:S02]  /*6a50*/  FFMA R33, R22.reuse, R24, R33 ;  /* 0x0000001816217223 */ /* 0x040fe40000000021 */
[----:B------:R-:W-:Y:S01]  /*6a60*/  FADD R20, -R27, R20 ;  /* 0x000000141b147221 */ /* 0x000fe20000000100 */
[----:B------:R-:W-:-:S03]  /*6a70*/  FFMA R30, R22, R30, R21 ;  /* 0x0000001e161e7223 */ /* 0x000fc60000000015 */
[----:B------:R-:W-:Y:S01]  /*6a80*/  FFMA R20, R22, R20, R27 ;  /* 0x0000001416147223 */ /* 0x000fe2000000001b */
[----:B------:R-:W-:-:S03]  /*6a90*/  FADD R30, -R19, R30 ;  /* 0x0000001e131e7221 */ /* 0x000fc60000000100 */
[----:B------:R-:W-:Y:S01]  /*6aa0*/  FADD R20, -R33, R20 ;  /* 0x0000001421147221 */ /* 0x000fe20000000100 */
[----:B------:R-:W-:-:S03]  /*6ab0*/  FFMA R19, R18, R30, R19 ;  /* 0x0000001e12137223 */ /* 0x000fc60000000013 */
[----:B------:R-:W-:-:S04]  /*6ac0*/  FFMA R20, R18, R20, R33 ;  /* 0x0000001412147223 */ /* 0x000fc80000000021 */
[----:B------:R-:W-:-:S04]  /*6ad0*/  FADD R20, -R19, R20 ;  /* 0x0000001413147221 */ /* 0x000fc80000000100 */
[----:B--2---:R-:W-:-:S04]  /*6ae0*/  FFMA R20, R6, R20, R19 ;  /* 0x0000001406147223 */ /* 0x004fc80000000013 */
[----:B------:R-:W-:Y:S01]  /*6af0*/  FFMA R17, R4, R20, R17 ;  /* 0x0000001404117223 */ /* 0x000fe20000000011 */
[----:B------:R-:W-:Y:S06]  /*6b00*/  @P1 BRA `(.L_x_182) ;  /* 0xffffffec004c1947 */ /* 0x000fec000383ffff */
[----:B------:R-:W-:Y:S01]  /*6b10*/  FSETP.GEU.AND P1, PT, |R17|, 8000, PT ;  /* 0x45fa00001100780b */ /* 0x000fe20003f2e200 */
[----:B------:R-:W-:Y:S01]  /*6b20*/  BSSY.RECONVERGENT B1, `(.L_x_183) ;  /* 0x0000129000017945 */ /* 0x000fe20003800200 */
[----:B------:R-:W-:-:S11]  /*6b30*/  IMAD.MOV.U32 R5, RZ, RZ, RZ ;  /* 0x000000ffff057224 */ /* 0x000fd600078e00ff */
[----:B------:R-:W-:Y:S05]  /*6b40*/  @!P1 BRA `(.L_x_184) ;  /* 0x0000001000989947 */ /* 0x000fea0003800000 */
[----:B------:R-:W-:Y:S02]  /*6b50*/  IMAD.MOV.U32 R13, RZ, RZ, RZ ;  /* 0x000000ffff0d7224 */ /* 0x000fe400078e00ff */
[----:B------:R-:W-:-:S07]  /*6b60*/  IMAD.MOV.U32 R5, RZ, RZ, RZ ;  /* 0x000000ffff057224 */ /* 0x000fce00078e00ff */
.L_x_189:
        /* <DEDUP_REMOVED lines=18> */
.L_x_186:
[----:B------:R-:W-:Y:S05]  /*6c90*/  BSYNC.RECONVERGENT B4 ;  /* 0x0000000000047941 */ /* 0x000fea0003800200 */
.L_x_185:
        /* <DEDUP_REMOVED lines=13> */
.L_x_187:
        /* <DEDUP_REMOVED lines=12> */
.L_x_188:
[----:B------:R-:W0:Y:S01]  /*6e30*/  S2UR UR6, SR_CgaCtaId ;  /* 0x00000000000679c3 */ /* 0x000e220000008800 */
[C---:B------:R-:W-:Y:S01]  /*6e40*/  R2UR UR7, R5.reuse ;  /* 0x00000000050772ca */ /* 0x040fe200000e0000 */
[----:B------:R-:W-:Y:S01]  /*6e50*/  UMOV UR5, 0x400 ;  /* 0x0000040000057882 */ /* 0x000fe20000000000 */
[----:B------:R-:W-:Y:S01]  /*6e60*/  VIADD R5, R5, 0x1 ;  /* 0x0000000105057836 */ /* 0x000fe20000000000 */
[----:B0-----:R-:W-:-:S10]  /*6e70*/  ULEA UR5, UR6, UR5, 0x18 ;  /* 0x0000000506057291 */ /* 0x001fd4000f8ec0ff */
[----:B------:R-:W-:-:S09]  /*6e80*/  UIMAD UR5, UR7, -0x10c, UR5 ;  /* 0xfffffef4070578a4 */ /* 0x000fd2000f8e0205 */
[----:B------:R-:W0:Y:S04]  /*6e90*/  LDS R7, [UR5+0xa6c] ;  /* 0x000a6c05ff077984 */ /* 0x000e280008000800 */
[----:B------:R-:W1:Y:S01]  /*6ea0*/  LDS R6, [UR5+0xa70] ;  /* 0x000a7005ff067984 */ /* 0x000e620008000800 */
[----:B0-----:R-:W-:-:S04]  /*6eb0*/  FADD R14, R7, R14 ;  /* 0x0000000e070e7221 */ /* 0x001fc80000000000 */
[----:B------:R-:W0:Y:S01]  /*6ec0*/  F2I.FLOOR.NTZ R7, R14 ;  /* 0x0000000e00077305 */ /* 0x000e220000207100 */
[----:B-1----:R-:W-:-:S07]  /*6ed0*/  FADD R9, R6, R15 ;  /* 0x0000000f06097221 */ /* 0x002fce0000000000 */
[----:B------:R-:W-:Y:S01]  /*6ee0*/  F2I.FLOOR.NTZ R6, R9 ;  /* 0x0000000900067305 */ /* 0x000fe20000207100 */
[C---:B0-----:R-:W-:Y:S01]  /*6ef0*/  LOP3.LUT R8, R7.reuse, 0xff, RZ, 0xc0, !PT ;  /* 0x000000ff07087812 */ /* 0x041fe200078ec0ff */
[----:B------:R-:W-:-:S05]  /*6f00*/  VIADD R7, R7, 0x1 ;  /* 0x0000000107077836 */ /* 0x000fca0000000000 */
[----:B------:R-:W0:Y:S01]  /*6f10*/  LDS.U8 R8, [R8+UR5+0x96c] ;  /* 0x00096c0508087984 */ /* 0x000e220008000000 */
[----:B------:R-:W-:-:S03]  /*6f20*/  LOP3.LUT R17, R7, 0xff, RZ, 0xc0, !PT ;  /* 0x000000ff07117812 */ /* 0x000fc600078ec0ff */
[----:B------:R-:W1:Y:S04]  /*6f30*/  LDS R7, [UR5+0xa74] ;  /* 0x000a7405ff077984 */ /* 0x000e680008000800 */
[----:B------:R-:W2:Y:S01]  /*6f40*/  LDS.U8 R17, [R17+UR5+0x96c] ;  /* 0x00096c0511117984 */ /* 0x000ea20008000000 */
[----:B0-----:R-:W-:Y:S01]  /*6f50*/  I2FP.F32.U32 R15, R8 ;  /* 0x00000008000f7245 */ /* 0x001fe20000201000 */
[----:B-1----:R-:W-:-:S05]  /*6f60*/  FADD R34, R7, R34 ;  /* 0x0000002207227221 */ /* 0x002fca0000000000 */
[----:B------:R-:W0:Y:S01]  /*6f70*/  F2I.TRUNC.NTZ R15, R15 ;  /* 0x0000000f000f7305 */ /* 0x000e22000020f100 */
[----:B--2---:R-:W-:-:S07]  /*6f80*/  I2FP.F32.U32 R8, R17 ;  /* 0x0000001100087245 */ /* 0x004fce0000201000 */
[----:B------:R-:W1:Y:S01]  /*6f90*/  F2I.TRUNC.NTZ R21, R8 ;  /* 0x0000000800157305 */ /* 0x000e62000020f100 */
[----:B0-----:R-:W-:-:S07]  /*6fa0*/  IMAD.IADD R18, R6, 0x1, R15 ;  /* 0x0000000106127824 */ /* 0x001fce00078e020f */
[----:B------:R-:W-:Y:S01]  /*6fb0*/  F2I.FLOOR.NTZ R17, R34 ;  /* 0x0000002200117305 */ /* 0x000fe20000207100 */
[C---:B------:R-:W-:Y:S01]  /*6fc0*/  LOP3.LUT R19, R18.reuse, 0xff, RZ, 0xc0, !PT ;  /* 0x000000ff12137812 */ /* 0x040fe200078ec0ff */
[----:B------:R-:W-:Y:S02]  /*6fd0*/  VIADD R18, R18, 0x1 ;  /* 0x0000000112127836 */ /* 0x000fe40000000000 */
[----:B-1----:R-:W-:-:S04]  /*6fe0*/  IMAD.IADD R21, R6, 0x1, R21 ;  /* 0x0000000106157824 */ /* 0x002fc800078e0215 */
[----:B------:R-:W0:Y:S01]  /*6ff0*/  FRND.FLOOR R7, R14 ;  /* 0x0000000e00077307 */ /* 0x000e220000205000 */
[----:B------:R-:W1:Y:S01]  /*7000*/  LDS.U8 R19, [R19+UR5+0x96c] ;  /* 0x00096c0513137984 */ /* 0x000e620008000000 */
[----:B------:R-:W-:Y:S02]  /*7010*/  LOP3.LUT R15, R18, 0xff, RZ, 0xc0, !PT ;  /* 0x000000ff120f7812 */ /* 0x000fe400078ec0ff */
[C---:B------:R-:W-:Y:S01]  /*7020*/  LOP3.LUT R20, R21.reuse, 0xff, RZ, 0xc0, !PT ;  /* 0x000000ff15147812 */ /* 0x040fe200078ec0ff */
[----:B------:R-:W-:Y:S02]  /*7030*/  VIADD R21, R21, 0x1 ;  /* 0x0000000115157836 */ /* 0x000fe40000000000 */
[----:B------:R2:W3:Y:S01]  /*7040*/  LDS.U8 R30, [R15+UR5+0x96c] ;  /* 0x00096c050f1e7984 */ /* 0x0004e20008000000 */
[----:B------:R-:W4:Y:S02]  /*7050*/  FRND.FLOOR R29, R34 ;  /* 0x00000022001d7307 */ /* 0x000f240000205000 */
[----:B------:R-:W-:Y:S01]  /*7060*/  LOP3.LUT R26, R21, 0xff, RZ, 0xc0, !PT ;  /* 0x000000ff151a7812 */ /* 0x000fe200078ec0ff */
[----:B------:R-:W5:Y:S01]  /*7070*/  LDS.U8 R20, [R20+UR5+0x96c] ;  /* 0x00096c0514147984 */ /* 0x000f620008000000 */
[----:B0-----:R-:W-:Y:S01]  /*7080*/  FADD R8, R14, -R7 ;  /* 0x800000070e087221 */ /* 0x001fe20000000000 */
[----:B------:R-:W-:-:S03]  /*7090*/  IMAD.MOV.U32 R7, RZ, RZ, 0x40180000 ;  /* 0x40180000ff077424 */ /* 0x000fc600078e00ff */
[----:B------:R-:W0:Y:S01]  /*70a0*/  LDS.U8 R26, [R26+UR5+0x96c] ;  /* 0x00096c051a1a7984 */ /* 0x000e220008000000 */
[----:B--2---:R-:W-:Y:S01]  /*70b0*/  FMUL R15, R8, R8 ;  /* 0x00000008080f7220 */ /* 0x004fe20000400000 */
[----:B----4-:R-:W-:Y:S01]  /*70c0*/  FADD R34, R34, -R29 ;  /* 0x8000001d22227221 */ /* 0x010fe20000000000 */
[----:B-1----:R-:W-:Y:S02]  /*70d0*/  I2FP.F32.U32 R6, R19 ;  /* 0x0000001300067245 */ /* 0x002fe40000201000 */
[----:B------:R-:W1:Y:S01]  /*70e0*/  F2F.F64.F32 R18, R8 ;  /* 0x0000000800127310 */ /* 0x000e620000201800 */
[----:B---3--:R-:W-:-:S07]  /*70f0*/  I2FP.F32.U32 R30, R30 ;  /* 0x0000001e001e7245 */ /* 0x008fce0000201000 */
[----:B------:R-:W2:Y:S01]  /*7100*/  F2I.TRUNC.NTZ R6, R6 ;  /* 0x0000000600067305 */ /* 0x000ea2000020f100 */
[----:B-----5:R-:W-:-:S07]  /*7110*/  I2FP.F32.U32 R23, R20 ;  /* 0x0000001400177245 */ /* 0x020fce0000201000 */
[----:B------:R-:W3:Y:S01]  /*7120*/  F2I.TRUNC.NTZ R20, R23 ;  /* 0x0000001700147305 */ /* 0x000ee2000020f100 */
[----:B--2---:R-:W-:-:S07]  /*7130*/  IMAD.IADD R22, R17, 0x1, R6 ;  /* 0x0000000111167824 */ /* 0x004fce00078e0206 */
[----:B------:R-:W2:Y:S01]  /*7140*/  F2I.TRUNC.NTZ R30, R30 ;  /* 0x0000001e001e7305 */ /* 0x000ea2000020f100 */
[----:B------:R-:W-:Y:S01]  /*7150*/  IMAD.MOV.U32 R6, RZ, RZ, 0x0 ;  /* 0x00000000ff067424 */ /* 0x000fe200078e00ff */
[C---:B------:R-:W-:Y:S01]  /*7160*/  LOP3.LUT R24, R22.reuse, 0xff, RZ, 0xc0, !PT ;  /* 0x000000ff16187812 */ /* 0x040fe200078ec0ff */
[----:B------:R-:W-:Y:S02]  /*7170*/  VIADD R22, R22, 0x1 ;  /* 0x0000000116167836 */ /* 0x000fe40000000000 */
[----:B---3--:R-:W-:Y:S02]  /*7180*/  IMAD.IADD R27, R17, 0x1, R20 ;  /* 0x00000001111b7824 */ /* 0x008fe400078e0214 */
[C---:B-1----:R-:W-:Y:S01]  /*7190*/  DFMA R20, R18.reuse, R6, -15 ;  /* 0xc02e00001214742b */ /* 0x042fe20000000006 */
[----:B------:R-:W1:Y:S01]  /*71a0*/  LDS.U8 R24, [R24+UR5+0x96c] ;  /* 0x00096c0518187984 */ /* 0x000e620008000000 */
[----:B------:R-:W-:Y:S02]  /*71b0*/  LOP3.LUT R28, R22, 0xff, RZ, 0xc0, !PT ;  /* 0x000000ff161c7812 */ /* 0x000fe400078ec0ff */
[C---:B------:R-:W-:Y:S01]  /*71c0*/  LOP3.LUT R23, R27.reuse, 0xff, RZ, 0xc0, !PT ;  /* 0x000000ff1b177812 */ /* 0x040fe200078ec0ff */
[----:B------:R-:W3:Y:S01]  /*71d0*/  FRND.FLOOR R22, R9 ;  /* 0x0000000900167307 */ /* 0x000ee20000205000 */
[----:B------:R-:W-:Y:S01]  /*71e0*/  IADD3 R27, PT, PT, R27, 0x1, RZ ;  /* 0x000000011b1b7810 */ /* 0x000fe20007ffe0ff */
[----:B------:R4:W5:Y:S01]  /*71f0*/  LDS.U8 R31, [R28+UR5+0x96c] ;  /* 0x00096c051c1f7984 */ /* 0x0009620008000000 */
[----:B------:R-:W-:-:S02]  /*7200*/  DFMA R20, R18, R20, 10 ;  /* 0x402400001214742b */ /* 0x000fc40000000014 */
[----:B------:R-:W-:Y:S01]  /*7210*/  LOP3.LUT R29, R27, 0xff, RZ, 0xc0, !PT ;  /* 0x000000ff1b1d7812 */ /* 0x000fe200078ec0ff */
[----:B------:R-:W5:Y:S01]  /*7220*/  LDS.U8 R23, [R23+UR5+0x96c] ;  /* 0x00096c0517177984 */ /* 0x000f620008000000 */
[----:B0-----:R-:W-:Y:S01]  /*7230*/  I2FP.F32.U32 R18, R26 ;  /* 0x0000001a00127245 */ /* 0x001fe20000201000 */
[----:B--2---:R-:W-:Y:S02]  /*7240*/  IMAD.IADD R26, R17, 0x1, R30 ;  /* 0x00000001111a7824 */ /* 0x004fe400078e021e */
[----:B----4-:R-:W-:-:S03]  /*7250*/  FMUL R28, R8, R15 ;  /* 0x0000000f081c7220 */ /* 0x010fc60000400000 */
[----:B------:R-:W-:Y:S01]  /*7260*/  F2I.TRUNC.NTZ R18, R18 ;  /* 0x0000001200127305 */ /* 0x000fe2000020f100 */
[----:B---3--:R-:W-:Y:S01]  /*7270*/  FADD R9, R9, -R22 ;  /* 0x8000001609097221 */ /* 0x008fe20000000000 */
[C---:B------:R-:W-:Y:S01]  /*7280*/  LOP3.LUT R22, R26.reuse, 0xff, RZ, 0xc0, !PT ;  /* 0x000000ff1a167812 */ /* 0x040fe200078ec0ff */
[----:B------:R-:W-:-:S05]  /*7290*/  VIADD R26, R26, 0x1 ;  /* 0x000000011a1a7836 */ /* 0x000fca0000000000 */
[----:B------:R-:W0:Y:S01]  /*72a0*/  F2F.F64.F32 R14, R28 ;  /* 0x0000001c000e7310 */ /* 0x000e220000201800 */
[----:B------:R-:W-:Y:S01]  /*72b0*/  LDS.U8 R22, [R22+UR5+0x96c] ;  /* 0x00096c0516167984 */ /* 0x000fe20008000000 */
[----:B-1----:R-:W-:Y:S01]  /*72c0*/  I2FP.F32.U32 R24, R24 ;  /* 0x0000001800187245 */ /* 0x002fe20000201000 */
[----:B0-----:R-:W-:-:S05]  /*72d0*/  DMUL R14, R14, R20 ;  /* 0x000000140e0e7228 */ /* 0x001fca0000000000 */
[----:B------:R-:W0:Y:S01]  /*72e0*/  F2I.U32.TRUNC.NTZ R24, R24 ;  /* 0x0000001800187305 */ /* 0x000e22000020f000 */
[----:B-----5:R-:W-:Y:S02]  /*72f0*/  I2FP.F32.U32 R19, R31 ;  /* 0x0000001f00137245 */ /* 0x020fe40000201000 */
[----:B------:R-:W-:-:S05]  /*7300*/  I2FP.F32.U32 R23, R23 ;  /* 0x0000001700177245 */ /* 0x000fca0000201000 */
[----:B------:R-:W1:Y:S01]  /*7310*/  F2I.U32.TRUNC.NTZ R19, R19 ;  /* 0x0000001300137305 */ /* 0x000e62000020f000 */
[----:B0-----:R-:W-:-:S07]  /*7320*/  LOP3.LUT R20, R24, 0xf, RZ, 0xc0, !PT ;  /* 0x0000000f18147812 */ /* 0x001fce00078ec0ff */
[----:B------:R-:W0:Y:S01]  /*7330*/  F2I.U32.TRUNC.NTZ R27, R23 ;  /* 0x00000017001b7305 */ /* 0x000e22000020f000 */
[----:B------:R-:W-:Y:S02]  /*7340*/  LOP3.LUT R21, R24, 0xd, RZ, 0xc0, !PT ;  /* 0x0000000d18157812 */ /* 0x000fe400078ec0ff */
[C---:B------:R-:W-:Y:S02]  /*7350*/  ISETP.GE.U32.AND P2, PT, R20.reuse, 0x8, PT ;  /* 0x000000081400780c */ /* 0x040fe40003f46070 */
[----:B------:R-:W-:Y:S02]  /*7360*/  ISETP.GE.U32.AND P3, PT, R20, 0x4, PT ;  /* 0x000000041400780c */ /* 0x000fe40003f66070 */
[----:B------:R2:W3:Y:S01]  /*7370*/  LDS.U8 R20, [R29+UR5+0x96c] ;  /* 0x00096c051d147984 */ /* 0x0004e20008000000 */
[C---:B------:R-:W-:Y:S02]  /*7380*/  LOP3.LUT P6, RZ, R24.reuse, 0x2, RZ, 0xc0, !PT ;  /* 0x0000000218ff7812 */ /* 0x040fe400078cc0ff */
[----:B------:R-:W-:-:S02]  /*7390*/  LOP3.LUT R24, R24, 0x1, RZ, 0xc0, !PT ;  /* 0x0000000118187812 */ /* 0x000fc400078ec0ff */
[----:B------:R-:W-:Y:S02]  /*73a0*/  ISETP.NE.AND P1, PT, R21, 0xc, PT ;  /* 0x0000000c1500780c */ /* 0x000fe40003f25270 */
[----:B------:R-:W-:Y:S01]  /*73b0*/  ISETP.NE.U32.AND P5, PT, R24, 0x1, PT ;  /* 0x000000011800780c */ /* 0x000fe20003fa5070 */
[----:B--2---:R-:W-:Y:S01]  /*73c0*/  IMAD.IADD R29, R17, 0x1, R18 ;  /* 0x00000001111d7824 */ /* 0x004fe200078e0212 */
[C---:B------:R-:W-:Y:S01]  /*73d0*/  FSEL R24, R8.reuse, R34, !P1 ;  /* 0x0000002208187208 */ /* 0x040fe20004800000 */
[C---:B------:R-:W-:Y:S01]  /*73e0*/  FADD R18, R8.reuse, -1 ;  /* 0xbf80000008127421 */ /* 0x040fe20000000000 */
[----:B-1----:R-:W-:Y:S02]  /*73f0*/  LOP3.LUT R28, R19, 0xf, RZ, 0xc0, !PT ;  /* 0x0000000f131c7812 */ /* 0x002fe400078ec0ff */
[----:B------:R-:W-:Y:S02]  /*7400*/  FSEL R21, R8, R9, !P2 ;  /* 0x0000000908157208 */ /* 0x000fe40005000000 */
[----:B------:R-:W-:-:S02]  /*7410*/  FSEL R24, R9, R24, !P3 ;  /* 0x0000001809187208 */ /* 0x000fc40005800000 */
[C---:B0-----:R-:W-:Y:S02]  /*7420*/  LOP3.LUT R31, R27.reuse, 0xf, RZ, 0xc0, !PT ;  /* 0x0000000f1b1f7812 */ /* 0x041fe400078ec0ff */
[----:B------:R-:W-:Y:S02]  /*7430*/  LOP3.LUT R17, R27, 0xd, RZ, 0xc0, !PT ;  /* 0x0000000d1b117812 */ /* 0x000fe400078ec0ff */
[----:B------:R-:W-:Y:S02]  /*7440*/  LOP3.LUT R23, R29, 0xff, RZ, 0xc0, !PT ;  /* 0x000000ff1d177812 */ /* 0x000fe400078ec0ff */
[C---:B------:R-:W-:Y:S02]  /*7450*/  ISETP.GE.U32.AND P4, PT, R28.reuse, 0x8, PT ;  /* 0x000000081c00780c */ /* 0x040fe40003f86070 */
[----:B------:R-:W-:Y:S02]  /*7460*/  ISETP.GE.U32.AND P2, PT, R28, 0x4, PT ;  /* 0x000000041c00780c */ /* 0x000fe40003f46070 */
[----:B------:R-:W-:Y:S01]  /*7470*/  LOP3.LUT R30, R19, 0xd, RZ, 0xc0, !PT ;  /* 0x0000000d131e7812 */ /* 0x000fe200078ec0ff */
[----:B------:R-:W0:Y:S01]  /*7480*/  LDS.U8 R23, [R23+UR5+0x96c] ;  /* 0x00096c0517177984 */ /* 0x000e220008000000 */
[----:B------:R-:W-:-:S02]  /*7490*/  FSEL R21, -R21, R21, !P5 ;  /* 0x0000001515157208 */ /* 0x000fc40006800100 */
[----:B------:R-:W-:Y:S02]  /*74a0*/  FSEL R28, R24, -R24, !P6 ;  /* 0x80000018181c7208 */ /* 0x000fe40007000000 */
[----:B------:R-:W-:Y:S02]  /*74b0*/  LOP3.LUT P3, RZ, R19, 0x2, RZ, 0xc0, !PT ;  /* 0x0000000213ff7812 */ /* 0x000fe4000786c0ff */
[----:B------:R-:W-:Y:S02]  /*74c0*/  ISETP.GE.U32.AND P5, PT, R31, 0x8, PT ;  /* 0x000000081f00780c */ /* 0x000fe40003fa6070 */
[----:B------:R-:W-:Y:S02]  /*74d0*/  ISETP.NE.AND P6, PT, R17, 0xc, PT ;  /* 0x0000000c1100780c */ /* 0x000fe40003fc5270 */
[----:B------:R-:W-:Y:S02]  /*74e0*/  LOP3.LUT R19, R19, 0x1, RZ, 0xc0, !PT ;  /* 0x0000000113137812 */ /* 0x000fe400078ec0ff */
[----:B------:R-:W-:-:S02]  /*74f0*/  ISETP.NE.AND P1, PT, R30, 0xc, PT ;  /* 0x0000000c1e00780c */ /* 0x000fc40003f25270 */
[CC--:B------:R-:W-:Y:S02]  /*7500*/  FSEL R17, R18.reuse, R9.reuse, !P5 ;  /* 0x0000000912117208 */ /* 0x0c0fe40006800000 */
[----:B------:R-:W-:Y:S02]  /*7510*/  FSEL R30, R18, R34, !P6 ;  /* 0x00000022121e7208 */ /* 0x000fe40007000000 */
[----:B------:R-:W-:Y:S01]  /*7520*/  ISETP.NE.U32.AND P5, PT, R19, 0x1, PT ;  /* 0x000000011300780c */ /* 0x000fe20003fa5070 */
[----:B------:R-:W-:Y:S01]  /*7530*/  FADD R19, R34, -1 ;  /* 0xbf80000022137421 */ /* 0x000fe20000000000 */
[----:B------:R-:W-:Y:S02]  /*7540*/  ISETP.GE.U32.AND P6, PT, R31, 0x4, PT ;  /* 0x000000041f00780c */ /* 0x000fe40003fc6070 */
[----:B------:R-:W-:Y:S02]  /*7550*/  LOP3.LUT R24, R26, 0xff, RZ, 0xc0, !PT ;  /* 0x000000ff1a187812 */ /* 0x000fe400078ec0ff */
[----:B------:R-:W-:-:S02]  /*7560*/  FSEL R31, R8, R9, !P4 ;  /* 0x00000009081f7208 */ /* 0x000fc40006000000 */
[C---:B------:R-:W-:Y:S02]  /*7570*/  LOP3.LUT P4, RZ, R27.reuse, 0x2, RZ, 0xc0, !PT ;  /* 0x000000021bff7812 */ /* 0x040fe4000788c0ff */
[----:B------:R-:W-:Y:S01]  /*7580*/  LOP3.LUT R27, R27, 0x1, RZ, 0xc0, !PT ;  /* 0x000000011b1b7812 */ /* 0x000fe200078ec0ff */
[----:B------:R-:W1:Y:S01]  /*7590*/  LDS.U8 R24, [R24+UR5+0x96c] ;  /* 0x00096c0518187984 */ /* 0x000e620008000000 */
[----:B---3--:R-:W-:Y:S02]  /*75a0*/  I2FP.F32.U32 R26, R20 ;  /* 0x00000014001a7245 */ /* 0x008fe40000201000 */
[----:B------:R-:W-:Y:S02]  /*75b0*/  FSEL R20, R8, R19, !P1 ;  /* 0x0000001308147208 */ /* 0x000fe40004800000 */
[----:B------:R-:W-:Y:S01]  /*75c0*/  ISETP.NE.U32.AND P1, PT, R27, 0x1, PT ;  /* 0x000000011b00780c */ /* 0x000fe20003f25070 */
[----:B------:R-:W-:Y:S01]  /*75d0*/  VIADD R27, R29, 0x1 ;  /* 0x000000011d1b7836 */ /* 0x000fe20000000000 */
[----:B------:R-:W-:Y:S01]  /*75e0*/  I2FP.F32.U32 R29, R22 ;  /* 0x00000016001d7245 */ /* 0x000fe20000201000 */
[----:B------:R-:W2:Y:S01]  /*75f0*/  F2I.U32.TRUNC.NTZ R26, R26 ;  /* 0x0000001a001a7305 */ /* 0x000ea2000020f000 */
[----:B------:R-:W-:-:S02]  /*7600*/  FSEL R30, R9, R30, !P6 ;  /* 0x0000001e091e7208 */ /* 0x000fc40007000000 */
[----:B------:R-:W-:Y:S02]  /*7610*/  LOP3.LUT R27, R27, 0xff, RZ, 0xc0, !PT ;  /* 0x000000ff1b1b7812 */ /* 0x000fe400078ec0ff */
[----:B------:R-:W-:Y:S02]  /*7620*/  FSEL R20, R9, R20, !P2 ;  /* 0x0000001409147208 */ /* 0x000fe40005000000 */
[----:B------:R-:W-:Y:S01]  /*7630*/  FSEL R22, -R31, R31, !P5 ;  /* 0x0000001f1f167208 */ /* 0x000fe20006800100 */
[----:B------:R-:W3:Y:S01]  /*7640*/  F2I.U32.TRUNC.NTZ R29, R29 ;  /* 0x0000001d001d7305 */ /* 0x000ee2000020f000 */
[----:B------:R-:W4:Y:S01]  /*7650*/  LDS.U8 R27, [R27+UR5+0x96c] ;  /* 0x00096c051b1b7984 */ /* 0x000f220008000000 */
[----:B------:R-:W-:Y:S02]  /*7660*/  FSEL R31, -R17, R17, !P1 ;  /* 0x00000011111f7208 */ /* 0x000fe40004800100 */
[----:B------:R-:W-:Y:S02]  /*7670*/  FSEL R30, R30, -R30, !P4 ;  /* 0x8000001e1e1e7208 */ /* 0x000fe40006000000 */
[----:B------:R-:W-:Y:S01]  /*7680*/  FSEL R33, R20, -R20, !P3 ;  /* 0x8000001414217208 */ /* 0x000fe20005800000 */
[----:B------:R-:W-:Y:S01]  /*7690*/  FADD R20, R21, R28 ;  /* 0x0000001c15147221 */ /* 0x000fe20000000000 */
[----:B------:R5:W1:Y:S01]  /*76a0*/  F2F.F32.F64 R17, R14 ;  /* 0x0000000e00117310 */ /* 0x000a620000301000 */
[----:B------:R-:W-:Y:S01]  /*76b0*/  FADD R21, R31, R30 ;  /* 0x0000001e1f157221 */ /* 0x000fe20000000000 */
[----:B--2---:R-:W-:Y:S01]  /*76c0*/  LOP3.LUT R30, R26, 0xd, RZ, 0xc0, !PT ;  /* 0x0000000d1a1e7812 */ /* 0x004fe200078ec0ff */
[----:B------:R-:W-:Y:S01]  /*76d0*/  FADD R22, R22, R33 ;  /* 0x0000002116167221 */ /* 0x000fe20000000000 */
[----:B0-----:R-:W-:Y:S01]  /*76e0*/  I2FP.F32.U32 R31, R23 ;  /* 0x00000017001f7245 */ /* 0x001fe20000201000 */
[----:B------:R-:W-:Y:S01]  /*76f0*/  FADD R23, R9, -1 ;  /* 0xbf80000009177421 */ /* 0x000fe20000000000 */
[----:B------:R-:W-:Y:S01]  /*7700*/  ISETP.NE.AND P5, PT, R30, 0xc, PT ;  /* 0x0000000c1e00780c */ /* 0x000fe20003fa5270 */
[----:B------:R-:W-:Y:S01]  /*7710*/  FADD R21, -R20, R21 ;  /* 0x0000001514157221 */ /* 0x000fe20000000100 */
[----:B---3--:R-:W-:-:S02]  /*7720*/  LOP3.LUT R28, R29, 0xd, RZ, 0xc0, !PT ;  /* 0x0000000d1d1c7812 */ /* 0x008fc400078ec0ff */
[----:B-----5:R-:W-:Y:S02]  /*7730*/  LOP3.LUT R15, R29, 0xf, RZ, 0xc0, !PT ;  /* 0x0000000f1d0f7812 */ /* 0x020fe400078ec0ff */
[----:B------:R-:W-:Y:S02]  /*7740*/  ISETP.NE.AND P3, PT, R28, 0xc, PT ;  /* 0x0000000c1c00780c */ /* 0x000fe40003f65270 */
[----:B------:R-:W0:Y:S01]  /*7750*/  F2I.U32.TRUNC.NTZ R28, R31 ;  /* 0x0000001f001c7305 */ /* 0x000e22000020f000 */
[----:B------:R-:W-:Y:S01]  /*7760*/  ISETP.GE.U32.AND P6, PT, R15, 0x8, PT ;  /* 0x000000080f00780c */ /* 0x000fe20003fc6070 */
[----:B-1----:R-:W-:Y:S01]  /*7770*/  FFMA R21, R17, R21, R20 ;  /* 0x0000001511157223 */ /* 0x002fe20000000014 */
[----:B------:R-:W-:Y:S02]  /*7780*/  LOP3.LUT R14, R29, 0x1, RZ, 0xc0, !PT ;  /* 0x000000011d0e7812 */ /* 0x000fe400078ec0ff */
[----:B------:R-:W-:Y:S02]  /*7790*/  FSEL R30, R8, R34, !P3 ;  /* 0x00000022081e7208 */ /* 0x000fe40005800000 */
[----:B------:R-:W-:-:S02]  /*77a0*/  ISETP.GE.U32.AND P3, PT, R15, 0x4, PT ;  /* 0x000000040f00780c */ /* 0x000fc40003f66070 */
[----:B------:R-:W-:Y:S02]  /*77b0*/  LOP3.LUT R32, R26, 0xf, RZ, 0xc0, !PT ;  /* 0x0000000f1a207812 */ /* 0x000fe400078ec0ff */
[----:B------:R-:W-:Y:S02]  /*77c0*/  LOP3.LUT P2, RZ, R29, 0x2, RZ, 0xc0, !PT ;  /* 0x000000021dff7812 */ /* 0x000fe4000784c0ff */
[----:B------:R-:W-:Y:S02]  /*77d0*/  FSEL R29, R8, R23, !P6 ;  /* 0x00000017081d7208 */ /* 0x000fe40007000000 */
[----:B------:R-:W-:Y:S02]  /*77e0*/  ISETP.NE.U32.AND P6, PT, R14, 0x1, PT ;  /* 0x000000010e00780c */ /* 0x000fe40003fc5070 */
[----:B------:R-:W-:Y:S01]  /*77f0*/  I2FP.F32.U32 R33, R24 ;  /* 0x0000001800217245 */ /* 0x000fe20000201000 */
[----:B------:R1:W2:Y:S01]  /*7800*/  F2F.F64.F32 R14, R9 ;  /* 0x00000009000e7310 */ /* 0x0002a20000201800 */
[----:B------:R-:W-:-:S02]  /*7810*/  FSEL R30, R23, R30, !P3 ;  /* 0x0000001e171e7208 */ /* 0x000fc40005800000 */
[----:B------:R-:W-:Y:S02]  /*7820*/  LOP3.LUT R24, R26, 0x1, RZ, 0xc0, !PT ;  /* 0x000000011a187812 */ /* 0x000fe400078ec0ff */
[----:B------:R-:W-:Y:S02]  /*7830*/  ISETP.GE.U32.AND P1, PT, R32, 0x4, PT ;  /* 0x000000042000780c */ /* 0x000fe40003f26070 */
[----:B------:R-:W-:Y:S02]  /*7840*/  LOP3.LUT P3, RZ, R26, 0x2, RZ, 0xc0, !PT ;  /* 0x000000021aff7812 */ /* 0x000fe4000786c0ff */
[----:B------:R-:W-:Y:S02]  /*7850*/  FSEL R26, -R29, R29, !P6 ;  /* 0x0000001d1d1a7208 */ /* 0x000fe40007000100 */
[----:B------:R-:W-:Y:S01]  /*7860*/  FSEL R29, R30, -R30, !P2 ;  /* 0x8000001e1e1d7208 */ /* 0x000fe20005000000 */
[----:B------:R-:W-:Y:S01]  /*7870*/  FMUL R30, R9, R9 ;  /* 0x00000009091e7220 */ /* 0x000fe20000400000 */
[----:B------:R-:W-:-:S02]  /*7880*/  ISETP.NE.U32.AND P2, PT, R24, 0x1, PT ;  /* 0x000000011800780c */ /* 0x000fc40003f45070 */
[----:B------:R-:W3:Y:S01]  /*7890*/  F2I.U32.TRUNC.NTZ R24, R33 ;  /* 0x0000002100187305 */ /* 0x000ee2000020f000 */
[----:B------:R-:W-:Y:S01]  /*78a0*/  ISETP.GE.U32.AND P4, PT, R32, 0x8, PT ;  /* 0x000000082000780c */ /* 0x000fe20003f86070 */
[----:B------:R-:W-:Y:S01]  /*78b0*/  FADD R26, R26, R29 ;  /* 0x0000001d1a1a7221 */ /* 0x000fe20000000000 */
[C---:B0-----:R-:W-:Y:S01]  /*78c0*/  LOP3.LUT R31, R28.reuse, 0xf, RZ, 0xc0, !PT ;  /* 0x0000000f1c1f7812 */ /* 0x041fe200078ec0ff */
[----:B------:R-:W-:Y:S01]  /*78d0*/  FMUL R35, R9, R30 ;  /* 0x0000001e09237220 */ /* 0x000fe20000400000 */
[----:B----4-:R-:W-:Y:S02]  /*78e0*/  I2FP.F32.U32 R27, R27 ;  /* 0x0000001b001b7245 */ /* 0x010fe40000201000 */
[----:B------:R-:W-:Y:S02]  /*78f0*/  LOP3.LUT R29, R28, 0xd, RZ, 0xc0, !PT ;  /* 0x0000000d1c1d7812 */ /* 0x000fe400078ec0ff */
[----:B------:R-:W-:Y:S02]  /*7900*/  ISETP.GE.U32.AND P6, PT, R31, 0x8, PT ;  /* 0x000000081f00780c */ /* 0x000fe40003fc6070 */
[C---:B------:R-:W-:Y:S01]  /*7910*/  FSEL R32, R18.reuse, R9, !P4 ;  /* 0x0000000912207208 */ /* 0x040fe20006000000 */
[----:B------:R-:W0:Y:S01]  /*7920*/  F2I.U32.TRUNC.NTZ R27, R27 ;  /* 0x0000001b001b7305 */ /* 0x000e22000020f000 */
[----:B-1----:R-:W-:-:S02]  /*7930*/  @P1 FSEL R9, R18, R19, !P5 ;  /* 0x0000001312091208 */ /* 0x002fc40006800000 */
[C---:B------:R-:W-:Y:S02]  /*7940*/  LOP3.LUT R30, R28.reuse, 0x1, RZ, 0xc0, !PT ;  /* 0x000000011c1e7812 */ /* 0x040fe400078ec0ff */
[----:B------:R-:W-:Y:S02]  /*7950*/  ISETP.NE.AND P5, PT, R29, 0xc, PT ;  /* 0x0000000c1d00780c */ /* 0x000fe40003fa5270 */
[----:B------:R-:W-:Y:S02]  /*7960*/  LOP3.LUT P1, RZ, R28, 0x2, RZ, 0xc0, !PT ;  /* 0x000000021cff7812 */ /* 0x000fe4000782c0ff */
[----:B------:R-:W-:Y:S02]  /*7970*/  FSEL R28, R18, R23, !P6 ;  /* 0x00000017121c7208 */ /* 0x000fe40007000000 */
[----:B------:R-:W-:Y:S02]  /*7980*/  ISETP.NE.U32.AND P6, PT, R30, 0x1, PT ;  /* 0x000000011e00780c */ /* 0x000fe40003fc5070 */
[----:B------:R-:W-:-:S02]  /*7990*/  ISETP.GE.U32.AND P4, PT, R31, 0x4, PT ;  /* 0x000000041f00780c */ /* 0x000fc40003f86070 */
[----:B------:R-:W-:Y:S02]  /*79a0*/  FSEL R30, R18, R34, !P5 ;  /* 0x00000022121e7208 */ /* 0x000fe40006800000 */
[C---:B---3--:R-:W-:Y:S02]  /*79b0*/  LOP3.LUT R31, R24.reuse, 0xf, RZ, 0xc0, !PT ;  /* 0x0000000f181f7812 */ /* 0x048fe400078ec0ff */
[----:B------:R-:W-:Y:S02]  /*79c0*/  FSEL R29, R23, R30, !P4 ;  /* 0x0000001e171d7208 */ /* 0x000fe40006000000 */
[----:B------:R-:W-:Y:S02]  /*79d0*/  LOP3.LUT R30, R24, 0xd, RZ, 0xc0, !PT ;  /* 0x0000000d181e7812 */ /* 0x000fe400078ec0ff */
[C---:B------:R-:W-:Y:S02]  /*79e0*/  ISETP.GE.U32.AND P5, PT, R31.reuse, 0x8, PT ;  /* 0x000000081f00780c */ /* 0x040fe40003fa6070 */
[----:B------:R-:W-:-:S02]  /*79f0*/  ISETP.GE.U32.AND P4, PT, R31, 0x4, PT ;  /* 0x000000041f00780c */ /* 0x000fc40003f86070 */
[----:B------:R-:W-:Y:S02]  /*7a00*/  FSEL R31, -R32, R32, !P2 ;  /* 0x00000020201f7208 */ /* 0x000fe40005000100 */
[----:B------:R-:W-:Y:S02]  /*7a10*/  FSEL R32, R9, -R9, !P3 ;  /* 0x8000000909207208 */ /* 0x000fe40005800000 */
[----:B------:R-:W-:Y:S02]  /*7a20*/  ISETP.NE.AND P3, PT, R30, 0xc, PT ;  /* 0x0000000c1e00780c */ /* 0x000fe40003f65270 */
[C---:B------:R-:W-:Y:S01]  /*7a30*/  FSEL R30, R8.reuse, R23, !P5 ;  /* 0x00000017081e7208 */ /* 0x040fe20006800000 */
[----:B------:R-:W-:Y:S01]  /*7a40*/  FADD R31, R31, R32 ;  /* 0x000000201f1f7221 */ /* 0x000fe20000000000 */
[----:B0-----:R-:W-:Y:S02]  /*7a50*/  LOP3.LUT R9, R27, 0xd, RZ, 0xc0, !PT ;  /* 0x0000000d1b097812 */ /* 0x001fe400078ec0ff */
[----:B------:R-:W-:Y:S01]  /*7a60*/  FSEL R8, R8, R19, !P3 ;  /* 0x0000001308087208 */ /* 0x000fe20005800000 */
[----:B------:R-:W-:Y:S01]  /*7a70*/  FADD R31, -R22, R31 ;  /* 0x0000001f161f7221 */ /* 0x000fe20000000100 */
[----:B------:R-:W-:-:S02]  /*7a80*/  ISETP.NE.AND P3, PT, R9, 0xc, PT ;  /* 0x0000000c0900780c */ /* 0x000fc40003f65270 */
[----:B------:R-:W-:Y:S01]  /*7a90*/  FSEL R32, R23, R8, !P4 ;  /* 0x0000000817207208 */ /* 0x000fe20006000000 */
[C---:B--2---:R-:W-:Y:S01]  /*7aa0*/  DFMA R8, R14.reuse, R6, -15 ;  /* 0xc02e00000e08742b */ /* 0x044fe20000000006 */
[----:B------:R-:W-:Y:S01]  /*7ab0*/  LOP3.LUT R33, R27, 0xf, RZ, 0xc0, !PT ;  /* 0x0000000f1b217812 */ /* 0x000fe200078ec0ff */
[----:B------:R-:W-:Y:S01]  /*7ac0*/  FFMA R31, R17, R31, R22 ;  /* 0x0000001f111f7223 */ /* 0x000fe20000000016 */
[----:B------:R-:W-:Y:S02]  /*7ad0*/  FSEL R28, -R28, R28, !P6 ;  /* 0x0000001c1c1c7208 */ /* 0x000fe40007000100 */
[C---:B------:R-:W-:Y:S02]  /*7ae0*/  ISETP.GE.U32.AND P2, PT, R33.reuse, 0x4, PT ;  /* 0x000000042100780c */ /* 0x040fe40003f46070 */
[----:B------:R-:W-:Y:S01]  /*7af0*/  ISETP.GE.U32.AND P5, PT, R33, 0x8, PT ;  /* 0x000000082100780c */ /* 0x000fe20003fa6070 */
[----:B------:R-:W-:Y:S01]  /*7b00*/  DFMA R14, R14, R8, 10 ;  /* 0x402400000e0e742b */ /* 0x000fe20000000008 */
[----:B------:R-:W-:Y:S01]  /*7b10*/  FSEL R29, R29, -R29, !P1 ;  /* 0x8000001d1d1d7208 */ /* 0x000fe20004800000 */
[----:B------:R-:W0:Y:S01]  /*7b20*/  F2F.F64.F32 R8, R34 ;  /* 0x0000002200087310 */ /* 0x000e220000201800 */
[----:B------:R-:W-:-:S02]  /*7b30*/  FSEL R33, R18, R23, !P5 ;  /* 0x0000001712217208 */ /* 0x000fc40006800000 */
[----:B------:R-:W-:Y:S01]  /*7b40*/  LOP3.LUT P5, RZ, R27, 0x2, RZ, 0xc0, !PT ;  /* 0x000000021bff7812 */ /* 0x000fe200078ac0ff */
[----:B------:R-:W-:Y:S01]  /*7b50*/  FADD R29, R28, R29 ;  /* 0x0000001d1c1d7221 */ /* 0x000fe20000000000 */
[----:B------:R-:W-:-:S03]  /*7b60*/  ISETP.NE.AND P1, PT, R5, 0xa, PT ;  /* 0x0000000a0500780c */ /* 0x000fc60003f25270 */
[----:B------:R-:W-:Y:S01]  /*7b70*/  @P2 FSEL R23, R18, R19, !P3 ;  /* 0x0000001312172208 */ /* 0x000fe20005800000 */
[----:B------:R-:W-:Y:S01]  /*7b80*/  FADD R29, -R26, R29 ;  /* 0x0000001d1a1d7221 */ /* 0x000fe20000000100 */
[----:B------:R-:W1:Y:S01]  /*7b90*/  F2F.F64.F32 R18, R35 ;  /* 0x0000002300127310 */ /* 0x000e620000201800 */
[----:B------:R-:W-:Y:S02]  /*7ba0*/  LOP3.LUT P3, RZ, R24, 0x2, RZ, 0xc0, !PT ;  /* 0x0000000218ff7812 */ /* 0x000fe4000786c0ff */
[----:B------:R-:W-:Y:S01]  /*7bb0*/  FFMA R26, R17, R29, R26 ;  /* 0x0000001d111a7223 */ /* 0x000fe2000000001a */
[----:B0-----:R-:W-:-:S03]  /*7bc0*/  DFMA R6, R8, R6, -15 ;  /* 0xc02e00000806742b */ /* 0x001fc60000000006 */
[----:B------:R-:W-:-:S05]  /*7bd0*/  FADD R26, -R21, R26 ;  /* 0x0000001a151a7221 */ /* 0x000fca0000000100 */
[----:B------:R-:W-:Y:S01]  /*7be0*/  DFMA R6, R8, R6, 10 ;  /* 0x402400000806742b */ /* 0x000fe20000000006 */
[----:B------:R-:W-:Y:S01]  /*7bf0*/  FMUL R9, R34, R34 ;  /* 0x0000002222097220 */ /* 0x000fe20000400000 */
[----:B-1----:R-:W-:Y:S01]  /*7c00*/  DMUL R14, R18, R14 ;  /* 0x0000000e120e7228 */ /* 0x002fe20000000000 */
[----:B------:R-:W-:Y:S02]  /*7c10*/  LOP3.LUT R18, R24, 0x1, RZ, 0xc0, !PT ;  /* 0x0000000118127812 */ /* 0x000fe400078ec0ff */
[----:B------:R-:W-:Y:S01]  /*7c20*/  FMUL R9, R34, R9 ;  /* 0x0000000922097220 */ /* 0x000fe20000400000 */
[----:B------:R-:W-:Y:S02]  /*7c30*/  FSEL R19, R32, -R32, !P3 ;  /* 0x8000002020137208 */ /* 0x000fe40005800000 */
[----:B------:R-:W-:Y:S02]  /*7c40*/  ISETP.NE.U32.AND P2, PT, R18, 0x1, PT ;  /* 0x000000011200780c */ /* 0x000fe40003f45070 */
[----:B------:R-:W-:Y:S01]  /*7c50*/  LOP3.LUT R18, R27, 0x1, RZ, 0xc0, !PT ;  /* 0x000000011b127812 */ /* 0x000fe200078ec0ff */
[----:B------:R-:W0:Y:S01]  /*7c60*/  F2F.F64.F32 R8, R9 ;  /* 0x0000000900087310 */ /* 0x000e220000201800 */
[----:B------:R-:W-:-:S02]  /*7c70*/  FSEL R30, -R30, R30, !P2 ;  /* 0x0000001e1e1e7208 */ /* 0x000fc40005000100 */
[----:B------:R-:W-:Y:S02]  /*7c80*/  ISETP.NE.U32.AND P4, PT, R18, 0x1, PT ;  /* 0x000000011200780c */ /* 0x000fe40003f85070 */
[----:B------:R-:W-:Y:S01]  /*7c90*/  FSEL R18, R23, -R23, !P5 ;  /* 0x8000001717127208 */ /* 0x000fe20006800000 */
[----:B------:R-:W-:Y:S01]  /*7ca0*/  FADD R30, R30, R19 ;  /* 0x000000131e1e7221 */ /* 0x000fe20000000000 */
[----:B------:R-:W-:Y:S01]  /*7cb0*/  FSEL R33, -R33, R33, !P4 ;  /* 0x0000002121217208 */ /* 0x000fe20006000100 */
[----:B------:R-:W1:Y:S04]  /*7cc0*/  F2F.F32.F64 R14, R14 ;  /* 0x0000000e000e7310 */ /* 0x000e680000301000 */
[----:B------:R-:W-:Y:S01]  /*7cd0*/  FADD R33, R33, R18 ;  /* 0x0000001221217221 */ /* 0x000fe20000000000 */
[----:B0-----:R-:W-:-:S03]  /*7ce0*/  DMUL R6, R8, R6 ;  /* 0x0000000608067228 */ /* 0x001fc60000000000 */
[----:B------:R-:W-:-:S04]  /*7cf0*/  FADD R33, -R30, R33 ;  /* 0x000000211e217221 */ /* 0x000fc80000000100 */
[----:B------:R-:W-:Y:S01]  /*7d00*/  FFMA R30, R17, R33, R30 ;  /* 0x00000021111e7223 */ /* 0x000fe2000000001e */
[----:B-1----:R-:W-:-:S03]  /*7d10*/  FFMA R21, R14, R26, R21 ;  /* 0x0000001a0e157223 */ /* 0x002fc60000000015 */
[----:B------:R-:W-:Y:S01]  /*7d20*/  FADD R30, -R31, R30 ;  /* 0x0000001e1f1e7221 */ /* 0x000fe20000000100 */
[----:B------:R-:W0:Y:S03]  /*7d30*/  F2F.F32.F64 R6, R6 ;  /* 0x0000000600067310 */ /* 0x000e260000301000 */
[----:B------:R-:W-:-:S04]  /*7d40*/  FFMA R30, R14, R30, R31 ;  /* 0x0000001e0e1e7223 */ /* 0x000fc8000000001f */
[----:B------:R-:W-:-:S04]  /*7d50*/  FADD R30, -R21, R30 ;  /* 0x0000001e151e7221 */ /* 0x000fc80000000100 */
[----:B0-----:R-:W-:-:S04]  /*7d60*/  FFMA R30, R6, R30, R21 ;  /* 0x0000001e061e7223 */ /* 0x001fc80000000015 */
[----:B------:R-:W-:Y:S01]  /*7d70*/  FFMA R13, R4, R30, R13 ;  /* 0x0000001e040d7223 */ /* 0x000fe2000000000d */
[----:B------:R-:W-:Y:S06]  /*7d80*/  @P1 BRA `(.L_x_189) ;  /* 0xffffffec00781947 */ /* 0x000fec000383ffff */
[----:B------:R-:W-:-:S04]  /*7d90*/  FSETP.GEU.AND P1, PT, R13, -512, PT ;  /* 0xc40000000d00780b */ /* 0x000fc80003f2e000 */
[----:B------:R-:W-:-:S09]  /*7da0*/  FSEL R5, RZ, 1024, P1 ;  /* 0x44800000ff057808 */ /* 0x000fd20000800000 */
.L_x_184:
[----:B------:R-:W-:Y:S05]  /*7db0*/  BSYNC.RECONVERGENT B1 ;  /* 0x0000000000017941 */ /* 0x000fea0003800200 */
.L_x_183:
[----:B------:R-:W-:Y:S01]  /*7dc0*/  FADD R10, R5, R10 ;  /* 0x0000000a050a7221 */ /* 0x000fe20000000000 */
[----:B------:R-:W-:Y:S06]  /*7dd0*/  @!P0 BRA `(.L_x_190) ;  /* 0xffffffd8006c8947 */ /* 0x000fec000383ffff */
[----:B------:R-:W0:Y:S02]  /*7de0*/  LDC R3, c[0x0][0x360] ;  /* 0x0000d800ff037b82 */ /* 0x000e240000000800 */
[----:B0-----:R-:W-:-:S05]  /*7df0*/  LEA R16, P0, R3, R16, 0x5 ;  /* 0x0000001003107211 */ /* 0x001fca00078028ff */
[----:B------:R-:W-:Y:S01]  /*7e00*/  IMAD.X R25, RZ, RZ, R25, P0 ;  /* 0x000000ffff197224 */ /* 0x000fe200000e0619 */
[----:B------:R-:W-:-:S04]  /*7e10*/  ISETP.GE.U32.AND P0, PT, R16, 0x1001, PT ;  /* 0x000010011000780c */ /* 0x000fc80003f06070 */
[----:B------:R-:W-:-:S13]  /*7e20*/  ISETP.GE.AND.EX P0, PT, R25, RZ, PT, P0 ;  /* 0x000000ff1900720c */ /* 0x000fda0003f06300 */
[----:B------:R-:W-:Y:S05]  /*7e30*/  @!P0 BRA `(.L_x_191) ;  /* 0xffffffd800348947 */ /* 0x000fea000383ffff */
[----:B------:R-:W-:Y:S05]  /*7e40*/  BSYNC.RECONVERGENT B0 ;  /* 0x0000000000007941 */ /* 0x000fea0003800200 */
.L_x_177:
[----:B------:R-:W0:Y:S02]  /*7e50*/  LDC.64 R4, c[0x0][0x388] ;  /* 0x0000e200ff047b82 */ /* 0x000e240000000a00 */
[----:B0-----:R-:W-:-:S05]  /*7e60*/  IMAD.WIDE.U32 R2, R2, 0x4, R4 ;  /* 0x0000000402027825 */ /* 0x001fca00078e0004 */
[----:B------:R-:W-:Y:S01]  /*7e70*/  REDG.E.ADD.F32.FTZ.RN.STRONG.GPU desc[UR8][R2.64], R10 ;  /* 0x0000000a020079a6 */ /* 0x000fe2000c12f308 */
[----:B------:R-:W-:Y:S05]  /*7e80*/  EXIT ;  /* 0x000000000000794d */ /* 0x000fea0003800000 */
        .weak           $__internal_1_$__cuda_sm3x_div_rn_noftz_f32_slowpath
        .type           $__internal_1_$__cuda_sm3x_div_rn_noftz_f32_slowpath,@function
        .size           $__internal_1_$__cuda_sm3x_div_rn_noftz_f32_slowpath,(.L_x_205 - $__internal_1_$__cuda_sm3x_div_rn_noftz_f32_slowpath)
$__internal_1_$__cuda_sm3x_div_rn_noftz_f32_slowpath:
[--C-:B------:R-:W-:Y:S01]  /*7e90*/  SHF.R.U32.HI R9, RZ, 0x17, R6.reuse ;  /* 0x00000017ff097819 */ /* 0x100fe20000011606 */
[----:B------:R-:W-:Y:S01]  /*7ea0*/  BSSY.RECONVERGENT B2, `(.L_x_192) ;  /* 0x0000063000027945 */ /* 0x000fe20003800200 */
[----:B------:R-:W-:Y:S01]  /*7eb0*/  SHF.R.U32.HI R24, RZ, 0x17, R7 ;  /* 0x00000017ff187819 */ /* 0x000fe20000011607 */
[----:B------:R-:W-:Y:S01]  /*7ec0*/  IMAD.MOV.U32 R26, RZ, RZ, R6 ;  /* 0x000000ffff1a7224 */ /* 0x000fe200078e0006 */
[----:B------:R-:W-:Y:S02]  /*7ed0*/  LOP3.LUT R9, R9, 0xff, RZ, 0xc0, !PT ;  /* 0x000000ff09097812 */ /* 0x000fe400078ec0ff */
[----:B------:R-:W-:-:S03]  /*7ee0*/  LOP3.LUT R24, R24, 0xff, RZ, 0xc0, !PT ;  /* 0x000000ff18187812 */ /* 0x000fc600078ec0ff */
        /* <DEDUP_REMOVED lines=12> */
[C---:B------:R-:W-:Y:S02]  /*7fb0*/  FSETP.NEU.FTZ.AND P1, PT, |R7|.reuse, +INF , PT ;  /* 0x7f8000000700780b */ /* 0x040fe40003f3d200 */
        /* <DEDUP_REMOVED lines=11> */
[----:B------:R-:W-:Y:S02]  /*8070*/  @P1 IMAD.MOV.U32 R22, RZ, RZ, RZ ;  /* 0x000000ffff161224 */ /* 0x000fe400078e00ff */
[----:B------:R-:W-:Y:S01]  /*8080*/  @!P1 FFMA R7, R7, 1.84467440737095516160e+19, RZ ;  /* 0x5f80000007079823 */ /* 0x000fe200000000ff */
[----:B------:R-:W-:Y:S02]  /*8090*/  @!P1 IMAD.MOV.U32 R22, RZ, RZ, -0x40 ;  /* 0xffffffc0ff169424 */ /* 0x000fe400078e00ff */
[----:B------:R-:W-:-:S03]  /*80a0*/  @!P2 FFMA R26, R6, 1.84467440737095516160e+19, RZ ;  /* 0x5f800000061aa823 */ /* 0x000fc600000000ff */
[----:B------:R-:W-:-:S07]  /*80b0*/  @!P2 IADD3 R22, PT, PT, R22, 0x40, RZ ;  /* 0x000000401616a810 */ /* 0x000fce0007ffe0ff */
.L_x_193:
[----:B------:R-:W-:Y:S01]  /*80c0*/  LEA R23, R9, 0xc0800000, 0x17 ;  /* 0xc080000009177811 */ /* 0x000fe200078eb8ff */
[----:B------:R-:W-:Y:S01]  /*80d0*/  VIADD R24, R24, 0xffffff81 ;  /* 0xffffff8118187836 */ /* 0x000fe20000000000 */
[----:B------:R-:W-:Y:S03]  /*80e0*/  BSSY.RECONVERGENT B3, `(.L_x_198) ;  /* 0x0000035000037945 */ /* 0x000fe60003800200 */
[----:B------:R-:W-:Y:S02]  /*80f0*/  IMAD.IADD R29, R26, 0x1, -R23 ;  /* 0x000000011a1d7824 */ /* 0x000fe400078e0a17 */
[----:B------:R-:W-:Y:S02]  /*8100*/  IMAD R7, R24, -0x800000, R7 ;  /* 0xff80000018077824 */ /* 0x000fe400078e0207 */
[----:B------:R-:W0:Y:S01]  /*8110*/  MUFU.RCP R23, R29 ;  /* 0x0000001d00177308 */ /* 0x000e220000001000 */
[----:B------:R-:W-:-:S04]  /*8120*/  FADD.FTZ R28, -R29, -RZ ;  /* 0x800000ff1d1c7221 */ /* 0x000fc80000010100 */
[----:B0-----:R-:W-:-:S04]  /*8130*/  FFMA R26, R23, R28, 1 ;  /* 0x3f800000171a7423 */ /* 0x001fc8000000001c */
[----:B------:R-:W-:-:S04]  /*8140*/  FFMA R26, R23, R26, R23 ;  /* 0x0000001a171a7223 */ /* 0x000fc80000000017 */
[----:B------:R-:W-:-:S04]  /*8150*/  FFMA R23, R7, R26, RZ ;  /* 0x0000001a07177223 */ /* 0x000fc800000000ff */
[----:B------:R-:W-:-:S04]  /*8160*/  FFMA R27, R28, R23, R7 ;  /* 0x000000171c1b7223 */ /* 0x000fc80000000007 */
[----:B------:R-:W-:Y:S01]  /*8170*/  FFMA R23, R26, R27, R23 ;  /* 0x0000001b1a177223 */ /* 0x000fe20000000017 */
[----:B------:R-:W-:-:S03]  /*8180*/  IADD3 R27, PT, PT, R24, 0x7f, -R9 ;  /* 0x0000007f181b7810 */ /* 0x000fc60007ffe809 */
[----:B------:R-:W-:Y:S02]  /*8190*/  FFMA R28, R28, R23, R7 ;  /* 0x000000171c1c7223 */ /* 0x000fe40000000007 */
[----:B------:R-:W-:Y:S02]  /*81a0*/  IMAD.IADD R22, R27, 0x1, R22 ;  /* 0x000000011b167824 */ /* 0x000fe400078e0216 */
[----:B------:R-:W-:-:S05]  /*81b0*/  FFMA R7, R26, R28, R23 ;  /* 0x0000001c1a077223 */ /* 0x000fca0000000017 */
[----:B------:R-:W-:-:S04]  /*81c0*/  SHF.R.U32.HI R9, RZ, 0x17, R7 ;  /* 0x00000017ff097819 */ /* 0x000fc80000011607 */
[----:B------:R-:W-:-:S05]  /*81d0*/  LOP3.LUT R9, R9, 0xff, RZ, 0xc0, !PT ;  /* 0x000000ff09097812 */ /* 0x000fca00078ec0ff */
[----:B------:R-:W-:-:S04]  /*81e0*/  IMAD.IADD R9, R9, 0x1, R22 ;  /* 0x0000000109097824 */ /* 0x000fc800078e0216 */
[----:B------:R-:W-:-:S05]  /*81f0*/  VIADD R24, R9, 0xffffffff ;  /* 0xffffffff09187836 */ /* 0x000fca0000000000 */
        /* <DEDUP_REMOVED lines=9> */
[CCC-:B------:R-:W-:Y:S01]  /*8290*/  FFMA.RZ R22, R26.reuse, R28.reuse, R23.reuse ;  /* 0x0000001c1a167223 */ /* 0x1c0fe2000000c017 */
[C---:B------:R-:W-:Y:S02]  /*82a0*/  VIADD R27, R9.reuse, 0x20 ;  /* 0x00000020091b7836 */ /* 0x040fe40000000000 */
[CCC-:B------:R-:W-:Y:S01]  /*82b0*/  FFMA.RP R24, R26.reuse, R28.reuse, R23.reuse ;  /* 0x0000001c1a187223 */ /* 0x1c0fe20000008017 */
[C---:B------:R-:W-:Y:S01]  /*82c0*/  ISETP.NE.AND P3, PT, R9.reuse, RZ, PT ;  /* 0x000000ff0900720c */ /* 0x040fe20003f65270 */
[----:B------:R-:W-:Y:S01]  /*82d0*/  FFMA.RM R23, R26, R28, R23 ;  /* 0x0000001c1a177223 */ /* 0x000fe20000004017 */
[----:B------:R-:W-:Y:S02]  /*82e0*/  LOP3.LUT R22, R22, 0x7fffff, RZ, 0xc0, !PT ;  /* 0x007fffff16167812 */ /* 0x000fe400078ec0ff */
[----:B------:R-:W-:Y:S01]  /*82f0*/  ISETP.NE.AND P2, PT, R9, RZ, PT ;  /* 0x000000ff0900720c */ /* 0x000fe20003f45270 */
[----:B------:R-:W-:Y:S01]  /*8300*/  IMAD.MOV R9, RZ, RZ, -R9 ;  /* 0x000000ffff097224 */ /* 0x000fe200078e0a09 */
[----:B------:R-:W-:-:S02]  /*8310*/  LOP3.LUT R22, R22, 0x800000, RZ, 0xfc, !PT ;  /* 0x0080000016167812 */ /* 0x000fc400078efcff */
        /* <DEDUP_REMOVED lines=9> */
[----:B------:R-:W-:-:S05]  /*83b0*/  LOP3.LUT R22, R22, R9, RZ, 0xc0, !PT ;  /* 0x0000000916167212 */ /* 0x000fca00078ec0ff */
[----:B------:R-:W-:-:S05]  /*83c0*/  IMAD.IADD R22, R23, 0x1, R22 ;  /* 0x0000000117167824 */ /* 0x000fca00078e0216 */
[----:B------:R-:W-:Y:S01]  /*83d0*/  LOP3.LUT R7, R22, R7, RZ, 0xfc, !PT ;  /* 0x0000000716077212 */ /* 0x000fe200078efcff */
[----:B------:R-:W-:Y:S06]  /*83e0*/  BRA `(.L_x_201) ;  /* 0x0000000000107947 */ /* 0x000fec0003800000 */
.L_x_200:
[----:B------:R-:W-:-:S04]  /*83f0*/  LOP3.LUT R7, R7, 0x80000000, RZ, 0xc0, !PT ;  /* 0x8000000007077812 */ /* 0x000fc800078ec0ff */
[----:B------:R-:W-:Y:S01]  /*8400*/  LOP3.LUT R7, R7, 0x7f800000, RZ, 0xfc, !PT ;  /* 0x7f80000007077812 */ /* 0x000fe200078efcff */
[----:B------:R-:W-:Y:S06]  /*8410*/  BRA `(.L_x_201) ;  /* 0x0000000000047947 */ /* 0x000fec0003800000 */
.L_x_199:
[----:B------:R-:W-:-:S07]  /*8420*/  IMAD R7, R22, 0x800000, R7 ;  /* 0x0080000016077824 */ /* 0x000fce00078e0207 */
.L_x_201:
[----:B------:R-:W-:Y:S05]  /*8430*/  BSYNC.RECONVERGENT B3 ;  /* 0x0000000000037941 */ /* 0x000fea0003800200 */
.L_x_198:
[----:B------:R-:W-:Y:S05]  /*8440*/  BRA `(.L_x_202) ;  /* 0x0000000000207947 */ /* 0x000fea0003800000 */
.L_x_197:
[----:B------:R-:W-:-:S04]  /*8450*/  LOP3.LUT R7, R26, 0x80000000, R7, 0x48, !PT ;  /* 0x800000001a077812 */ /* 0x000fc800078e4807 */
[----:B------:R-:W-:Y:S01]  /*8460*/  LOP3.LUT R7, R7, 0x7f800000, RZ, 0xfc, !PT ;  /* 0x7f80000007077812 */ /* 0x000fe200078efcff */
[----:B------:R-:W-:Y:S06]  /*8470*/  BRA `(.L_x_202) ;  /* 0x0000000000147947 */ /* 0x000fec0003800000 */
.L_x_196:
[----:B------:R-:W-:Y:S01]  /*8480*/  LOP3.LUT R7, R26, 0x80000000, R7, 0x48, !PT ;  /* 0x800000001a077812 */ /* 0x000fe200078e4807 */
[----:B------:R-:W-:Y:S06]  /*8490*/  BRA `(.L_x_202) ;  /* 0x00000000000c7947 */ /* 0x000fec0003800000 */
.L_x_195:
[----:B------:R-:W0:Y:S01]  /*84a0*/  MUFU.RSQ R7, -QNAN ;  /* 0xffc0000000077908 */ /* 0x000e220000001400 */
[----:B------:R-:W-:Y:S05]  /*84b0*/  BRA `(.L_x_202) ;  /* 0x0000000000047947 */ /* 0x000fea0003800000 */
.L_x_194:
[----:B------:R-:W-:-:S07]  /*84c0*/  FADD.FTZ R7, R7, R6 ;  /* 0x0000000607077221 */ /* 0x000fce0000010000 */
.L_x_202:
[----:B------:R-:W-:Y:S05]  /*84d0*/  BSYNC.RECONVERGENT B2 ;  /* 0x0000000000027941 */ /* 0x000fea0003800200 */
.L_x_192:
[----:B------:R-:W-:Y:S02]  /*84e0*/  IMAD.MOV.U32 R9, RZ, RZ, 0x0 ;  /* 0x00000000ff097424 */ /* 0x000fe400078e00ff */
[----:B0-----:R-:W-:Y:S02]  /*84f0*/  IMAD.MOV.U32 R34, RZ, RZ, R7 ;  /* 0x000000ffff227224 */ /* 0x001fe400078e0007 */
[----:B------:R-:W-:Y:S05]  /*8500*/  RET.REL.NODEC R8 `(_Z29get_monoliths_world_per_blockiiPf) ;  /* 0xffffff7808bc7950 */ /* 0x000fea0003c3ffff */
.L_x_203:
        /* <DEDUP_REMOVED lines=15> */
.L_x_205:


//--------------------- .nv.global.init           --------------------------
	.section	.nv.global.init,"aw",@progbits
.nv.global.init:
	.type		$str,@object
	.size		$str,(.L_0 - $str)
$str:
        /*0000*/ 	.byte	0x42, 0x6c, 0x6f, 0x63, 0x6b, 0x20, 0x25, 0x64, 0x20, 0x73, 0x65, 0x65, 0x64, 0x20, 0x25, 0x64
        /*0010*/ 	.byte	0x0a, 0x00
.L_0:


//--------------------- .nv.shared.reserved.0     --------------------------
	.section	.nv.shared.reserved.0,"aw",@nobits
	.weak		__nv_reservedSMEM_offset_0_alias
	.size		__nv_reservedSMEM_offset_0_alias, 0, 64
	.other		__nv_reservedSMEM_offset_0_alias,@"STO_CUDA_RESERVED_SHARED STV_DEFAULT"
__nv_reservedSMEM_offset_0_alias:
	.zero		0
	.zero		64


//--------------------- .nv.shared._Z29get_monoliths_world_per_blockiiPf --------------------------
	.section	.nv.shared._Z29get_monoliths_world_per_blockiiPf,"aw",@nobits
	.sectionflags	@""
	.align	4
.nv.shared._Z29get_monoliths_world_per_blockiiPf:
	.zero		7992


//--------------------- .nv.constant0._Z30get_monoliths_world_per_threadiiPf --------------------------
	.section	.nv.constant0._Z30get_monoliths_world_per_threadiiPf,"a",@progbits
	.sectionflags	@""
	.align	4
.nv.constant0._Z30get_monoliths_world_per_threadiiPf:
	.zero		912


//--------------------- .nv.constant0._Z29get_monoliths_world_per_blockiiPf --------------------------
	.section	.nv.constant0._Z29get_monoliths_world_per_blockiiPf,"a",@progbits
	.sectionflags	@""
	.align	4
.nv.constant0._Z29get_monoliths_world_per_blockiiPf:
	.zero		912


//--------------------- SYMBOLS --------------------------

	.type		.nv.reservedSmem.offset0,@object
	.size		.nv.reservedSmem.offset0,0x4
	.type		.nv.reservedSmem.cap,@object
	.size		.nv.reservedSmem.cap,0x4
	.type		vprintf,@function
